//
// Generated by NVIDIA NVVM Compiler
//
// Compiler Build ID: CL-36424714
// Cuda compilation tools, release 13.0, V13.0.88
// Based on NVVM 20.0.0
//

.version 9.0
.target sm_100
.address_size 64

.extern .func  (.param .b32 func_retval0) vprintf
(
	.param .b64 vprintf_param_0,
	.param .b64 vprintf_param_1
)
;
.global .attribute(.managed) .align 8 .u64 volume;
.global .align 1 .b8 $str[4] = {47, 37, 115};
.global .align 1 .b8 $str$2[27] = {61, 61, 61, 115, 111, 114, 116, 101, 100, 32, 98, 121, 32, 102, 105, 108, 101, 32, 115, 105, 122, 101, 61, 61, 61, 10};
.global .align 1 .b8 $str$3[6] = {37, 115, 32, 100, 10};
.global .align 1 .b8 $str$4[7] = {37, 115, 32, 37, 100, 10};
.global .align 1 .b8 $str$5[31] = {61, 61, 61, 115, 111, 114, 116, 101, 100, 32, 98, 121, 32, 109, 111, 100, 105, 102, 105, 101, 100, 32, 116, 105, 109, 101, 61, 61, 61, 10};
.global .align 1 .b8 $str$6[4] = {37, 115, 10};
.global .align 1 .b8 $str$7[2] = {10};
.global .align 1 .b8 $str$8[4] = {46, 46};
.global .align 1 .b8 $str$9[14] = {37, 115, 32, 105, 115, 32, 97, 32, 102, 105, 108, 101, 10};
.global .align 1 .b8 $str$10[22] = {78, 111, 32, 115, 117, 99, 104, 32, 100, 105, 114, 101, 99, 116, 111, 114, 121, 32, 37, 115, 10};
.global .align 1 .b8 $str$11[16] = {97, 108, 114, 101, 97, 100, 32, 97, 116, 32, 114, 111, 111, 116, 10};
.global .align 1 .b8 $str$12[31] = {67, 97, 110, 39, 116, 32, 114, 109, 32, 37, 115, 44, 32, 105, 116, 39, 115, 32, 97, 32, 100, 105, 114, 101, 99, 116, 111, 114, 121, 10};
.global .align 1 .b8 $str$13[30] = {78, 111, 32, 115, 117, 99, 104, 32, 102, 105, 108, 101, 32, 111, 114, 32, 100, 105, 114, 101, 99, 116, 111, 114, 121, 32, 37, 115, 10};
.global .align 1 .b8 $str$14[7] = {97, 46, 116, 120, 116};
.global .align 1 .b8 $str$15[6] = {102, 120, 120, 107};
.global .align 1 .b8 $str$16[10] = {104, 101, 108, 108, 111, 46, 116, 120, 116};
.global .align 1 .b8 $str$17[4] = {117, 114};
.global .align 1 .b8 $str$18[8] = {109, 111, 116, 104, 101, 114};

.func _Z6my_pwdi(
	.param .b32 _Z6my_pwdi_param_0
)
{
	.local .align 8 .b8 	__local_depot0[8];
	.reg .b64 	%SP;
	.reg .b64 	%SPL;
	.reg .pred 	%p<2>;
	.reg .b16 	%rs<2>;
	.reg .b32 	%r<9>;
	.reg .b64 	%rd<12>;

	mov.u64 	%SPL, __local_depot0;
	cvta.local.u64 	%SP, %SPL;
	ld.param.u32 	%r1, [_Z6my_pwdi_param_0];
	setp.ne.s32 	%p1, %r1, 0;
	@%p1 bra 	$L__BB0_2;
$L__BB0_1:
	ret;
$L__BB0_2:
	add.u64 	%rd1, %SP, 0;
	add.u64 	%rd2, %SPL, 0;
	shl.b32 	%r2, %r1, 10;
	ld.global.u64 	%rd3, [volume];
	cvt.u64.u32 	%rd4, %r2;
	add.s64 	%rd5, %rd3, %rd4;
	ld.u8 	%rs1, [%rd5+36866];
	mul.wide.u16 	%r3, %rs1, 256;
	ld.u8 	%r4, [%rd5+36867];
	or.b32  	%r5, %r3, %r4;
	{ // callseq 0, 0
	.param .b32 param0;
	st.param.b32 	[param0], %r5;
	call.uni 
	_Z6my_pwdi, 
	(
	param0
	);
	} // callseq 0
	mul.lo.s32 	%r6, %r1, 29;
	ld.global.u64 	%rd6, [volume];
	cvt.u64.u32 	%rd7, %r6;
	add.s64 	%rd8, %rd6, %rd7;
	add.s64 	%rd9, %rd8, 9;
	st.local.u64 	[%rd2], %rd9;
	mov.u64 	%rd10, $str;
	cvta.global.u64 	%rd11, %rd10;
	{ // callseq 1, 0
	.param .b64 param0;
	st.param.b64 	[param0], %rd11;
	.param .b64 param1;
	st.param.b64 	[param1], %rd1;
	.param .b32 retval0;
	call.uni (retval0), 
	vprintf, 
	(
	param0, 
	param1
	);
	ld.param.b32 	%r7, [retval0];
	} // callseq 1
	bra.uni 	$L__BB0_1;

}
	// .globl	_Z8mykernelPhS_
.visible .entry _Z8mykernelPhS_(
	.param .u64 .ptr .align 1 _Z8mykernelPhS__param_0,
	.param .u64 .ptr .align 1 _Z8mykernelPhS__param_1
)
{
	.local .align 16 .b8 	__local_depot1[272];
	.reg .b64 	%SP;
	.reg .b64 	%SPL;
	.reg .pred 	%p<451>;
	.reg .b16 	%rs<684>;
	.reg .b32 	%r<2434>;
	.reg .b64 	%rd<1647>;

	mov.u64 	%SPL, __local_depot1;
	cvta.local.u64 	%SP, %SPL;
	add.u64 	%rd1, %SPL, 0;
	add.u64 	%rd2, %SPL, 240;
	add.u64 	%rd3, %SPL, 240;
	add.u64 	%rd4, %SPL, 240;
	add.u64 	%rd5, %SPL, 240;
	ld.global.u64 	%rd166, [volume];
	mov.b16 	%rs281, 1;
	st.u8 	[%rd166+1], %rs281;
	ld.global.u64 	%rd167, [volume];
	mov.b16 	%rs282, 0;
	st.u8 	[%rd167], %rs282;
	ld.global.u64 	%rd168, [volume];
	st.u8 	[%rd168+2], %rs281;
	ld.global.u64 	%rd169, [volume];
	st.u8 	[%rd169+6], %rs282;
	ld.global.u64 	%rd170, [volume];
	st.u8 	[%rd170+5], %rs282;
	ld.global.u64 	%rd171, [volume];
	st.u8 	[%rd171+8], %rs282;
	st.u8 	[%rd171+7], %rs282;
	ld.global.u64 	%rd172, [volume];
	mov.b16 	%rs283, 47;
	st.u8 	[%rd172+9], %rs283;
	st.u8 	[%rd172+10], %rs282;
	st.u8 	[%rd172+30], %rs281;
	mov.b16 	%rs284, 8;
	st.u8 	[%rd172+36864], %rs284;
	mov.b32 	%r2128, 2;
	mov.b64 	%rd1634, 0;
$L__BB1_1:
	cvt.u16.u32 	%rs285, %r2128;
	shl.b16 	%rs286, %rs285, 2;
	add.s16 	%rs287, %rs286, 4;
	ld.global.u64 	%rd173, [volume];
	add.s64 	%rd174, %rd173, %rd1634;
	st.u8 	[%rd174+36868], %rs287;
	add.s16 	%rs288, %rs286, 8;
	ld.global.u64 	%rd175, [volume];
	add.s64 	%rd176, %rd175, %rd1634;
	st.u8 	[%rd176+36870], %rs288;
	add.s32 	%r2128, %r2128, 2;
	add.s64 	%rd1634, %rd1634, 4;
	setp.ne.s32 	%p1, %r2128, 60;
	@%p1 bra 	$L__BB1_1;
	ld.global.u64 	%rd1636, [volume];
	mov.b16 	%rs289, 0;
	st.u8 	[%rd1636+36861], %rs289;
	st.u8 	[%rd1636+36860], %rs289;
	ld.u8 	%rs290, [%rd1636+36862];
	ld.u8 	%r683, [%rd1636+36863];
	add.s32 	%r684, %r683, 1;
	st.u8 	[%rd1636+36863], %r684;
	cvt.u16.u32 	%rs291, %r684;
	shr.u16 	%rs292, %rs291, 8;
	add.s16 	%rs293, %rs290, %rs292;
	st.u8 	[%rd1636+36862], %rs293;
	mov.b32 	%r2129, 5;
	mov.b64 	%rd1635, 0;
$L__BB1_3:
	add.s32 	%r685, %r2129, -4;
	mov.b16 	%rs294, 0;
	st.u8 	[%rd1636+2], %rs294;
	cvt.u16.u32 	%rs295, %r685;
	add.s16 	%rs296, %rs295, 1;
	ld.global.u64 	%rd178, [volume];
	add.s64 	%rd179, %rd178, %rd1635;
	st.u8 	[%rd179+33], %rs296;
	shr.u32 	%r686, %r685, 8;
	cvt.u16.u32 	%rs297, %r686;
	ld.global.u64 	%rd180, [volume];
	add.s64 	%rd181, %rd180, %rd1635;
	st.u8 	[%rd181+32], %rs297;
	ld.global.u64 	%rd182, [volume];
	st.u8 	[%rd182+2], %rs294;
	add.s16 	%rs298, %rs295, 2;
	ld.global.u64 	%rd183, [volume];
	add.s64 	%rd184, %rd183, %rd1635;
	st.u8 	[%rd184+62], %rs298;
	ld.global.u64 	%rd185, [volume];
	add.s64 	%rd186, %rd185, %rd1635;
	st.u8 	[%rd186+61], %rs297;
	ld.global.u64 	%rd187, [volume];
	st.u8 	[%rd187+2], %rs294;
	add.s32 	%r687, %r2129, -1;
	ld.global.u64 	%rd188, [volume];
	add.s64 	%rd189, %rd188, %rd1635;
	st.u8 	[%rd189+91], %r687;
	shr.u32 	%r688, %r687, 8;
	cvt.u16.u32 	%rs1, %r688;
	ld.global.u64 	%rd190, [volume];
	add.s64 	%rd191, %rd190, %rd1635;
	st.u8 	[%rd191+90], %rs1;
	setp.eq.s32 	%p2, %r2129, 1025;
	@%p2 bra 	$L__BB1_5;
	ld.global.u64 	%rd192, [volume];
	mov.b16 	%rs299, 0;
	st.u8 	[%rd192+2], %rs299;
	ld.global.u64 	%rd193, [volume];
	add.s64 	%rd194, %rd193, %rd1635;
	st.u8 	[%rd194+120], %r2129;
	ld.global.u64 	%rd195, [volume];
	add.s64 	%rd196, %rd195, %rd1635;
	st.u8 	[%rd196+119], %rs1;
	ld.global.u64 	%rd1636, [volume];
	add.s32 	%r2129, %r2129, 4;
	add.s64 	%rd1635, %rd1635, 116;
	bra.uni 	$L__BB1_3;
$L__BB1_5:
	mov.b32 	%r2130, 0;
	ld.global.u64 	%rd13, [volume];
	mov.u64 	%rd203, $str$14;
$L__BB1_6:
	mul.lo.s32 	%r6, %r2130, 29;
	mov.b32 	%r2131, 0;
$L__BB1_7:
	add.s32 	%r691, %r6, %r2131;
	cvt.u64.u32 	%rd197, %r691;
	add.s64 	%rd198, %rd13, %rd197;
	ld.u8 	%rs2, [%rd198+9];
	setp.eq.s16 	%p3, %rs2, 0;
	@%p3 bra 	$L__BB1_9;
	cvt.u64.u32 	%rd199, %r2131;
	add.s64 	%rd201, %rd203, %rd199;
	ld.global.nc.u8 	%rs300, [%rd201];
	cvt.u16.u8 	%rs673, %rs300;
	bra.uni 	$L__BB1_10;
$L__BB1_9:
	cvt.u64.u32 	%rd202, %r2131;
	add.s64 	%rd204, %rd203, %rd202;
	ld.global.nc.u8 	%rs301, [%rd204];
	cvt.u16.u8 	%rs673, %rs301;
	setp.eq.s16 	%p4, %rs673, 0;
	@%p4 bra 	$L__BB1_822;
$L__BB1_10:
	cvt.u32.u16 	%r692, %rs673;
	cvt.s32.s8 	%r693, %r692;
	cvt.u32.u16 	%r694, %rs2;
	setp.eq.s32 	%p5, %r694, %r693;
	add.s32 	%r8, %r2131, 1;
	setp.lt.u32 	%p6, %r2131, 20;
	and.pred  	%p7, %p5, %p6;
	mov.u32 	%r2131, %r8;
	@%p7 bra 	$L__BB1_7;
	add.s32 	%r2130, %r2130, 1;
	setp.ne.s32 	%p8, %r2130, 1024;
	@%p8 bra 	$L__BB1_6;
	ld.u8 	%rs302, [%rd13];
	cvt.u32.u16 	%r695, %rs302;
	mul.wide.u16 	%r696, %rs302, 256;
	ld.u8 	%rs303, [%rd13+1];
	cvt.u32.u16 	%r697, %rs303;
	and.b32  	%r698, %r697, 255;
	or.b32  	%r2130, %r696, %r698;
	mul.lo.s32 	%r699, %r2130, 29;
	cvt.u64.u32 	%rd205, %r699;
	add.s64 	%rd206, %rd13, %rd205;
	ld.u8 	%rs304, [%rd206+3];
	ld.u8 	%rs305, [%rd206+4];
	st.u8 	[%rd13+1], %rs305;
	ld.global.u64 	%rd207, [volume];
	st.u8 	[%rd207], %rs304;
	ld.global.u64 	%rd208, [volume];
	ld.u8 	%r700, [%rd208+36860];
	ld.u8 	%r701, [%rd208+36861];
	mul.wide.u32 	%rd209, %r700, 262144;
	mul.wide.u32 	%rd210, %r701, 1024;
	or.b64  	%rd211, %rd209, %rd210;
	add.s64 	%rd212, %rd208, %rd211;
	ld.u8 	%rd213, [%rd212+36864];
	shr.u64 	%rd214, %rd213, 1;
	and.b64  	%rd215, %rd214, 126;
	or.b64  	%rd216, %rd211, %rd215;
	add.s64 	%rd217, %rd212, %rd215;
	ld.u8 	%rs306, [%rd217+36864];
	and.b16  	%rs307, %rs306, 252;
	st.u8 	[%rd212+36864], %rs307;
	ld.global.u64 	%rd218, [volume];
	add.s64 	%rd219, %rd216, %rd218;
	st.u8 	[%rd219+36865], %rs303;
	ld.global.u64 	%rd220, [volume];
	add.s64 	%rd221, %rd220, %rd216;
	st.u8 	[%rd221+36864], %r695;
	ld.global.u64 	%rd222, [volume];
	add.s64 	%rd223, %rd222, %rd205;
	mov.b16 	%rs308, 1;
	st.u8 	[%rd223+2], %rs308;
	ld.global.u64 	%rd224, [volume];
	add.s64 	%rd225, %rd224, %rd205;
	mov.b16 	%rs309, 0;
	st.u8 	[%rd225+4], %rs309;
	ld.global.u64 	%rd226, [volume];
	add.s64 	%rd227, %rd226, %rd205;
	st.u8 	[%rd227+3], %rs309;
	ld.global.u64 	%rd228, [volume];
	add.s64 	%rd229, %rd228, %rd205;
	st.u8 	[%rd229+6], %rs309;
	ld.global.u64 	%rd230, [volume];
	add.s64 	%rd231, %rd230, %rd205;
	st.u8 	[%rd231+5], %rs309;
	ld.global.u64 	%rd232, [volume];
	ld.u8 	%rs310, [%rd232+36862];
	ld.u8 	%rs311, [%rd232+36863];
	add.s64 	%rd233, %rd232, %rd205;
	st.u8 	[%rd233+8], %rs311;
	ld.global.u64 	%rd234, [volume];
	add.s64 	%rd235, %rd234, %rd205;
	st.u8 	[%rd235+7], %rs310;
	ld.global.u64 	%rd236, [volume];
	add.s64 	%rd237, %rd236, %rd205;
	mov.b16 	%rs312, 97;
	st.u8 	[%rd237+9], %rs312;
	mov.b16 	%rs313, 46;
	st.u8 	[%rd237+10], %rs313;
	mov.b16 	%rs314, 116;
	st.u8 	[%rd237+11], %rs314;
	mov.b16 	%rs315, 120;
	st.u8 	[%rd237+12], %rs315;
	st.u8 	[%rd237+13], %rs314;
	st.u8 	[%rd237+14], %rs309;
	ld.global.u64 	%rd1637, [volume];
	ld.u8 	%rs316, [%rd1637+36862];
	ld.u8 	%r702, [%rd1637+36863];
	add.s32 	%r703, %r702, 1;
	st.u8 	[%rd1637+36863], %r703;
	cvt.u16.u32 	%rs317, %r703;
	shr.u16 	%rs318, %rs317, 8;
	add.s16 	%rs319, %rs316, %rs318;
	st.u8 	[%rd1637+36862], %rs319;
$L__BB1_13:
	ld.param.u64 	%rd1633, [_Z8mykernelPhS__param_1];
	ld.param.u64 	%rd1632, [_Z8mykernelPhS__param_0];
	cvta.to.global.u64 	%rd242, %rd1632;
	and.b32  	%r705, %r2130, 255;
	shl.b32 	%r706, %r2130, 10;
	and.b32  	%r707, %r706, 261120;
	mul.lo.s32 	%r708, %r705, 29;
	cvt.u64.u32 	%rd243, %r708;
	add.s64 	%rd244, %rd1637, %rd243;
	mov.b16 	%rs321, 30;
	st.u8 	[%rd244+6], %rs321;
	ld.global.u64 	%rd245, [volume];
	add.s64 	%rd246, %rd245, %rd243;
	mov.b16 	%rs322, 0;
	st.u8 	[%rd246+5], %rs322;
	ld.global.u64 	%rd247, [volume];
	ld.u8 	%rs323, [%rd247+36862];
	ld.u8 	%rs324, [%rd247+36863];
	add.s64 	%rd248, %rd247, %rd243;
	st.u8 	[%rd248+8], %rs324;
	ld.global.u64 	%rd249, [volume];
	add.s64 	%rd250, %rd249, %rd243;
	st.u8 	[%rd250+7], %rs323;
	ld.global.u64 	%rd251, [volume];
	ld.u8 	%rs325, [%rd251+36862];
	ld.u8 	%r709, [%rd251+36863];
	add.s32 	%r710, %r709, 1;
	st.u8 	[%rd251+36863], %r710;
	cvt.u16.u32 	%rs326, %r710;
	shr.u16 	%rs327, %rs326, 8;
	add.s16 	%rs328, %rs325, %rs327;
	st.u8 	[%rd251+36862], %rs328;
	ld.global.u8 	%rs329, [%rd242];
	cvt.u64.u32 	%rd252, %r707;
	add.s64 	%rd253, %rd251, %rd252;
	st.u8 	[%rd253+36864], %rs329;
	ld.global.u8 	%rs330, [%rd242+1];
	ld.global.u64 	%rd254, [volume];
	add.s64 	%rd255, %rd254, %rd252;
	st.u8 	[%rd255+36865], %rs330;
	ld.global.u8 	%rs331, [%rd242+2];
	ld.global.u64 	%rd256, [volume];
	add.s64 	%rd257, %rd256, %rd252;
	st.u8 	[%rd257+36866], %rs331;
	add.s64 	%rd1643, %rd242, 3;
	ld.global.u8 	%rs332, [%rd242+3];
	ld.global.u64 	%rd258, [volume];
	add.s64 	%rd259, %rd258, %rd252;
	st.u8 	[%rd259+36867], %rs332;
	ld.global.u8 	%rs333, [%rd242+4];
	ld.global.u64 	%rd260, [volume];
	add.s64 	%rd261, %rd260, %rd252;
	st.u8 	[%rd261+36868], %rs333;
	ld.global.u8 	%rs334, [%rd242+5];
	ld.global.u64 	%rd262, [volume];
	add.s64 	%rd263, %rd262, %rd252;
	st.u8 	[%rd263+36869], %rs334;
	ld.global.u8 	%rs335, [%rd242+6];
	ld.global.u64 	%rd264, [volume];
	add.s64 	%rd265, %rd264, %rd252;
	st.u8 	[%rd265+36870], %rs335;
	ld.global.u8 	%rs336, [%rd242+7];
	ld.global.u64 	%rd266, [volume];
	add.s64 	%rd267, %rd266, %rd252;
	st.u8 	[%rd267+36871], %rs336;
	ld.global.u8 	%rs337, [%rd242+8];
	ld.global.u64 	%rd268, [volume];
	add.s64 	%rd269, %rd268, %rd252;
	st.u8 	[%rd269+36872], %rs337;
	ld.global.u8 	%rs338, [%rd242+9];
	ld.global.u64 	%rd270, [volume];
	add.s64 	%rd271, %rd270, %rd252;
	st.u8 	[%rd271+36873], %rs338;
	ld.global.u8 	%rs339, [%rd242+10];
	ld.global.u64 	%rd272, [volume];
	add.s64 	%rd273, %rd272, %rd252;
	st.u8 	[%rd273+36874], %rs339;
	ld.global.u8 	%rs340, [%rd242+11];
	ld.global.u64 	%rd274, [volume];
	add.s64 	%rd275, %rd274, %rd252;
	st.u8 	[%rd275+36875], %rs340;
	ld.global.u8 	%rs341, [%rd242+12];
	ld.global.u64 	%rd276, [volume];
	add.s64 	%rd277, %rd276, %rd252;
	st.u8 	[%rd277+36876], %rs341;
	ld.global.u8 	%rs342, [%rd242+13];
	ld.global.u64 	%rd278, [volume];
	add.s64 	%rd279, %rd278, %rd252;
	st.u8 	[%rd279+36877], %rs342;
	ld.global.u8 	%rs343, [%rd242+14];
	ld.global.u64 	%rd280, [volume];
	add.s64 	%rd281, %rd280, %rd252;
	st.u8 	[%rd281+36878], %rs343;
	ld.global.u8 	%rs344, [%rd242+15];
	ld.global.u64 	%rd282, [volume];
	add.s64 	%rd283, %rd282, %rd252;
	st.u8 	[%rd283+36879], %rs344;
	ld.global.u8 	%rs345, [%rd242+16];
	ld.global.u64 	%rd284, [volume];
	add.s64 	%rd285, %rd284, %rd252;
	st.u8 	[%rd285+36880], %rs345;
	ld.global.u8 	%rs346, [%rd242+17];
	ld.global.u64 	%rd286, [volume];
	add.s64 	%rd287, %rd286, %rd252;
	st.u8 	[%rd287+36881], %rs346;
	ld.global.u8 	%rs347, [%rd242+18];
	ld.global.u64 	%rd288, [volume];
	add.s64 	%rd289, %rd288, %rd252;
	st.u8 	[%rd289+36882], %rs347;
	ld.global.u8 	%rs348, [%rd242+19];
	ld.global.u64 	%rd290, [volume];
	add.s64 	%rd291, %rd290, %rd252;
	st.u8 	[%rd291+36883], %rs348;
	ld.global.u8 	%rs349, [%rd242+20];
	ld.global.u64 	%rd292, [volume];
	add.s64 	%rd293, %rd292, %rd252;
	st.u8 	[%rd293+36884], %rs349;
	ld.global.u8 	%rs350, [%rd242+21];
	ld.global.u64 	%rd294, [volume];
	add.s64 	%rd295, %rd294, %rd252;
	st.u8 	[%rd295+36885], %rs350;
	ld.global.u8 	%rs351, [%rd242+22];
	ld.global.u64 	%rd296, [volume];
	add.s64 	%rd297, %rd296, %rd252;
	st.u8 	[%rd297+36886], %rs351;
	ld.global.u8 	%rs352, [%rd242+23];
	ld.global.u64 	%rd298, [volume];
	add.s64 	%rd299, %rd298, %rd252;
	st.u8 	[%rd299+36887], %rs352;
	ld.global.u8 	%rs353, [%rd242+24];
	ld.global.u64 	%rd300, [volume];
	add.s64 	%rd301, %rd300, %rd252;
	st.u8 	[%rd301+36888], %rs353;
	ld.global.u8 	%rs354, [%rd242+25];
	ld.global.u64 	%rd302, [volume];
	add.s64 	%rd303, %rd302, %rd252;
	st.u8 	[%rd303+36889], %rs354;
	ld.global.u8 	%rs355, [%rd242+26];
	ld.global.u64 	%rd304, [volume];
	add.s64 	%rd305, %rd304, %rd252;
	st.u8 	[%rd305+36890], %rs355;
	ld.global.u8 	%rs356, [%rd242+27];
	ld.global.u64 	%rd306, [volume];
	add.s64 	%rd307, %rd306, %rd252;
	st.u8 	[%rd307+36891], %rs356;
	ld.global.u8 	%rs357, [%rd242+28];
	ld.global.u64 	%rd308, [volume];
	add.s64 	%rd309, %rd308, %rd252;
	st.u8 	[%rd309+36892], %rs357;
	ld.global.u8 	%rs358, [%rd242+29];
	ld.global.u64 	%rd310, [volume];
	add.s64 	%rd311, %rd310, %rd252;
	st.u8 	[%rd311+36893], %rs358;
	ld.global.u64 	%rd312, [volume];
	add.s64 	%rd313, %rd312, %rd243;
	mov.b16 	%rs359, 10;
	st.u8 	[%rd313+6], %rs359;
	ld.global.u64 	%rd314, [volume];
	add.s64 	%rd315, %rd314, %rd243;
	st.u8 	[%rd315+5], %rs322;
	ld.global.u64 	%rd316, [volume];
	ld.u8 	%rs360, [%rd316+36862];
	ld.u8 	%rs361, [%rd316+36863];
	add.s64 	%rd317, %rd316, %rd243;
	st.u8 	[%rd317+8], %rs361;
	ld.global.u64 	%rd318, [volume];
	add.s64 	%rd319, %rd318, %rd243;
	st.u8 	[%rd319+7], %rs360;
	ld.global.u64 	%rd320, [volume];
	ld.u8 	%rs362, [%rd320+36862];
	ld.u8 	%r711, [%rd320+36863];
	add.s32 	%r712, %r711, 1;
	st.u8 	[%rd320+36863], %r712;
	cvt.u16.u32 	%rs363, %r712;
	shr.u16 	%rs364, %rs363, 8;
	add.s16 	%rs365, %rs362, %rs364;
	st.u8 	[%rd320+36862], %rs365;
	ld.global.u8 	%rs366, [%rd242];
	add.s64 	%rd321, %rd320, %rd252;
	st.u8 	[%rd321+36864], %rs366;
	ld.global.u8 	%rs367, [%rd242+1];
	ld.global.u64 	%rd322, [volume];
	add.s64 	%rd323, %rd322, %rd252;
	st.u8 	[%rd323+36865], %rs367;
	ld.global.u8 	%rs368, [%rd242+2];
	ld.global.u64 	%rd324, [volume];
	add.s64 	%rd325, %rd324, %rd252;
	st.u8 	[%rd325+36866], %rs368;
	ld.global.u8 	%rs369, [%rd242+3];
	ld.global.u64 	%rd326, [volume];
	add.s64 	%rd327, %rd326, %rd252;
	st.u8 	[%rd327+36867], %rs369;
	ld.global.u8 	%rs370, [%rd242+4];
	ld.global.u64 	%rd328, [volume];
	add.s64 	%rd329, %rd328, %rd252;
	st.u8 	[%rd329+36868], %rs370;
	ld.global.u8 	%rs371, [%rd242+5];
	ld.global.u64 	%rd330, [volume];
	add.s64 	%rd331, %rd330, %rd252;
	st.u8 	[%rd331+36869], %rs371;
	ld.global.u8 	%rs372, [%rd242+6];
	ld.global.u64 	%rd332, [volume];
	add.s64 	%rd333, %rd332, %rd252;
	st.u8 	[%rd333+36870], %rs372;
	ld.global.u8 	%rs373, [%rd242+7];
	ld.global.u64 	%rd334, [volume];
	add.s64 	%rd335, %rd334, %rd252;
	st.u8 	[%rd335+36871], %rs373;
	ld.global.u8 	%rs374, [%rd242+8];
	ld.global.u64 	%rd336, [volume];
	add.s64 	%rd337, %rd336, %rd252;
	st.u8 	[%rd337+36872], %rs374;
	ld.global.u8 	%rs375, [%rd242+9];
	ld.global.u64 	%rd338, [volume];
	add.s64 	%rd339, %rd338, %rd252;
	st.u8 	[%rd339+36873], %rs375;
	ld.global.u64 	%rd340, [volume];
	add.s64 	%rd341, %rd340, %rd252;
	ld.u8 	%rs376, [%rd341+36864];
	cvta.to.global.u64 	%rd18, %rd1633;
	st.global.u8 	[%rd18], %rs376;
	ld.global.u64 	%rd342, [volume];
	add.s64 	%rd343, %rd342, %rd252;
	ld.u8 	%rs377, [%rd343+36865];
	st.global.u8 	[%rd18+1], %rs377;
	ld.global.u64 	%rd344, [volume];
	add.s64 	%rd345, %rd344, %rd252;
	ld.u8 	%rs378, [%rd345+36866];
	st.global.u8 	[%rd18+2], %rs378;
	ld.global.u64 	%rd346, [volume];
	add.s64 	%rd347, %rd346, %rd252;
	ld.u8 	%rs379, [%rd347+36867];
	st.global.u8 	[%rd18+3], %rs379;
	ld.global.u64 	%rd348, [volume];
	add.s64 	%rd349, %rd348, %rd252;
	ld.u8 	%rs380, [%rd349+36868];
	st.global.u8 	[%rd18+4], %rs380;
	ld.global.u64 	%rd350, [volume];
	ld.u8 	%rs381, [%rd350];
	cvt.u32.u16 	%r713, %rs381;
	mul.wide.u16 	%r714, %rs381, 256;
	ld.u8 	%rs382, [%rd350+1];
	cvt.u32.u16 	%r715, %rs382;
	and.b32  	%r716, %r715, 255;
	or.b32  	%r717, %r714, %r716;
	mul.lo.s32 	%r718, %r717, 29;
	cvt.u64.u32 	%rd351, %r718;
	add.s64 	%rd352, %rd350, %rd351;
	ld.u8 	%rs383, [%rd352+3];
	ld.u8 	%rs384, [%rd352+4];
	st.u8 	[%rd350+1], %rs384;
	ld.global.u64 	%rd353, [volume];
	st.u8 	[%rd353], %rs383;
	ld.global.u64 	%rd354, [volume];
	ld.u8 	%r719, [%rd354+36860];
	ld.u8 	%r720, [%rd354+36861];
	mul.wide.u32 	%rd355, %r719, 262144;
	mul.wide.u32 	%rd356, %r720, 1024;
	or.b64  	%rd357, %rd355, %rd356;
	add.s64 	%rd358, %rd354, %rd357;
	ld.u8 	%rd359, [%rd358+36864];
	shr.u64 	%rd360, %rd359, 1;
	and.b64  	%rd361, %rd360, 126;
	or.b64  	%rd362, %rd357, %rd361;
	add.s64 	%rd363, %rd358, %rd361;
	ld.u8 	%rs385, [%rd363+36864];
	and.b16  	%rs386, %rs385, 252;
	st.u8 	[%rd358+36864], %rs386;
	ld.global.u64 	%rd364, [volume];
	add.s64 	%rd365, %rd362, %rd364;
	st.u8 	[%rd365+36865], %rs382;
	ld.global.u64 	%rd366, [volume];
	add.s64 	%rd367, %rd366, %rd362;
	st.u8 	[%rd367+36864], %r713;
	ld.global.u64 	%rd368, [volume];
	add.s64 	%rd369, %rd368, %rd351;
	mov.b16 	%rs387, 102;
	st.u8 	[%rd369+9], %rs387;
	mov.b16 	%rs388, 120;
	st.u8 	[%rd369+10], %rs388;
	st.u8 	[%rd369+11], %rs388;
	mov.b16 	%rs389, 107;
	st.u8 	[%rd369+12], %rs389;
	st.u8 	[%rd369+13], %rs322;
	ld.global.u64 	%rd370, [volume];
	add.s64 	%rd371, %rd370, %rd351;
	mov.b16 	%rs390, 1;
	st.u8 	[%rd371+30], %rs390;
	ld.global.u64 	%rd372, [volume];
	add.s64 	%rd373, %rd372, %rd351;
	st.u8 	[%rd373+2], %rs390;
	shl.b32 	%r12, %r717, 10;
	ld.global.u64 	%rd374, [volume];
	cvt.u64.u32 	%rd375, %r12;
	add.s64 	%rd376, %rd374, %rd375;
	mov.b16 	%rs391, 8;
	st.u8 	[%rd376+36864], %rs391;
	ld.global.u64 	%rd377, [volume];
	ld.u8 	%rs392, [%rd377+36860];
	ld.u8 	%rs393, [%rd377+36861];
	add.s64 	%rd378, %rd377, %rd375;
	st.u8 	[%rd378+36867], %rs393;
	ld.global.u64 	%rd379, [volume];
	add.s64 	%rd380, %rd379, %rd375;
	st.u8 	[%rd380+36866], %rs392;
	mov.b32 	%r2133, 2;
$L__BB1_14:
	cvt.u16.u32 	%rs394, %r2133;
	shl.b16 	%rs395, %rs394, 2;
	add.s16 	%rs396, %rs395, 4;
	ld.global.u64 	%rd381, [volume];
	shl.b32 	%r721, %r2133, 1;
	add.s32 	%r722, %r721, %r12;
	cvt.u64.u32 	%rd382, %r722;
	add.s64 	%rd383, %rd381, %rd382;
	st.u8 	[%rd383+36864], %rs396;
	add.s16 	%rs397, %rs395, 8;
	ld.global.u64 	%rd384, [volume];
	add.s64 	%rd385, %rd382, %rd384;
	st.u8 	[%rd385+36866], %rs397;
	add.s32 	%r2133, %r2133, 2;
	setp.ne.s32 	%p9, %r2133, 60;
	@%p9 bra 	$L__BB1_14;
	mov.u64 	%rd386, $str$5;
	cvta.global.u64 	%rd387, %rd386;
	{ // callseq 2, 0
	.param .b64 param0;
	st.param.b64 	[param0], %rd387;
	.param .b64 param1;
	st.param.b64 	[param1], 0;
	.param .b32 retval0;
	call.uni (retval0), 
	vprintf, 
	(
	param0, 
	param1
	);
	ld.param.b32 	%r724, [retval0];
	} // callseq 2
	ld.global.u64 	%rd19, [volume];
	ld.u8 	%r726, [%rd19+36860];
	ld.u8 	%r727, [%rd19+36861];
	mul.wide.u32 	%rd388, %r726, 262144;
	mul.wide.u32 	%rd389, %r727, 1024;
	or.b64  	%rd390, %rd388, %rd389;
	add.s64 	%rd391, %rd390, %rd19;
	add.s64 	%rd20, %rd391, 4;
	ld.u8 	%rs6, [%rd391+36868];
	setp.lt.u16 	%p10, %rs6, 4;
	mov.b32 	%r2135, 0;
	@%p10 bra 	$L__BB1_16;
	bra.uni 	$L__BB1_17;
$L__BB1_16:
	mul.wide.u16 	%r729, %rs6, 256;
	ld.u8 	%r730, [%rd20+36865];
	or.b32  	%r731, %r729, %r730;
	st.local.u32 	[%rd1], %r731;
	mov.b32 	%r2135, 1;
$L__BB1_17:
	ld.u8 	%rs7, [%rd20+36866];
	setp.gt.u16 	%p11, %rs7, 3;
	@%p11 bra 	$L__BB1_19;
	mul.wide.u16 	%r732, %rs7, 256;
	ld.u8 	%r733, [%rd20+36867];
	or.b32  	%r734, %r732, %r733;
	add.s32 	%r16, %r2135, 1;
	mul.wide.u32 	%rd392, %r2135, 4;
	add.s64 	%rd393, %rd1, %rd392;
	st.local.u32 	[%rd393], %r734;
	mov.u32 	%r2135, %r16;
$L__BB1_19:
	ld.u8 	%rs8, [%rd20+36868];
	setp.gt.u16 	%p12, %rs8, 3;
	@%p12 bra 	$L__BB1_21;
	mul.wide.u16 	%r735, %rs8, 256;
	ld.u8 	%r736, [%rd20+36869];
	or.b32  	%r737, %r735, %r736;
	add.s32 	%r18, %r2135, 1;
	mul.wide.u32 	%rd394, %r2135, 4;
	add.s64 	%rd395, %rd1, %rd394;
	st.local.u32 	[%rd395], %r737;
	mov.u32 	%r2135, %r18;
$L__BB1_21:
	ld.u8 	%rs9, [%rd20+36870];
	setp.gt.u16 	%p13, %rs9, 3;
	@%p13 bra 	$L__BB1_23;
	mul.wide.u16 	%r738, %rs9, 256;
	ld.u8 	%r739, [%rd20+36871];
	or.b32  	%r740, %r738, %r739;
	add.s32 	%r20, %r2135, 1;
	mul.wide.u32 	%rd396, %r2135, 4;
	add.s64 	%rd397, %rd1, %rd396;
	st.local.u32 	[%rd397], %r740;
	mov.u32 	%r2135, %r20;
$L__BB1_23:
	ld.u8 	%rs10, [%rd20+36872];
	setp.gt.u16 	%p14, %rs10, 3;
	@%p14 bra 	$L__BB1_25;
	mul.wide.u16 	%r741, %rs10, 256;
	ld.u8 	%r742, [%rd20+36873];
	or.b32  	%r743, %r741, %r742;
	add.s32 	%r22, %r2135, 1;
	mul.wide.u32 	%rd398, %r2135, 4;
	add.s64 	%rd399, %rd1, %rd398;
	st.local.u32 	[%rd399], %r743;
	mov.u32 	%r2135, %r22;
$L__BB1_25:
	ld.u8 	%rs11, [%rd20+36874];
	setp.gt.u16 	%p15, %rs11, 3;
	@%p15 bra 	$L__BB1_27;
	mul.wide.u16 	%r744, %rs11, 256;
	ld.u8 	%r745, [%rd20+36875];
	or.b32  	%r746, %r744, %r745;
	add.s32 	%r24, %r2135, 1;
	mul.wide.u32 	%rd400, %r2135, 4;
	add.s64 	%rd401, %rd1, %rd400;
	st.local.u32 	[%rd401], %r746;
	mov.u32 	%r2135, %r24;
$L__BB1_27:
	ld.u8 	%rs12, [%rd20+36876];
	setp.gt.u16 	%p16, %rs12, 3;
	@%p16 bra 	$L__BB1_29;
	mul.wide.u16 	%r747, %rs12, 256;
	ld.u8 	%r748, [%rd20+36877];
	or.b32  	%r749, %r747, %r748;
	add.s32 	%r26, %r2135, 1;
	mul.wide.u32 	%rd402, %r2135, 4;
	add.s64 	%rd403, %rd1, %rd402;
	st.local.u32 	[%rd403], %r749;
	mov.u32 	%r2135, %r26;
$L__BB1_29:
	ld.u8 	%rs13, [%rd20+36878];
	setp.gt.u16 	%p17, %rs13, 3;
	@%p17 bra 	$L__BB1_31;
	mul.wide.u16 	%r750, %rs13, 256;
	ld.u8 	%r751, [%rd20+36879];
	or.b32  	%r752, %r750, %r751;
	add.s32 	%r28, %r2135, 1;
	mul.wide.u32 	%rd404, %r2135, 4;
	add.s64 	%rd405, %rd1, %rd404;
	st.local.u32 	[%rd405], %r752;
	mov.u32 	%r2135, %r28;
$L__BB1_31:
	ld.u8 	%rs14, [%rd20+36880];
	setp.gt.u16 	%p18, %rs14, 3;
	@%p18 bra 	$L__BB1_33;
	mul.wide.u16 	%r753, %rs14, 256;
	ld.u8 	%r754, [%rd20+36881];
	or.b32  	%r755, %r753, %r754;
	add.s32 	%r30, %r2135, 1;
	mul.wide.u32 	%rd406, %r2135, 4;
	add.s64 	%rd407, %rd1, %rd406;
	st.local.u32 	[%rd407], %r755;
	mov.u32 	%r2135, %r30;
$L__BB1_33:
	ld.u8 	%rs15, [%rd20+36882];
	setp.gt.u16 	%p19, %rs15, 3;
	@%p19 bra 	$L__BB1_35;
	mul.wide.u16 	%r756, %rs15, 256;
	ld.u8 	%r757, [%rd20+36883];
	or.b32  	%r758, %r756, %r757;
	add.s32 	%r32, %r2135, 1;
	mul.wide.u32 	%rd408, %r2135, 4;
	add.s64 	%rd409, %rd1, %rd408;
	st.local.u32 	[%rd409], %r758;
	mov.u32 	%r2135, %r32;
$L__BB1_35:
	ld.u8 	%rs16, [%rd20+36884];
	setp.gt.u16 	%p20, %rs16, 3;
	@%p20 bra 	$L__BB1_37;
	mul.wide.u16 	%r759, %rs16, 256;
	ld.u8 	%r760, [%rd20+36885];
	or.b32  	%r761, %r759, %r760;
	add.s32 	%r34, %r2135, 1;
	mul.wide.u32 	%rd410, %r2135, 4;
	add.s64 	%rd411, %rd1, %rd410;
	st.local.u32 	[%rd411], %r761;
	mov.u32 	%r2135, %r34;
$L__BB1_37:
	ld.u8 	%rs17, [%rd20+36886];
	setp.gt.u16 	%p21, %rs17, 3;
	@%p21 bra 	$L__BB1_39;
	mul.wide.u16 	%r762, %rs17, 256;
	ld.u8 	%r763, [%rd20+36887];
	or.b32  	%r764, %r762, %r763;
	add.s32 	%r36, %r2135, 1;
	mul.wide.u32 	%rd412, %r2135, 4;
	add.s64 	%rd413, %rd1, %rd412;
	st.local.u32 	[%rd413], %r764;
	mov.u32 	%r2135, %r36;
$L__BB1_39:
	ld.u8 	%rs18, [%rd20+36888];
	setp.gt.u16 	%p22, %rs18, 3;
	@%p22 bra 	$L__BB1_41;
	mul.wide.u16 	%r765, %rs18, 256;
	ld.u8 	%r766, [%rd20+36889];
	or.b32  	%r767, %r765, %r766;
	add.s32 	%r38, %r2135, 1;
	mul.wide.u32 	%rd414, %r2135, 4;
	add.s64 	%rd415, %rd1, %rd414;
	st.local.u32 	[%rd415], %r767;
	mov.u32 	%r2135, %r38;
$L__BB1_41:
	ld.u8 	%rs19, [%rd20+36890];
	setp.gt.u16 	%p23, %rs19, 3;
	@%p23 bra 	$L__BB1_43;
	mul.wide.u16 	%r768, %rs19, 256;
	ld.u8 	%r769, [%rd20+36891];
	or.b32  	%r770, %r768, %r769;
	add.s32 	%r40, %r2135, 1;
	mul.wide.u32 	%rd416, %r2135, 4;
	add.s64 	%rd417, %rd1, %rd416;
	st.local.u32 	[%rd417], %r770;
	mov.u32 	%r2135, %r40;
$L__BB1_43:
	ld.u8 	%rs20, [%rd20+36892];
	setp.gt.u16 	%p24, %rs20, 3;
	@%p24 bra 	$L__BB1_45;
	mul.wide.u16 	%r771, %rs20, 256;
	ld.u8 	%r772, [%rd20+36893];
	or.b32  	%r773, %r771, %r772;
	add.s32 	%r42, %r2135, 1;
	mul.wide.u32 	%rd418, %r2135, 4;
	add.s64 	%rd419, %rd1, %rd418;
	st.local.u32 	[%rd419], %r773;
	mov.u32 	%r2135, %r42;
$L__BB1_45:
	ld.u8 	%rs21, [%rd20+36894];
	setp.gt.u16 	%p25, %rs21, 3;
	@%p25 bra 	$L__BB1_47;
	mul.wide.u16 	%r774, %rs21, 256;
	ld.u8 	%r775, [%rd20+36895];
	or.b32  	%r776, %r774, %r775;
	add.s32 	%r44, %r2135, 1;
	mul.wide.u32 	%rd420, %r2135, 4;
	add.s64 	%rd421, %rd1, %rd420;
	st.local.u32 	[%rd421], %r776;
	mov.u32 	%r2135, %r44;
$L__BB1_47:
	ld.u8 	%rs22, [%rd20+36896];
	setp.gt.u16 	%p26, %rs22, 3;
	@%p26 bra 	$L__BB1_49;
	mul.wide.u16 	%r777, %rs22, 256;
	ld.u8 	%r778, [%rd20+36897];
	or.b32  	%r779, %r777, %r778;
	add.s32 	%r46, %r2135, 1;
	mul.wide.u32 	%rd422, %r2135, 4;
	add.s64 	%rd423, %rd1, %rd422;
	st.local.u32 	[%rd423], %r779;
	mov.u32 	%r2135, %r46;
$L__BB1_49:
	ld.u8 	%rs23, [%rd20+36898];
	setp.gt.u16 	%p27, %rs23, 3;
	@%p27 bra 	$L__BB1_51;
	mul.wide.u16 	%r780, %rs23, 256;
	ld.u8 	%r781, [%rd20+36899];
	or.b32  	%r782, %r780, %r781;
	add.s32 	%r48, %r2135, 1;
	mul.wide.u32 	%rd424, %r2135, 4;
	add.s64 	%rd425, %rd1, %rd424;
	st.local.u32 	[%rd425], %r782;
	mov.u32 	%r2135, %r48;
$L__BB1_51:
	ld.u8 	%rs24, [%rd20+36900];
	setp.gt.u16 	%p28, %rs24, 3;
	@%p28 bra 	$L__BB1_53;
	mul.wide.u16 	%r783, %rs24, 256;
	ld.u8 	%r784, [%rd20+36901];
	or.b32  	%r785, %r783, %r784;
	add.s32 	%r50, %r2135, 1;
	mul.wide.u32 	%rd426, %r2135, 4;
	add.s64 	%rd427, %rd1, %rd426;
	st.local.u32 	[%rd427], %r785;
	mov.u32 	%r2135, %r50;
$L__BB1_53:
	ld.u8 	%rs25, [%rd20+36902];
	setp.gt.u16 	%p29, %rs25, 3;
	@%p29 bra 	$L__BB1_55;
	mul.wide.u16 	%r786, %rs25, 256;
	ld.u8 	%r787, [%rd20+36903];
	or.b32  	%r788, %r786, %r787;
	add.s32 	%r52, %r2135, 1;
	mul.wide.u32 	%rd428, %r2135, 4;
	add.s64 	%rd429, %rd1, %rd428;
	st.local.u32 	[%rd429], %r788;
	mov.u32 	%r2135, %r52;
$L__BB1_55:
	ld.u8 	%rs26, [%rd20+36904];
	setp.gt.u16 	%p30, %rs26, 3;
	@%p30 bra 	$L__BB1_57;
	mul.wide.u16 	%r789, %rs26, 256;
	ld.u8 	%r790, [%rd20+36905];
	or.b32  	%r791, %r789, %r790;
	add.s32 	%r54, %r2135, 1;
	mul.wide.u32 	%rd430, %r2135, 4;
	add.s64 	%rd431, %rd1, %rd430;
	st.local.u32 	[%rd431], %r791;
	mov.u32 	%r2135, %r54;
$L__BB1_57:
	ld.u8 	%rs27, [%rd20+36906];
	setp.gt.u16 	%p31, %rs27, 3;
	@%p31 bra 	$L__BB1_59;
	mul.wide.u16 	%r792, %rs27, 256;
	ld.u8 	%r793, [%rd20+36907];
	or.b32  	%r794, %r792, %r793;
	add.s32 	%r56, %r2135, 1;
	mul.wide.u32 	%rd432, %r2135, 4;
	add.s64 	%rd433, %rd1, %rd432;
	st.local.u32 	[%rd433], %r794;
	mov.u32 	%r2135, %r56;
$L__BB1_59:
	ld.u8 	%rs28, [%rd20+36908];
	setp.gt.u16 	%p32, %rs28, 3;
	@%p32 bra 	$L__BB1_61;
	mul.wide.u16 	%r795, %rs28, 256;
	ld.u8 	%r796, [%rd20+36909];
	or.b32  	%r797, %r795, %r796;
	add.s32 	%r58, %r2135, 1;
	mul.wide.u32 	%rd434, %r2135, 4;
	add.s64 	%rd435, %rd1, %rd434;
	st.local.u32 	[%rd435], %r797;
	mov.u32 	%r2135, %r58;
$L__BB1_61:
	ld.u8 	%rs29, [%rd20+36910];
	setp.gt.u16 	%p33, %rs29, 3;
	@%p33 bra 	$L__BB1_63;
	mul.wide.u16 	%r798, %rs29, 256;
	ld.u8 	%r799, [%rd20+36911];
	or.b32  	%r800, %r798, %r799;
	add.s32 	%r60, %r2135, 1;
	mul.wide.u32 	%rd436, %r2135, 4;
	add.s64 	%rd437, %rd1, %rd436;
	st.local.u32 	[%rd437], %r800;
	mov.u32 	%r2135, %r60;
$L__BB1_63:
	ld.u8 	%rs30, [%rd20+36912];
	setp.gt.u16 	%p34, %rs30, 3;
	@%p34 bra 	$L__BB1_65;
	mul.wide.u16 	%r801, %rs30, 256;
	ld.u8 	%r802, [%rd20+36913];
	or.b32  	%r803, %r801, %r802;
	add.s32 	%r62, %r2135, 1;
	mul.wide.u32 	%rd438, %r2135, 4;
	add.s64 	%rd439, %rd1, %rd438;
	st.local.u32 	[%rd439], %r803;
	mov.u32 	%r2135, %r62;
$L__BB1_65:
	ld.u8 	%rs31, [%rd20+36914];
	setp.gt.u16 	%p35, %rs31, 3;
	@%p35 bra 	$L__BB1_67;
	mul.wide.u16 	%r804, %rs31, 256;
	ld.u8 	%r805, [%rd20+36915];
	or.b32  	%r806, %r804, %r805;
	add.s32 	%r64, %r2135, 1;
	mul.wide.u32 	%rd440, %r2135, 4;
	add.s64 	%rd441, %rd1, %rd440;
	st.local.u32 	[%rd441], %r806;
	mov.u32 	%r2135, %r64;
$L__BB1_67:
	ld.u8 	%rs32, [%rd20+36916];
	setp.gt.u16 	%p36, %rs32, 3;
	@%p36 bra 	$L__BB1_69;
	mul.wide.u16 	%r807, %rs32, 256;
	ld.u8 	%r808, [%rd20+36917];
	or.b32  	%r809, %r807, %r808;
	add.s32 	%r66, %r2135, 1;
	mul.wide.u32 	%rd442, %r2135, 4;
	add.s64 	%rd443, %rd1, %rd442;
	st.local.u32 	[%rd443], %r809;
	mov.u32 	%r2135, %r66;
$L__BB1_69:
	ld.u8 	%rs33, [%rd20+36918];
	setp.gt.u16 	%p37, %rs33, 3;
	@%p37 bra 	$L__BB1_71;
	mul.wide.u16 	%r810, %rs33, 256;
	ld.u8 	%r811, [%rd20+36919];
	or.b32  	%r812, %r810, %r811;
	add.s32 	%r68, %r2135, 1;
	mul.wide.u32 	%rd444, %r2135, 4;
	add.s64 	%rd445, %rd1, %rd444;
	st.local.u32 	[%rd445], %r812;
	mov.u32 	%r2135, %r68;
$L__BB1_71:
	ld.u8 	%rs34, [%rd20+36920];
	setp.gt.u16 	%p38, %rs34, 3;
	@%p38 bra 	$L__BB1_73;
	mul.wide.u16 	%r813, %rs34, 256;
	ld.u8 	%r814, [%rd20+36921];
	or.b32  	%r815, %r813, %r814;
	add.s32 	%r70, %r2135, 1;
	mul.wide.u32 	%rd446, %r2135, 4;
	add.s64 	%rd447, %rd1, %rd446;
	st.local.u32 	[%rd447], %r815;
	mov.u32 	%r2135, %r70;
$L__BB1_73:
	ld.u8 	%rs35, [%rd20+36922];
	setp.gt.u16 	%p39, %rs35, 3;
	@%p39 bra 	$L__BB1_75;
	mul.wide.u16 	%r816, %rs35, 256;
	ld.u8 	%r817, [%rd20+36923];
	or.b32  	%r818, %r816, %r817;
	add.s32 	%r72, %r2135, 1;
	mul.wide.u32 	%rd448, %r2135, 4;
	add.s64 	%rd449, %rd1, %rd448;
	st.local.u32 	[%rd449], %r818;
	mov.u32 	%r2135, %r72;
$L__BB1_75:
	ld.u8 	%rs36, [%rd20+36924];
	setp.gt.u16 	%p40, %rs36, 3;
	@%p40 bra 	$L__BB1_77;
	mul.wide.u16 	%r819, %rs36, 256;
	ld.u8 	%r820, [%rd20+36925];
	or.b32  	%r821, %r819, %r820;
	add.s32 	%r74, %r2135, 1;
	mul.wide.u32 	%rd450, %r2135, 4;
	add.s64 	%rd451, %rd1, %rd450;
	st.local.u32 	[%rd451], %r821;
	mov.u32 	%r2135, %r74;
$L__BB1_77:
	ld.u8 	%rs37, [%rd20+36926];
	setp.gt.u16 	%p41, %rs37, 3;
	@%p41 bra 	$L__BB1_79;
	mul.wide.u16 	%r822, %rs37, 256;
	ld.u8 	%r823, [%rd20+36927];
	or.b32  	%r824, %r822, %r823;
	add.s32 	%r76, %r2135, 1;
	mul.wide.u32 	%rd452, %r2135, 4;
	add.s64 	%rd453, %rd1, %rd452;
	st.local.u32 	[%rd453], %r824;
	mov.u32 	%r2135, %r76;
$L__BB1_79:
	ld.u8 	%rs38, [%rd20+36928];
	setp.gt.u16 	%p42, %rs38, 3;
	@%p42 bra 	$L__BB1_81;
	mul.wide.u16 	%r825, %rs38, 256;
	ld.u8 	%r826, [%rd20+36929];
	or.b32  	%r827, %r825, %r826;
	add.s32 	%r78, %r2135, 1;
	mul.wide.u32 	%rd454, %r2135, 4;
	add.s64 	%rd455, %rd1, %rd454;
	st.local.u32 	[%rd455], %r827;
	mov.u32 	%r2135, %r78;
$L__BB1_81:
	ld.u8 	%rs39, [%rd20+36930];
	setp.gt.u16 	%p43, %rs39, 3;
	@%p43 bra 	$L__BB1_83;
	mul.wide.u16 	%r828, %rs39, 256;
	ld.u8 	%r829, [%rd20+36931];
	or.b32  	%r830, %r828, %r829;
	add.s32 	%r80, %r2135, 1;
	mul.wide.u32 	%rd456, %r2135, 4;
	add.s64 	%rd457, %rd1, %rd456;
	st.local.u32 	[%rd457], %r830;
	mov.u32 	%r2135, %r80;
$L__BB1_83:
	ld.u8 	%rs40, [%rd20+36932];
	setp.gt.u16 	%p44, %rs40, 3;
	@%p44 bra 	$L__BB1_85;
	mul.wide.u16 	%r831, %rs40, 256;
	ld.u8 	%r832, [%rd20+36933];
	or.b32  	%r833, %r831, %r832;
	add.s32 	%r82, %r2135, 1;
	mul.wide.u32 	%rd458, %r2135, 4;
	add.s64 	%rd459, %rd1, %rd458;
	st.local.u32 	[%rd459], %r833;
	mov.u32 	%r2135, %r82;
$L__BB1_85:
	ld.u8 	%rs41, [%rd20+36934];
	setp.gt.u16 	%p45, %rs41, 3;
	@%p45 bra 	$L__BB1_87;
	mul.wide.u16 	%r834, %rs41, 256;
	ld.u8 	%r835, [%rd20+36935];
	or.b32  	%r836, %r834, %r835;
	add.s32 	%r84, %r2135, 1;
	mul.wide.u32 	%rd460, %r2135, 4;
	add.s64 	%rd461, %rd1, %rd460;
	st.local.u32 	[%rd461], %r836;
	mov.u32 	%r2135, %r84;
$L__BB1_87:
	ld.u8 	%rs42, [%rd20+36936];
	setp.gt.u16 	%p46, %rs42, 3;
	@%p46 bra 	$L__BB1_89;
	mul.wide.u16 	%r837, %rs42, 256;
	ld.u8 	%r838, [%rd20+36937];
	or.b32  	%r839, %r837, %r838;
	add.s32 	%r86, %r2135, 1;
	mul.wide.u32 	%rd462, %r2135, 4;
	add.s64 	%rd463, %rd1, %rd462;
	st.local.u32 	[%rd463], %r839;
	mov.u32 	%r2135, %r86;
$L__BB1_89:
	ld.u8 	%rs43, [%rd20+36938];
	setp.gt.u16 	%p47, %rs43, 3;
	@%p47 bra 	$L__BB1_91;
	mul.wide.u16 	%r840, %rs43, 256;
	ld.u8 	%r841, [%rd20+36939];
	or.b32  	%r842, %r840, %r841;
	add.s32 	%r88, %r2135, 1;
	mul.wide.u32 	%rd464, %r2135, 4;
	add.s64 	%rd465, %rd1, %rd464;
	st.local.u32 	[%rd465], %r842;
	mov.u32 	%r2135, %r88;
$L__BB1_91:
	ld.u8 	%rs44, [%rd20+36940];
	setp.gt.u16 	%p48, %rs44, 3;
	@%p48 bra 	$L__BB1_93;
	mul.wide.u16 	%r843, %rs44, 256;
	ld.u8 	%r844, [%rd20+36941];
	or.b32  	%r845, %r843, %r844;
	add.s32 	%r90, %r2135, 1;
	mul.wide.u32 	%rd466, %r2135, 4;
	add.s64 	%rd467, %rd1, %rd466;
	st.local.u32 	[%rd467], %r845;
	mov.u32 	%r2135, %r90;
$L__BB1_93:
	ld.u8 	%rs45, [%rd20+36942];
	setp.gt.u16 	%p49, %rs45, 3;
	@%p49 bra 	$L__BB1_95;
	mul.wide.u16 	%r846, %rs45, 256;
	ld.u8 	%r847, [%rd20+36943];
	or.b32  	%r848, %r846, %r847;
	add.s32 	%r92, %r2135, 1;
	mul.wide.u32 	%rd468, %r2135, 4;
	add.s64 	%rd469, %rd1, %rd468;
	st.local.u32 	[%rd469], %r848;
	mov.u32 	%r2135, %r92;
$L__BB1_95:
	ld.u8 	%rs46, [%rd20+36944];
	setp.gt.u16 	%p50, %rs46, 3;
	@%p50 bra 	$L__BB1_97;
	mul.wide.u16 	%r849, %rs46, 256;
	ld.u8 	%r850, [%rd20+36945];
	or.b32  	%r851, %r849, %r850;
	add.s32 	%r94, %r2135, 1;
	mul.wide.u32 	%rd470, %r2135, 4;
	add.s64 	%rd471, %rd1, %rd470;
	st.local.u32 	[%rd471], %r851;
	mov.u32 	%r2135, %r94;
$L__BB1_97:
	ld.u8 	%rs47, [%rd20+36946];
	setp.gt.u16 	%p51, %rs47, 3;
	@%p51 bra 	$L__BB1_99;
	mul.wide.u16 	%r852, %rs47, 256;
	ld.u8 	%r853, [%rd20+36947];
	or.b32  	%r854, %r852, %r853;
	add.s32 	%r96, %r2135, 1;
	mul.wide.u32 	%rd472, %r2135, 4;
	add.s64 	%rd473, %rd1, %rd472;
	st.local.u32 	[%rd473], %r854;
	mov.u32 	%r2135, %r96;
$L__BB1_99:
	ld.u8 	%rs48, [%rd20+36948];
	setp.gt.u16 	%p52, %rs48, 3;
	@%p52 bra 	$L__BB1_101;
	mul.wide.u16 	%r855, %rs48, 256;
	ld.u8 	%r856, [%rd20+36949];
	or.b32  	%r857, %r855, %r856;
	add.s32 	%r98, %r2135, 1;
	mul.wide.u32 	%rd474, %r2135, 4;
	add.s64 	%rd475, %rd1, %rd474;
	st.local.u32 	[%rd475], %r857;
	mov.u32 	%r2135, %r98;
$L__BB1_101:
	ld.u8 	%rs49, [%rd20+36950];
	setp.gt.u16 	%p53, %rs49, 3;
	@%p53 bra 	$L__BB1_103;
	mul.wide.u16 	%r858, %rs49, 256;
	ld.u8 	%r859, [%rd20+36951];
	or.b32  	%r860, %r858, %r859;
	add.s32 	%r100, %r2135, 1;
	mul.wide.u32 	%rd476, %r2135, 4;
	add.s64 	%rd477, %rd1, %rd476;
	st.local.u32 	[%rd477], %r860;
	mov.u32 	%r2135, %r100;
$L__BB1_103:
	ld.u8 	%rs50, [%rd20+36952];
	setp.gt.u16 	%p54, %rs50, 3;
	@%p54 bra 	$L__BB1_105;
	mul.wide.u16 	%r861, %rs50, 256;
	ld.u8 	%r862, [%rd20+36953];
	or.b32  	%r863, %r861, %r862;
	add.s32 	%r102, %r2135, 1;
	mul.wide.u32 	%rd478, %r2135, 4;
	add.s64 	%rd479, %rd1, %rd478;
	st.local.u32 	[%rd479], %r863;
	mov.u32 	%r2135, %r102;
$L__BB1_105:
	ld.u8 	%rs51, [%rd20+36954];
	setp.gt.u16 	%p55, %rs51, 3;
	@%p55 bra 	$L__BB1_107;
	mul.wide.u16 	%r864, %rs51, 256;
	ld.u8 	%r865, [%rd20+36955];
	or.b32  	%r866, %r864, %r865;
	add.s32 	%r104, %r2135, 1;
	mul.wide.u32 	%rd480, %r2135, 4;
	add.s64 	%rd481, %rd1, %rd480;
	st.local.u32 	[%rd481], %r866;
	mov.u32 	%r2135, %r104;
$L__BB1_107:
	ld.u8 	%rs52, [%rd20+36956];
	setp.gt.u16 	%p56, %rs52, 3;
	@%p56 bra 	$L__BB1_109;
	mul.wide.u16 	%r867, %rs52, 256;
	ld.u8 	%r868, [%rd20+36957];
	or.b32  	%r869, %r867, %r868;
	add.s32 	%r106, %r2135, 1;
	mul.wide.u32 	%rd482, %r2135, 4;
	add.s64 	%rd483, %rd1, %rd482;
	st.local.u32 	[%rd483], %r869;
	mov.u32 	%r2135, %r106;
$L__BB1_109:
	ld.u8 	%rs53, [%rd20+36958];
	setp.gt.u16 	%p57, %rs53, 3;
	@%p57 bra 	$L__BB1_111;
	mul.wide.u16 	%r870, %rs53, 256;
	ld.u8 	%r871, [%rd20+36959];
	or.b32  	%r872, %r870, %r871;
	add.s32 	%r108, %r2135, 1;
	mul.wide.u32 	%rd484, %r2135, 4;
	add.s64 	%rd485, %rd1, %rd484;
	st.local.u32 	[%rd485], %r872;
	mov.u32 	%r2135, %r108;
$L__BB1_111:
	ld.u8 	%rs54, [%rd20+36960];
	setp.gt.u16 	%p58, %rs54, 3;
	@%p58 bra 	$L__BB1_113;
	mul.wide.u16 	%r873, %rs54, 256;
	ld.u8 	%r874, [%rd20+36961];
	or.b32  	%r875, %r873, %r874;
	add.s32 	%r110, %r2135, 1;
	mul.wide.u32 	%rd486, %r2135, 4;
	add.s64 	%rd487, %rd1, %rd486;
	st.local.u32 	[%rd487], %r875;
	mov.u32 	%r2135, %r110;
$L__BB1_113:
	ld.u8 	%rs55, [%rd20+36962];
	setp.gt.u16 	%p59, %rs55, 3;
	@%p59 bra 	$L__BB1_115;
	mul.wide.u16 	%r876, %rs55, 256;
	ld.u8 	%r877, [%rd20+36963];
	or.b32  	%r878, %r876, %r877;
	add.s32 	%r112, %r2135, 1;
	mul.wide.u32 	%rd488, %r2135, 4;
	add.s64 	%rd489, %rd1, %rd488;
	st.local.u32 	[%rd489], %r878;
	mov.u32 	%r2135, %r112;
$L__BB1_115:
	ld.u8 	%rs56, [%rd20+36964];
	setp.gt.u16 	%p60, %rs56, 3;
	@%p60 bra 	$L__BB1_117;
	mul.wide.u16 	%r879, %rs56, 256;
	ld.u8 	%r880, [%rd20+36965];
	or.b32  	%r881, %r879, %r880;
	add.s32 	%r114, %r2135, 1;
	mul.wide.u32 	%rd490, %r2135, 4;
	add.s64 	%rd491, %rd1, %rd490;
	st.local.u32 	[%rd491], %r881;
	mov.u32 	%r2135, %r114;
$L__BB1_117:
	ld.u8 	%rs57, [%rd20+36966];
	setp.gt.u16 	%p61, %rs57, 3;
	@%p61 bra 	$L__BB1_119;
	mul.wide.u16 	%r882, %rs57, 256;
	ld.u8 	%r883, [%rd20+36967];
	or.b32  	%r884, %r882, %r883;
	add.s32 	%r116, %r2135, 1;
	mul.wide.u32 	%rd492, %r2135, 4;
	add.s64 	%rd493, %rd1, %rd492;
	st.local.u32 	[%rd493], %r884;
	mov.u32 	%r2135, %r116;
$L__BB1_119:
	ld.u8 	%rs58, [%rd20+36968];
	setp.gt.u16 	%p62, %rs58, 3;
	@%p62 bra 	$L__BB1_121;
	mul.wide.u16 	%r885, %rs58, 256;
	ld.u8 	%r886, [%rd20+36969];
	or.b32  	%r887, %r885, %r886;
	add.s32 	%r118, %r2135, 1;
	mul.wide.u32 	%rd494, %r2135, 4;
	add.s64 	%rd495, %rd1, %rd494;
	st.local.u32 	[%rd495], %r887;
	mov.u32 	%r2135, %r118;
$L__BB1_121:
	ld.u8 	%rs59, [%rd20+36970];
	setp.gt.u16 	%p63, %rs59, 3;
	@%p63 bra 	$L__BB1_123;
	mul.wide.u16 	%r888, %rs59, 256;
	ld.u8 	%r889, [%rd20+36971];
	or.b32  	%r890, %r888, %r889;
	add.s32 	%r120, %r2135, 1;
	mul.wide.u32 	%rd496, %r2135, 4;
	add.s64 	%rd497, %rd1, %rd496;
	st.local.u32 	[%rd497], %r890;
	mov.u32 	%r2135, %r120;
$L__BB1_123:
	ld.u8 	%rs60, [%rd20+36972];
	setp.gt.u16 	%p64, %rs60, 3;
	@%p64 bra 	$L__BB1_125;
	mul.wide.u16 	%r891, %rs60, 256;
	ld.u8 	%r892, [%rd20+36973];
	or.b32  	%r893, %r891, %r892;
	add.s32 	%r122, %r2135, 1;
	mul.wide.u32 	%rd498, %r2135, 4;
	add.s64 	%rd499, %rd1, %rd498;
	st.local.u32 	[%rd499], %r893;
	mov.u32 	%r2135, %r122;
$L__BB1_125:
	ld.u8 	%rs61, [%rd20+36974];
	setp.gt.u16 	%p65, %rs61, 3;
	@%p65 bra 	$L__BB1_127;
	mul.wide.u16 	%r894, %rs61, 256;
	ld.u8 	%r895, [%rd20+36975];
	or.b32  	%r896, %r894, %r895;
	add.s32 	%r124, %r2135, 1;
	mul.wide.u32 	%rd500, %r2135, 4;
	add.s64 	%rd501, %rd1, %rd500;
	st.local.u32 	[%rd501], %r896;
	mov.u32 	%r2135, %r124;
$L__BB1_127:
	ld.u8 	%rs62, [%rd20+36976];
	setp.gt.u16 	%p66, %rs62, 3;
	@%p66 bra 	$L__BB1_129;
	mul.wide.u16 	%r897, %rs62, 256;
	ld.u8 	%r898, [%rd20+36977];
	or.b32  	%r899, %r897, %r898;
	add.s32 	%r126, %r2135, 1;
	mul.wide.u32 	%rd502, %r2135, 4;
	add.s64 	%rd503, %rd1, %rd502;
	st.local.u32 	[%rd503], %r899;
	mov.u32 	%r2135, %r126;
$L__BB1_129:
	ld.u8 	%rs63, [%rd20+36978];
	setp.gt.u16 	%p67, %rs63, 3;
	@%p67 bra 	$L__BB1_131;
	mul.wide.u16 	%r900, %rs63, 256;
	ld.u8 	%r901, [%rd20+36979];
	or.b32  	%r902, %r900, %r901;
	add.s32 	%r128, %r2135, 1;
	mul.wide.u32 	%rd504, %r2135, 4;
	add.s64 	%rd505, %rd1, %rd504;
	st.local.u32 	[%rd505], %r902;
	mov.u32 	%r2135, %r128;
$L__BB1_131:
	setp.eq.s32 	%p68, %r2135, 0;
	@%p68 bra 	$L__BB1_185;
	mov.b32 	%r2192, 0;
	mov.b16 	%rs674, 0;
	cvt.u16.u32 	%rs408, %r2135;
$L__BB1_133:
	mov.u32 	%r2194, %r2192;
	not.b32 	%r904, %r2194;
	add.s32 	%r131, %r2135, %r904;
	add.s32 	%r2192, %r2194, 1;
	setp.ge.s32 	%p69, %r2192, %r2135;
	@%p69 bra 	$L__BB1_156;
	mul.wide.u32 	%rd506, %r2194, 4;
	add.s64 	%rd21, %rd1, %rd506;
	sub.s32 	%r905, %r2135, %r2194;
	add.s32 	%r906, %r905, -2;
	setp.lt.u32 	%p70, %r906, 3;
	mov.u32 	%r2200, %r2192;
	@%p70 bra 	$L__BB1_146;
	and.b32  	%r907, %r131, -4;
	neg.s32 	%r2193, %r907;
	add.s64 	%rd1638, %rd21, 16;
$L__BB1_136:
	.pragma "nounroll";
	ld.local.u32 	%r2196, [%rd21];
	mul.lo.s32 	%r908, %r2196, 29;
	cvt.s64.s32 	%rd509, %r908;
	add.s64 	%rd510, %rd19, %rd509;
	ld.u8 	%rs399, [%rd510+7];
	mul.wide.u16 	%r909, %rs399, 256;
	ld.u8 	%r910, [%rd510+8];
	or.b32  	%r911, %r909, %r910;
	ld.local.u32 	%r140, [%rd1638+-12];
	mul.lo.s32 	%r912, %r140, 29;
	cvt.s64.s32 	%rd511, %r912;
	add.s64 	%rd512, %rd19, %rd511;
	ld.u8 	%rs400, [%rd512+7];
	mul.wide.u16 	%r913, %rs400, 256;
	ld.u8 	%r914, [%rd512+8];
	or.b32  	%r915, %r913, %r914;
	setp.ge.u32 	%p71, %r911, %r915;
	@%p71 bra 	$L__BB1_138;
	st.local.u32 	[%rd21], %r140;
	st.local.u32 	[%rd1638+-12], %r2196;
	ld.local.u32 	%r2196, [%rd21];
$L__BB1_138:
	mul.lo.s32 	%r916, %r2196, 29;
	cvt.s64.s32 	%rd513, %r916;
	add.s64 	%rd514, %rd19, %rd513;
	ld.u8 	%rs401, [%rd514+7];
	mul.wide.u16 	%r917, %rs401, 256;
	ld.u8 	%r918, [%rd514+8];
	or.b32  	%r919, %r917, %r918;
	ld.local.u32 	%r143, [%rd1638+-8];
	mul.lo.s32 	%r920, %r143, 29;
	cvt.s64.s32 	%rd515, %r920;
	add.s64 	%rd516, %rd19, %rd515;
	ld.u8 	%rs402, [%rd516+7];
	mul.wide.u16 	%r921, %rs402, 256;
	ld.u8 	%r922, [%rd516+8];
	or.b32  	%r923, %r921, %r922;
	setp.ge.u32 	%p72, %r919, %r923;
	@%p72 bra 	$L__BB1_140;
	st.local.u32 	[%rd21], %r143;
	st.local.u32 	[%rd1638+-8], %r2196;
	ld.local.u32 	%r2196, [%rd21];
$L__BB1_140:
	mul.lo.s32 	%r924, %r2196, 29;
	cvt.s64.s32 	%rd517, %r924;
	add.s64 	%rd518, %rd19, %rd517;
	ld.u8 	%rs403, [%rd518+7];
	mul.wide.u16 	%r925, %rs403, 256;
	ld.u8 	%r926, [%rd518+8];
	or.b32  	%r927, %r925, %r926;
	ld.local.u32 	%r146, [%rd1638+-4];
	mul.lo.s32 	%r928, %r146, 29;
	cvt.s64.s32 	%rd519, %r928;
	add.s64 	%rd520, %rd19, %rd519;
	ld.u8 	%rs404, [%rd520+7];
	mul.wide.u16 	%r929, %rs404, 256;
	ld.u8 	%r930, [%rd520+8];
	or.b32  	%r931, %r929, %r930;
	setp.ge.u32 	%p73, %r927, %r931;
	@%p73 bra 	$L__BB1_142;
	st.local.u32 	[%rd21], %r146;
	st.local.u32 	[%rd1638+-4], %r2196;
	ld.local.u32 	%r2196, [%rd21];
$L__BB1_142:
	mul.lo.s32 	%r932, %r2196, 29;
	cvt.s64.s32 	%rd521, %r932;
	add.s64 	%rd522, %rd19, %rd521;
	ld.u8 	%rs405, [%rd522+7];
	mul.wide.u16 	%r933, %rs405, 256;
	ld.u8 	%r934, [%rd522+8];
	or.b32  	%r935, %r933, %r934;
	ld.local.u32 	%r149, [%rd1638];
	mul.lo.s32 	%r936, %r149, 29;
	cvt.s64.s32 	%rd523, %r936;
	add.s64 	%rd524, %rd19, %rd523;
	ld.u8 	%rs406, [%rd524+7];
	mul.wide.u16 	%r937, %rs406, 256;
	ld.u8 	%r938, [%rd524+8];
	or.b32  	%r939, %r937, %r938;
	setp.ge.u32 	%p74, %r935, %r939;
	@%p74 bra 	$L__BB1_144;
	st.local.u32 	[%rd21], %r149;
	st.local.u32 	[%rd1638], %r2196;
$L__BB1_144:
	add.s32 	%r2194, %r2194, 4;
	add.s32 	%r2193, %r2193, 4;
	add.s64 	%rd1638, %rd1638, 16;
	setp.ne.s32 	%p75, %r2193, 0;
	@%p75 bra 	$L__BB1_136;
	add.s32 	%r2200, %r2194, 1;
$L__BB1_146:
	and.b32  	%r940, %r131, 3;
	setp.eq.s32 	%p76, %r940, 0;
	@%p76 bra 	$L__BB1_156;
	xor.b16  	%rs407, %rs674, 3;
	add.s16 	%rs65, %rs407, %rs408;
	and.b16  	%rs409, %rs65, 3;
	setp.eq.s16 	%p77, %rs409, 1;
	@%p77 bra 	$L__BB1_153;
	ld.local.u32 	%r2199, [%rd21];
	mul.lo.s32 	%r941, %r2199, 29;
	cvt.s64.s32 	%rd525, %r941;
	add.s64 	%rd526, %rd19, %rd525;
	ld.u8 	%rs410, [%rd526+7];
	mul.wide.u16 	%r942, %rs410, 256;
	ld.u8 	%r943, [%rd526+8];
	or.b32  	%r944, %r942, %r943;
	mul.wide.u32 	%rd527, %r2200, 4;
	add.s64 	%rd26, %rd1, %rd527;
	ld.local.u32 	%r155, [%rd26];
	mul.lo.s32 	%r945, %r155, 29;
	cvt.s64.s32 	%rd528, %r945;
	add.s64 	%rd529, %rd19, %rd528;
	ld.u8 	%rs411, [%rd529+7];
	mul.wide.u16 	%r946, %rs411, 256;
	ld.u8 	%r947, [%rd529+8];
	or.b32  	%r948, %r946, %r947;
	setp.ge.u32 	%p78, %r944, %r948;
	@%p78 bra 	$L__BB1_150;
	st.local.u32 	[%rd21], %r155;
	st.local.u32 	[%rd26], %r2199;
	ld.local.u32 	%r2199, [%rd21];
$L__BB1_150:
	mul.lo.s32 	%r949, %r2199, 29;
	cvt.s64.s32 	%rd530, %r949;
	add.s64 	%rd531, %rd19, %rd530;
	ld.u8 	%rs412, [%rd531+7];
	mul.wide.u16 	%r950, %rs412, 256;
	ld.u8 	%r951, [%rd531+8];
	or.b32  	%r952, %r950, %r951;
	ld.local.u32 	%r158, [%rd26+4];
	mul.lo.s32 	%r953, %r158, 29;
	cvt.s64.s32 	%rd532, %r953;
	add.s64 	%rd533, %rd19, %rd532;
	ld.u8 	%rs413, [%rd533+7];
	mul.wide.u16 	%r954, %rs413, 256;
	ld.u8 	%r955, [%rd533+8];
	or.b32  	%r956, %r954, %r955;
	setp.ge.u32 	%p79, %r952, %r956;
	@%p79 bra 	$L__BB1_152;
	st.local.u32 	[%rd21], %r158;
	st.local.u32 	[%rd26+4], %r2199;
$L__BB1_152:
	add.s32 	%r2200, %r2200, 2;
$L__BB1_153:
	and.b16  	%rs414, %rs65, 1;
	setp.eq.b16 	%p80, %rs414, 1;
	not.pred 	%p81, %p80;
	@%p81 bra 	$L__BB1_156;
	ld.local.u32 	%r161, [%rd21];
	mul.lo.s32 	%r957, %r161, 29;
	cvt.s64.s32 	%rd534, %r957;
	add.s64 	%rd535, %rd19, %rd534;
	ld.u8 	%rs415, [%rd535+7];
	mul.wide.u16 	%r958, %rs415, 256;
	ld.u8 	%r959, [%rd535+8];
	or.b32  	%r960, %r958, %r959;
	mul.wide.u32 	%rd536, %r2200, 4;
	add.s64 	%rd27, %rd1, %rd536;
	ld.local.u32 	%r162, [%rd27];
	mul.lo.s32 	%r961, %r162, 29;
	cvt.s64.s32 	%rd537, %r961;
	add.s64 	%rd538, %rd19, %rd537;
	ld.u8 	%rs416, [%rd538+7];
	mul.wide.u16 	%r962, %rs416, 256;
	ld.u8 	%r963, [%rd538+8];
	or.b32  	%r964, %r962, %r963;
	setp.ge.u32 	%p82, %r960, %r964;
	@%p82 bra 	$L__BB1_156;
	st.local.u32 	[%rd21], %r162;
	st.local.u32 	[%rd27], %r161;
$L__BB1_156:
	setp.eq.s32 	%p83, %r2192, %r2135;
	add.s16 	%rs674, %rs674, 1;
	@%p83 bra 	$L__BB1_157;
	bra.uni 	$L__BB1_133;
$L__BB1_157:
	and.b32  	%r134, %r2135, 3;
	setp.lt.u32 	%p84, %r2135, 4;
	mov.b32 	%r2202, 0;
	@%p84 bra 	$L__BB1_172;
	and.b32  	%r2202, %r2135, 2147483644;
	neg.s32 	%r2201, %r2202;
	add.s64 	%rd1639, %rd1, 8;
	mov.u64 	%rd546, $str$6;
	add.u64 	%rd548, %SP, 240;
$L__BB1_159:
	.pragma "nounroll";
	ld.local.u32 	%r966, [%rd1639+-8];
	mul.lo.s32 	%r967, %r966, 29;
	ld.global.u64 	%rd539, [volume];
	cvt.s64.s32 	%rd540, %r967;
	add.s64 	%rd29, %rd539, %rd540;
	ld.u8 	%rs417, [%rd29+30];
	setp.eq.s16 	%p85, %rs417, 0;
	@%p85 bra 	$L__BB1_161;
	add.s64 	%rd541, %rd29, 9;
	st.local.u64 	[%rd5], %rd541;
	mov.u64 	%rd542, $str$3;
	cvta.global.u64 	%rd543, %rd542;
	{ // callseq 3, 0
	.param .b64 param0;
	st.param.b64 	[param0], %rd543;
	.param .b64 param1;
	st.param.b64 	[param1], %rd548;
	.param .b32 retval0;
	call.uni (retval0), 
	vprintf, 
	(
	param0, 
	param1
	);
	ld.param.b32 	%r968, [retval0];
	} // callseq 3
	bra.uni 	$L__BB1_162;
$L__BB1_161:
	add.s64 	%rd545, %rd29, 9;
	st.local.u64 	[%rd5], %rd545;
	cvta.global.u64 	%rd547, %rd546;
	{ // callseq 4, 0
	.param .b64 param0;
	st.param.b64 	[param0], %rd547;
	.param .b64 param1;
	st.param.b64 	[param1], %rd548;
	.param .b32 retval0;
	call.uni (retval0), 
	vprintf, 
	(
	param0, 
	param1
	);
	ld.param.b32 	%r970, [retval0];
	} // callseq 4
$L__BB1_162:
	ld.local.u32 	%r972, [%rd1639+-4];
	mul.lo.s32 	%r973, %r972, 29;
	ld.global.u64 	%rd549, [volume];
	cvt.s64.s32 	%rd550, %r973;
	add.s64 	%rd30, %rd549, %rd550;
	ld.u8 	%rs418, [%rd30+30];
	setp.eq.s16 	%p86, %rs418, 0;
	@%p86 bra 	$L__BB1_164;
	add.s64 	%rd551, %rd30, 9;
	st.local.u64 	[%rd5], %rd551;
	mov.u64 	%rd552, $str$3;
	cvta.global.u64 	%rd553, %rd552;
	{ // callseq 5, 0
	.param .b64 param0;
	st.param.b64 	[param0], %rd553;
	.param .b64 param1;
	st.param.b64 	[param1], %rd548;
	.param .b32 retval0;
	call.uni (retval0), 
	vprintf, 
	(
	param0, 
	param1
	);
	ld.param.b32 	%r974, [retval0];
	} // callseq 5
	bra.uni 	$L__BB1_165;
$L__BB1_164:
	add.s64 	%rd555, %rd30, 9;
	st.local.u64 	[%rd5], %rd555;
	cvta.global.u64 	%rd557, %rd546;
	{ // callseq 6, 0
	.param .b64 param0;
	st.param.b64 	[param0], %rd557;
	.param .b64 param1;
	st.param.b64 	[param1], %rd548;
	.param .b32 retval0;
	call.uni (retval0), 
	vprintf, 
	(
	param0, 
	param1
	);
	ld.param.b32 	%r976, [retval0];
	} // callseq 6
$L__BB1_165:
	ld.local.u32 	%r978, [%rd1639];
	mul.lo.s32 	%r979, %r978, 29;
	ld.global.u64 	%rd559, [volume];
	cvt.s64.s32 	%rd560, %r979;
	add.s64 	%rd31, %rd559, %rd560;
	ld.u8 	%rs419, [%rd31+30];
	setp.eq.s16 	%p87, %rs419, 0;
	@%p87 bra 	$L__BB1_167;
	add.s64 	%rd561, %rd31, 9;
	st.local.u64 	[%rd5], %rd561;
	mov.u64 	%rd562, $str$3;
	cvta.global.u64 	%rd563, %rd562;
	{ // callseq 7, 0
	.param .b64 param0;
	st.param.b64 	[param0], %rd563;
	.param .b64 param1;
	st.param.b64 	[param1], %rd548;
	.param .b32 retval0;
	call.uni (retval0), 
	vprintf, 
	(
	param0, 
	param1
	);
	ld.param.b32 	%r980, [retval0];
	} // callseq 7
	bra.uni 	$L__BB1_168;
$L__BB1_167:
	add.s64 	%rd565, %rd31, 9;
	st.local.u64 	[%rd5], %rd565;
	cvta.global.u64 	%rd567, %rd546;
	{ // callseq 8, 0
	.param .b64 param0;
	st.param.b64 	[param0], %rd567;
	.param .b64 param1;
	st.param.b64 	[param1], %rd548;
	.param .b32 retval0;
	call.uni (retval0), 
	vprintf, 
	(
	param0, 
	param1
	);
	ld.param.b32 	%r982, [retval0];
	} // callseq 8
$L__BB1_168:
	ld.local.u32 	%r984, [%rd1639+4];
	mul.lo.s32 	%r985, %r984, 29;
	ld.global.u64 	%rd569, [volume];
	cvt.s64.s32 	%rd570, %r985;
	add.s64 	%rd32, %rd569, %rd570;
	ld.u8 	%rs420, [%rd32+30];
	setp.eq.s16 	%p88, %rs420, 0;
	@%p88 bra 	$L__BB1_170;
	add.s64 	%rd571, %rd32, 9;
	st.local.u64 	[%rd5], %rd571;
	mov.u64 	%rd572, $str$3;
	cvta.global.u64 	%rd573, %rd572;
	{ // callseq 9, 0
	.param .b64 param0;
	st.param.b64 	[param0], %rd573;
	.param .b64 param1;
	st.param.b64 	[param1], %rd548;
	.param .b32 retval0;
	call.uni (retval0), 
	vprintf, 
	(
	param0, 
	param1
	);
	ld.param.b32 	%r986, [retval0];
	} // callseq 9
	bra.uni 	$L__BB1_171;
$L__BB1_170:
	add.s64 	%rd575, %rd32, 9;
	st.local.u64 	[%rd5], %rd575;
	cvta.global.u64 	%rd577, %rd546;
	{ // callseq 10, 0
	.param .b64 param0;
	st.param.b64 	[param0], %rd577;
	.param .b64 param1;
	st.param.b64 	[param1], %rd548;
	.param .b32 retval0;
	call.uni (retval0), 
	vprintf, 
	(
	param0, 
	param1
	);
	ld.param.b32 	%r988, [retval0];
	} // callseq 10
$L__BB1_171:
	add.s32 	%r2201, %r2201, 4;
	add.s64 	%rd1639, %rd1639, 16;
	setp.ne.s32 	%p89, %r2201, 0;
	@%p89 bra 	$L__BB1_159;
$L__BB1_172:
	setp.eq.s32 	%p90, %r134, 0;
	@%p90 bra 	$L__BB1_185;
	setp.eq.s32 	%p91, %r134, 1;
	@%p91 bra 	$L__BB1_181;
	mul.wide.u32 	%rd579, %r2202, 4;
	add.s64 	%rd34, %rd1, %rd579;
	ld.local.u32 	%r990, [%rd34];
	mul.lo.s32 	%r991, %r990, 29;
	ld.global.u64 	%rd580, [volume];
	cvt.s64.s32 	%rd581, %r991;
	add.s64 	%rd35, %rd580, %rd581;
	ld.u8 	%rs421, [%rd35+30];
	setp.eq.s16 	%p92, %rs421, 0;
	@%p92 bra 	$L__BB1_176;
	add.s64 	%rd582, %rd35, 9;
	st.local.u64 	[%rd5], %rd582;
	mov.u64 	%rd583, $str$3;
	cvta.global.u64 	%rd584, %rd583;
	add.u64 	%rd585, %SP, 240;
	{ // callseq 11, 0
	.param .b64 param0;
	st.param.b64 	[param0], %rd584;
	.param .b64 param1;
	st.param.b64 	[param1], %rd585;
	.param .b32 retval0;
	call.uni (retval0), 
	vprintf, 
	(
	param0, 
	param1
	);
	ld.param.b32 	%r992, [retval0];
	} // callseq 11
	bra.uni 	$L__BB1_177;
$L__BB1_176:
	add.s64 	%rd586, %rd35, 9;
	st.local.u64 	[%rd5], %rd586;
	mov.u64 	%rd587, $str$6;
	cvta.global.u64 	%rd588, %rd587;
	add.u64 	%rd589, %SP, 240;
	{ // callseq 12, 0
	.param .b64 param0;
	st.param.b64 	[param0], %rd588;
	.param .b64 param1;
	st.param.b64 	[param1], %rd589;
	.param .b32 retval0;
	call.uni (retval0), 
	vprintf, 
	(
	param0, 
	param1
	);
	ld.param.b32 	%r994, [retval0];
	} // callseq 12
$L__BB1_177:
	ld.local.u32 	%r996, [%rd34+4];
	mul.lo.s32 	%r997, %r996, 29;
	ld.global.u64 	%rd590, [volume];
	cvt.s64.s32 	%rd591, %r997;
	add.s64 	%rd36, %rd590, %rd591;
	ld.u8 	%rs422, [%rd36+30];
	setp.eq.s16 	%p93, %rs422, 0;
	@%p93 bra 	$L__BB1_179;
	add.s64 	%rd592, %rd36, 9;
	st.local.u64 	[%rd5], %rd592;
	mov.u64 	%rd593, $str$3;
	cvta.global.u64 	%rd594, %rd593;
	add.u64 	%rd595, %SP, 240;
	{ // callseq 13, 0
	.param .b64 param0;
	st.param.b64 	[param0], %rd594;
	.param .b64 param1;
	st.param.b64 	[param1], %rd595;
	.param .b32 retval0;
	call.uni (retval0), 
	vprintf, 
	(
	param0, 
	param1
	);
	ld.param.b32 	%r998, [retval0];
	} // callseq 13
	bra.uni 	$L__BB1_180;
$L__BB1_179:
	add.s64 	%rd596, %rd36, 9;
	st.local.u64 	[%rd5], %rd596;
	mov.u64 	%rd597, $str$6;
	cvta.global.u64 	%rd598, %rd597;
	add.u64 	%rd599, %SP, 240;
	{ // callseq 14, 0
	.param .b64 param0;
	st.param.b64 	[param0], %rd598;
	.param .b64 param1;
	st.param.b64 	[param1], %rd599;
	.param .b32 retval0;
	call.uni (retval0), 
	vprintf, 
	(
	param0, 
	param1
	);
	ld.param.b32 	%r1000, [retval0];
	} // callseq 14
$L__BB1_180:
	add.s32 	%r2202, %r2202, 2;
$L__BB1_181:
	and.b32  	%r1002, %r2135, 1;
	setp.eq.b32 	%p94, %r1002, 1;
	not.pred 	%p95, %p94;
	@%p95 bra 	$L__BB1_185;
	mul.wide.u32 	%rd600, %r2202, 4;
	add.s64 	%rd601, %rd1, %rd600;
	ld.local.u32 	%r1003, [%rd601];
	mul.lo.s32 	%r1004, %r1003, 29;
	ld.global.u64 	%rd602, [volume];
	cvt.s64.s32 	%rd603, %r1004;
	add.s64 	%rd37, %rd602, %rd603;
	ld.u8 	%rs423, [%rd37+30];
	setp.eq.s16 	%p96, %rs423, 0;
	@%p96 bra 	$L__BB1_184;
	add.s64 	%rd604, %rd37, 9;
	st.local.u64 	[%rd5], %rd604;
	mov.u64 	%rd605, $str$3;
	cvta.global.u64 	%rd606, %rd605;
	add.u64 	%rd607, %SP, 240;
	{ // callseq 15, 0
	.param .b64 param0;
	st.param.b64 	[param0], %rd606;
	.param .b64 param1;
	st.param.b64 	[param1], %rd607;
	.param .b32 retval0;
	call.uni (retval0), 
	vprintf, 
	(
	param0, 
	param1
	);
	ld.param.b32 	%r1005, [retval0];
	} // callseq 15
	bra.uni 	$L__BB1_185;
$L__BB1_184:
	add.s64 	%rd608, %rd37, 9;
	st.local.u64 	[%rd5], %rd608;
	mov.u64 	%rd609, $str$6;
	cvta.global.u64 	%rd610, %rd609;
	add.u64 	%rd611, %SP, 240;
	{ // callseq 16, 0
	.param .b64 param0;
	st.param.b64 	[param0], %rd610;
	.param .b64 param1;
	st.param.b64 	[param1], %rd611;
	.param .b32 retval0;
	call.uni (retval0), 
	vprintf, 
	(
	param0, 
	param1
	);
	ld.param.b32 	%r1007, [retval0];
	} // callseq 16
$L__BB1_185:
	ld.global.u64 	%rd38, [volume];
	ld.u8 	%r1010, [%rd38+36860];
	ld.u8 	%r1011, [%rd38+36861];
	mul.wide.u32 	%rd39, %r1010, 262144;
	mul.wide.u32 	%rd40, %r1011, 1024;
	mov.b32 	%r2204, 2;
	add.s64 	%rd613, %rd39, %rd40;
	mov.u64 	%rd622, $str$15;
$L__BB1_186:
	shl.b32 	%r1012, %r2204, 1;
	cvt.u64.u32 	%rd612, %r1012;
	add.s64 	%rd614, %rd613, %rd612;
	add.s64 	%rd615, %rd38, %rd614;
	ld.u8 	%rs424, [%rd615+36864];
	setp.gt.u16 	%p97, %rs424, 3;
	mul.wide.u16 	%r1013, %rs424, 256;
	ld.u8 	%rs67, [%rd615+36865];
	cvt.u32.u16 	%r1014, %rs67;
	and.b32  	%r1015, %r1014, 255;
	or.b32  	%r169, %r1013, %r1015;
	@%p97 bra 	$L__BB1_192;
	mul.lo.s32 	%r170, %r169, 29;
	mov.b32 	%r2205, 0;
$L__BB1_188:
	add.s32 	%r1017, %r170, %r2205;
	cvt.u64.u32 	%rd616, %r1017;
	add.s64 	%rd617, %rd38, %rd616;
	ld.u8 	%rs68, [%rd617+9];
	setp.eq.s16 	%p98, %rs68, 0;
	@%p98 bra 	$L__BB1_190;
	cvt.u64.u32 	%rd618, %r2205;
	add.s64 	%rd620, %rd622, %rd618;
	ld.global.nc.u8 	%rs425, [%rd620];
	cvt.u16.u8 	%rs675, %rs425;
	bra.uni 	$L__BB1_191;
$L__BB1_190:
	cvt.u64.u32 	%rd621, %r2205;
	add.s64 	%rd623, %rd622, %rd621;
	ld.global.nc.u8 	%rs426, [%rd623];
	cvt.u16.u8 	%rs675, %rs426;
	setp.eq.s16 	%p99, %rs675, 0;
	@%p99 bra 	$L__BB1_194;
$L__BB1_191:
	cvt.u32.u16 	%r1018, %rs675;
	cvt.s32.s8 	%r1019, %r1018;
	cvt.u32.u16 	%r1020, %rs68;
	setp.eq.s32 	%p100, %r1020, %r1019;
	add.s32 	%r172, %r2205, 1;
	setp.lt.u32 	%p101, %r2205, 20;
	and.pred  	%p102, %p100, %p101;
	mov.u32 	%r2205, %r172;
	@%p102 bra 	$L__BB1_188;
$L__BB1_192:
	add.s32 	%r2204, %r2204, 1;
	setp.ne.s32 	%p103, %r2204, 60;
	@%p103 bra 	$L__BB1_186;
	add.u64 	%rd624, %SP, 256;
	add.u64 	%rd625, %SPL, 256;
	cvta.global.u64 	%rd627, %rd622;
	st.local.u64 	[%rd625], %rd627;
	mov.u64 	%rd628, $str$10;
	cvta.global.u64 	%rd629, %rd628;
	{ // callseq 17, 0
	.param .b64 param0;
	st.param.b64 	[param0], %rd629;
	.param .b64 param1;
	st.param.b64 	[param1], %rd624;
	.param .b32 retval0;
	call.uni (retval0), 
	vprintf, 
	(
	param0, 
	param1
	);
	ld.param.b32 	%r1021, [retval0];
	} // callseq 17
	bra.uni 	$L__BB1_197;
$L__BB1_194:
	cvt.u64.u32 	%rd630, %r170;
	add.s64 	%rd631, %rd38, %rd630;
	ld.u8 	%rs427, [%rd631+30];
	setp.eq.s16 	%p104, %rs427, 0;
	@%p104 bra 	$L__BB1_196;
	st.u8 	[%rd38+36861], %rs67;
	shr.u32 	%r1023, %r169, 8;
	st.u8 	[%rd38+36860], %r1023;
	bra.uni 	$L__BB1_197;
$L__BB1_196:
	add.u64 	%rd632, %SP, 256;
	add.u64 	%rd633, %SPL, 256;
	cvta.global.u64 	%rd635, %rd622;
	st.local.u64 	[%rd633], %rd635;
	mov.u64 	%rd636, $str$9;
	cvta.global.u64 	%rd637, %rd636;
	{ // callseq 18, 0
	.param .b64 param0;
	st.param.b64 	[param0], %rd637;
	.param .b64 param1;
	st.param.b64 	[param1], %rd632;
	.param .b32 retval0;
	call.uni (retval0), 
	vprintf, 
	(
	param0, 
	param1
	);
	ld.param.b32 	%r1024, [retval0];
	} // callseq 18
$L__BB1_197:
	mov.b32 	%r2206, 0;
	ld.global.u64 	%rd41, [volume];
	mov.u64 	%rd644, $str$16;
$L__BB1_198:
	mul.lo.s32 	%r175, %r2206, 29;
	mov.b32 	%r2207, 0;
$L__BB1_199:
	add.s32 	%r1028, %r175, %r2207;
	cvt.u64.u32 	%rd638, %r1028;
	add.s64 	%rd639, %rd41, %rd638;
	ld.u8 	%rs72, [%rd639+9];
	setp.eq.s16 	%p105, %rs72, 0;
	@%p105 bra 	$L__BB1_201;
	cvt.u64.u32 	%rd640, %r2207;
	add.s64 	%rd642, %rd644, %rd640;
	ld.global.nc.u8 	%rs428, [%rd642];
	cvt.u16.u8 	%rs676, %rs428;
	bra.uni 	$L__BB1_202;
$L__BB1_201:
	cvt.u64.u32 	%rd643, %r2207;
	add.s64 	%rd645, %rd644, %rd643;
	ld.global.nc.u8 	%rs429, [%rd645];
	cvt.u16.u8 	%rs676, %rs429;
	setp.eq.s16 	%p106, %rs676, 0;
	@%p106 bra 	$L__BB1_823;
$L__BB1_202:
	cvt.u32.u16 	%r1029, %rs676;
	cvt.s32.s8 	%r1030, %r1029;
	cvt.u32.u16 	%r1031, %rs72;
	setp.eq.s32 	%p107, %r1031, %r1030;
	add.s32 	%r177, %r2207, 1;
	setp.lt.u32 	%p108, %r2207, 20;
	and.pred  	%p109, %p107, %p108;
	mov.u32 	%r2207, %r177;
	@%p109 bra 	$L__BB1_199;
	add.s32 	%r2206, %r2206, 1;
	setp.ne.s32 	%p110, %r2206, 1024;
	@%p110 bra 	$L__BB1_198;
	ld.u8 	%rs430, [%rd41];
	cvt.u32.u16 	%r1032, %rs430;
	mul.wide.u16 	%r1033, %rs430, 256;
	ld.u8 	%rs431, [%rd41+1];
	cvt.u32.u16 	%r1034, %rs431;
	and.b32  	%r1035, %r1034, 255;
	or.b32  	%r1036, %r1033, %r1035;
	mul.lo.s32 	%r1037, %r1036, 29;
	cvt.u64.u32 	%rd646, %r1037;
	add.s64 	%rd647, %rd41, %rd646;
	ld.u8 	%rs432, [%rd647+3];
	ld.u8 	%rs433, [%rd647+4];
	st.u8 	[%rd41+1], %rs433;
	ld.global.u64 	%rd648, [volume];
	st.u8 	[%rd648], %rs432;
	ld.global.u64 	%rd649, [volume];
	ld.u8 	%r1038, [%rd649+36860];
	ld.u8 	%r1039, [%rd649+36861];
	mul.wide.u32 	%rd650, %r1038, 262144;
	mul.wide.u32 	%rd651, %r1039, 1024;
	or.b64  	%rd652, %rd650, %rd651;
	add.s64 	%rd653, %rd649, %rd652;
	ld.u8 	%rd654, [%rd653+36864];
	shr.u64 	%rd655, %rd654, 1;
	and.b64  	%rd656, %rd655, 126;
	or.b64  	%rd657, %rd652, %rd656;
	add.s64 	%rd658, %rd653, %rd656;
	ld.u8 	%rs434, [%rd658+36864];
	and.b16  	%rs435, %rs434, 252;
	st.u8 	[%rd653+36864], %rs435;
	ld.global.u64 	%rd659, [volume];
	add.s64 	%rd660, %rd657, %rd659;
	st.u8 	[%rd660+36865], %rs431;
	ld.global.u64 	%rd661, [volume];
	add.s64 	%rd662, %rd661, %rd657;
	st.u8 	[%rd662+36864], %r1032;
	ld.global.u64 	%rd663, [volume];
	add.s64 	%rd664, %rd663, %rd646;
	mov.b16 	%rs436, 1;
	st.u8 	[%rd664+2], %rs436;
	ld.global.u64 	%rd665, [volume];
	add.s64 	%rd666, %rd665, %rd646;
	mov.b16 	%rs437, 0;
	st.u8 	[%rd666+4], %rs437;
	ld.global.u64 	%rd667, [volume];
	add.s64 	%rd668, %rd667, %rd646;
	st.u8 	[%rd668+3], %rs437;
	ld.global.u64 	%rd669, [volume];
	add.s64 	%rd670, %rd669, %rd646;
	st.u8 	[%rd670+6], %rs437;
	ld.global.u64 	%rd671, [volume];
	add.s64 	%rd672, %rd671, %rd646;
	st.u8 	[%rd672+5], %rs437;
	ld.global.u64 	%rd673, [volume];
	ld.u8 	%rs438, [%rd673+36862];
	ld.u8 	%rs439, [%rd673+36863];
	add.s64 	%rd674, %rd673, %rd646;
	st.u8 	[%rd674+8], %rs439;
	ld.global.u64 	%rd675, [volume];
	add.s64 	%rd676, %rd675, %rd646;
	st.u8 	[%rd676+7], %rs438;
	ld.global.u64 	%rd677, [volume];
	add.s64 	%rd678, %rd677, %rd646;
	mov.b16 	%rs440, 104;
	st.u8 	[%rd678+9], %rs440;
	mov.b16 	%rs441, 101;
	st.u8 	[%rd678+10], %rs441;
	mov.b16 	%rs442, 108;
	st.u8 	[%rd678+11], %rs442;
	st.u8 	[%rd678+12], %rs442;
	mov.b16 	%rs443, 111;
	st.u8 	[%rd678+13], %rs443;
	mov.b16 	%rs444, 46;
	st.u8 	[%rd678+14], %rs444;
	mov.b16 	%rs445, 116;
	st.u8 	[%rd678+15], %rs445;
	mov.b16 	%rs446, 120;
	st.u8 	[%rd678+16], %rs446;
	st.u8 	[%rd678+17], %rs445;
	st.u8 	[%rd678+18], %rs437;
	ld.global.u64 	%rd1640, [volume];
	ld.u8 	%rs447, [%rd1640+36862];
	ld.u8 	%r1040, [%rd1640+36863];
	add.s32 	%r1041, %r1040, 1;
	st.u8 	[%rd1640+36863], %r1041;
	cvt.u16.u32 	%rs448, %r1041;
	shr.u16 	%rs449, %rs448, 8;
	add.s16 	%rs450, %rs447, %rs449;
	st.u8 	[%rd1640+36862], %rs450;
$L__BB1_205:
	ld.u8 	%rs452, [%rd1640];
	cvt.u32.u16 	%r1043, %rs452;
	mul.wide.u16 	%r1044, %rs452, 256;
	ld.u8 	%rs453, [%rd1640+1];
	cvt.u32.u16 	%r1045, %rs453;
	and.b32  	%r1046, %r1045, 255;
	or.b32  	%r1047, %r1044, %r1046;
	mul.lo.s32 	%r1048, %r1047, 29;
	cvt.u64.u32 	%rd683, %r1048;
	add.s64 	%rd684, %rd1640, %rd683;
	ld.u8 	%rs454, [%rd684+3];
	ld.u8 	%rs455, [%rd684+4];
	st.u8 	[%rd1640+1], %rs455;
	ld.global.u64 	%rd685, [volume];
	st.u8 	[%rd685], %rs454;
	ld.global.u64 	%rd686, [volume];
	ld.u8 	%r1049, [%rd686+36860];
	ld.u8 	%r1050, [%rd686+36861];
	mul.wide.u32 	%rd687, %r1049, 262144;
	mul.wide.u32 	%rd688, %r1050, 1024;
	or.b64  	%rd689, %rd687, %rd688;
	add.s64 	%rd690, %rd686, %rd689;
	ld.u8 	%rd691, [%rd690+36864];
	shr.u64 	%rd692, %rd691, 1;
	and.b64  	%rd693, %rd692, 126;
	or.b64  	%rd694, %rd689, %rd693;
	add.s64 	%rd695, %rd690, %rd693;
	ld.u8 	%rs456, [%rd695+36864];
	and.b16  	%rs457, %rs456, 252;
	st.u8 	[%rd690+36864], %rs457;
	ld.global.u64 	%rd696, [volume];
	add.s64 	%rd697, %rd694, %rd696;
	st.u8 	[%rd697+36865], %rs453;
	ld.global.u64 	%rd698, [volume];
	add.s64 	%rd699, %rd698, %rd694;
	st.u8 	[%rd699+36864], %r1043;
	ld.global.u64 	%rd700, [volume];
	add.s64 	%rd701, %rd700, %rd683;
	mov.b16 	%rs458, 117;
	st.u8 	[%rd701+9], %rs458;
	mov.b16 	%rs459, 114;
	st.u8 	[%rd701+10], %rs459;
	mov.b16 	%rs460, 0;
	st.u8 	[%rd701+11], %rs460;
	ld.global.u64 	%rd702, [volume];
	add.s64 	%rd703, %rd702, %rd683;
	mov.b16 	%rs461, 1;
	st.u8 	[%rd703+30], %rs461;
	ld.global.u64 	%rd704, [volume];
	add.s64 	%rd705, %rd704, %rd683;
	st.u8 	[%rd705+2], %rs461;
	shl.b32 	%r1051, %r1047, 10;
	ld.global.u64 	%rd706, [volume];
	cvt.u64.u32 	%rd1641, %r1051;
	add.s64 	%rd707, %rd706, %rd1641;
	mov.b16 	%rs462, 8;
	st.u8 	[%rd707+36864], %rs462;
	ld.global.u64 	%rd708, [volume];
	ld.u8 	%rs463, [%rd708+36860];
	ld.u8 	%rs464, [%rd708+36861];
	add.s64 	%rd709, %rd708, %rd1641;
	st.u8 	[%rd709+36867], %rs464;
	ld.global.u64 	%rd710, [volume];
	add.s64 	%rd711, %rd710, %rd1641;
	st.u8 	[%rd711+36866], %rs463;
	mov.b32 	%r2208, 2;
$L__BB1_206:
	cvt.u16.u32 	%rs465, %r2208;
	shl.b16 	%rs466, %rs465, 2;
	add.s16 	%rs467, %rs466, 4;
	ld.global.u64 	%rd712, [volume];
	add.s64 	%rd713, %rd712, %rd1641;
	st.u8 	[%rd713+36868], %rs467;
	add.s16 	%rs468, %rs466, 8;
	ld.global.u64 	%rd714, [volume];
	add.s64 	%rd715, %rd714, %rd1641;
	st.u8 	[%rd715+36870], %rs468;
	add.s32 	%r2208, %r2208, 2;
	add.s64 	%rd1641, %rd1641, 4;
	setp.ne.s32 	%p111, %r2208, 60;
	@%p111 bra 	$L__BB1_206;
	ld.global.u64 	%rd48, [volume];
	ld.u8 	%r1053, [%rd48+36860];
	ld.u8 	%r1054, [%rd48+36861];
	mul.wide.u32 	%rd49, %r1053, 262144;
	mul.wide.u32 	%rd50, %r1054, 1024;
	mov.b32 	%r2209, 2;
	add.u64 	%rd716, %SP, 256;
	add.s64 	%rd718, %rd49, %rd50;
	mov.u64 	%rd727, $str$17;
$L__BB1_208:
	cvta.to.local.u64 	%rd51, %rd716;
	shl.b32 	%r1055, %r2209, 1;
	cvt.u64.u32 	%rd717, %r1055;
	add.s64 	%rd719, %rd718, %rd717;
	add.s64 	%rd720, %rd48, %rd719;
	ld.u8 	%rs469, [%rd720+36864];
	setp.gt.u16 	%p112, %rs469, 3;
	mul.wide.u16 	%r1056, %rs469, 256;
	ld.u8 	%rs76, [%rd720+36865];
	cvt.u32.u16 	%r1057, %rs76;
	and.b32  	%r1058, %r1057, 255;
	or.b32  	%r182, %r1056, %r1058;
	@%p112 bra 	$L__BB1_214;
	mul.lo.s32 	%r183, %r182, 29;
	mov.b32 	%r2210, 0;
$L__BB1_210:
	add.s32 	%r1060, %r183, %r2210;
	cvt.u64.u32 	%rd721, %r1060;
	add.s64 	%rd722, %rd48, %rd721;
	ld.u8 	%rs77, [%rd722+9];
	setp.eq.s16 	%p113, %rs77, 0;
	@%p113 bra 	$L__BB1_212;
	cvt.u64.u32 	%rd723, %r2210;
	mov.u64 	%rd724, $str$17;
	add.s64 	%rd725, %rd724, %rd723;
	ld.global.nc.u8 	%rs470, [%rd725];
	cvt.u16.u8 	%rs677, %rs470;
	bra.uni 	$L__BB1_213;
$L__BB1_212:
	cvt.u64.u32 	%rd726, %r2210;
	add.s64 	%rd728, %rd727, %rd726;
	ld.global.nc.u8 	%rs471, [%rd728];
	cvt.u16.u8 	%rs677, %rs471;
	setp.eq.s16 	%p114, %rs677, 0;
	@%p114 bra 	$L__BB1_216;
$L__BB1_213:
	cvt.u32.u16 	%r1061, %rs677;
	cvt.s32.s8 	%r1062, %r1061;
	cvt.u32.u16 	%r1063, %rs77;
	setp.eq.s32 	%p115, %r1063, %r1062;
	add.s32 	%r185, %r2210, 1;
	setp.lt.u32 	%p116, %r2210, 20;
	and.pred  	%p117, %p115, %p116;
	mov.u32 	%r2210, %r185;
	@%p117 bra 	$L__BB1_210;
$L__BB1_214:
	add.s32 	%r2209, %r2209, 1;
	setp.ne.s32 	%p118, %r2209, 60;
	@%p118 bra 	$L__BB1_208;
	mov.u64 	%rd729, $str$17;
	cvta.global.u64 	%rd730, %rd729;
	st.local.u64 	[%rd51], %rd730;
	mov.u64 	%rd731, $str$10;
	cvta.global.u64 	%rd732, %rd731;
	add.u64 	%rd733, %SP, 256;
	{ // callseq 19, 0
	.param .b64 param0;
	st.param.b64 	[param0], %rd732;
	.param .b64 param1;
	st.param.b64 	[param1], %rd733;
	.param .b32 retval0;
	call.uni (retval0), 
	vprintf, 
	(
	param0, 
	param1
	);
	ld.param.b32 	%r1064, [retval0];
	} // callseq 19
	bra.uni 	$L__BB1_219;
$L__BB1_216:
	cvt.u64.u32 	%rd734, %r183;
	add.s64 	%rd735, %rd48, %rd734;
	ld.u8 	%rs472, [%rd735+30];
	setp.eq.s16 	%p119, %rs472, 0;
	@%p119 bra 	$L__BB1_218;
	st.u8 	[%rd48+36861], %rs76;
	shr.u32 	%r1066, %r182, 8;
	st.u8 	[%rd48+36860], %r1066;
	bra.uni 	$L__BB1_219;
$L__BB1_218:
	mov.u64 	%rd736, $str$17;
	cvta.global.u64 	%rd737, %rd736;
	st.local.u64 	[%rd51], %rd737;
	mov.u64 	%rd738, $str$9;
	cvta.global.u64 	%rd739, %rd738;
	add.u64 	%rd740, %SP, 256;
	{ // callseq 20, 0
	.param .b64 param0;
	st.param.b64 	[param0], %rd739;
	.param .b64 param1;
	st.param.b64 	[param1], %rd740;
	.param .b32 retval0;
	call.uni (retval0), 
	vprintf, 
	(
	param0, 
	param1
	);
	ld.param.b32 	%r1067, [retval0];
	} // callseq 20
$L__BB1_219:
	mov.b32 	%r2211, 0;
	ld.global.u64 	%rd52, [volume];
	mov.u64 	%rd747, $str$18;
$L__BB1_220:
	mul.lo.s32 	%r188, %r2211, 29;
	mov.b32 	%r2212, 0;
$L__BB1_221:
	add.s32 	%r1071, %r188, %r2212;
	cvt.u64.u32 	%rd741, %r1071;
	add.s64 	%rd742, %rd52, %rd741;
	ld.u8 	%rs81, [%rd742+9];
	setp.eq.s16 	%p120, %rs81, 0;
	@%p120 bra 	$L__BB1_223;
	cvt.u64.u32 	%rd743, %r2212;
	add.s64 	%rd745, %rd747, %rd743;
	ld.global.nc.u8 	%rs473, [%rd745];
	cvt.u16.u8 	%rs678, %rs473;
	bra.uni 	$L__BB1_224;
$L__BB1_223:
	cvt.u64.u32 	%rd746, %r2212;
	add.s64 	%rd748, %rd747, %rd746;
	ld.global.nc.u8 	%rs474, [%rd748];
	cvt.u16.u8 	%rs678, %rs474;
	setp.eq.s16 	%p121, %rs678, 0;
	@%p121 bra 	$L__BB1_824;
$L__BB1_224:
	cvt.u32.u16 	%r1072, %rs678;
	cvt.s32.s8 	%r1073, %r1072;
	cvt.u32.u16 	%r1074, %rs81;
	setp.eq.s32 	%p122, %r1074, %r1073;
	add.s32 	%r190, %r2212, 1;
	setp.lt.u32 	%p123, %r2212, 20;
	and.pred  	%p124, %p122, %p123;
	mov.u32 	%r2212, %r190;
	@%p124 bra 	$L__BB1_221;
	add.s32 	%r2211, %r2211, 1;
	setp.ne.s32 	%p125, %r2211, 1024;
	@%p125 bra 	$L__BB1_220;
	ld.u8 	%rs475, [%rd52];
	cvt.u32.u16 	%r1075, %rs475;
	mul.wide.u16 	%r1076, %rs475, 256;
	ld.u8 	%rs476, [%rd52+1];
	cvt.u32.u16 	%r1077, %rs476;
	and.b32  	%r1078, %r1077, 255;
	or.b32  	%r2211, %r1076, %r1078;
	mul.lo.s32 	%r1079, %r2211, 29;
	cvt.u64.u32 	%rd749, %r1079;
	add.s64 	%rd750, %rd52, %rd749;
	ld.u8 	%rs477, [%rd750+3];
	ld.u8 	%rs478, [%rd750+4];
	st.u8 	[%rd52+1], %rs478;
	ld.global.u64 	%rd751, [volume];
	st.u8 	[%rd751], %rs477;
	ld.global.u64 	%rd752, [volume];
	ld.u8 	%r1080, [%rd752+36860];
	ld.u8 	%r1081, [%rd752+36861];
	mul.wide.u32 	%rd753, %r1080, 262144;
	mul.wide.u32 	%rd754, %r1081, 1024;
	or.b64  	%rd755, %rd753, %rd754;
	add.s64 	%rd756, %rd752, %rd755;
	ld.u8 	%rd757, [%rd756+36864];
	shr.u64 	%rd758, %rd757, 1;
	and.b64  	%rd759, %rd758, 126;
	or.b64  	%rd760, %rd755, %rd759;
	add.s64 	%rd761, %rd756, %rd759;
	ld.u8 	%rs479, [%rd761+36864];
	and.b16  	%rs480, %rs479, 252;
	st.u8 	[%rd756+36864], %rs480;
	ld.global.u64 	%rd762, [volume];
	add.s64 	%rd763, %rd760, %rd762;
	st.u8 	[%rd763+36865], %rs476;
	ld.global.u64 	%rd764, [volume];
	add.s64 	%rd765, %rd764, %rd760;
	st.u8 	[%rd765+36864], %r1075;
	ld.global.u64 	%rd766, [volume];
	add.s64 	%rd767, %rd766, %rd749;
	mov.b16 	%rs481, 1;
	st.u8 	[%rd767+2], %rs481;
	ld.global.u64 	%rd768, [volume];
	add.s64 	%rd769, %rd768, %rd749;
	mov.b16 	%rs482, 0;
	st.u8 	[%rd769+4], %rs482;
	ld.global.u64 	%rd770, [volume];
	add.s64 	%rd771, %rd770, %rd749;
	st.u8 	[%rd771+3], %rs482;
	ld.global.u64 	%rd772, [volume];
	add.s64 	%rd773, %rd772, %rd749;
	st.u8 	[%rd773+6], %rs482;
	ld.global.u64 	%rd774, [volume];
	add.s64 	%rd775, %rd774, %rd749;
	st.u8 	[%rd775+5], %rs482;
	ld.global.u64 	%rd776, [volume];
	ld.u8 	%rs483, [%rd776+36862];
	ld.u8 	%rs484, [%rd776+36863];
	add.s64 	%rd777, %rd776, %rd749;
	st.u8 	[%rd777+8], %rs484;
	ld.global.u64 	%rd778, [volume];
	add.s64 	%rd779, %rd778, %rd749;
	st.u8 	[%rd779+7], %rs483;
	ld.global.u64 	%rd780, [volume];
	add.s64 	%rd781, %rd780, %rd749;
	mov.b16 	%rs485, 109;
	st.u8 	[%rd781+9], %rs485;
	mov.b16 	%rs486, 111;
	st.u8 	[%rd781+10], %rs486;
	mov.b16 	%rs487, 116;
	st.u8 	[%rd781+11], %rs487;
	mov.b16 	%rs488, 104;
	st.u8 	[%rd781+12], %rs488;
	mov.b16 	%rs489, 101;
	st.u8 	[%rd781+13], %rs489;
	mov.b16 	%rs490, 114;
	st.u8 	[%rd781+14], %rs490;
	st.u8 	[%rd781+15], %rs482;
	ld.global.u64 	%rd1642, [volume];
	ld.u8 	%rs491, [%rd1642+36862];
	ld.u8 	%r1082, [%rd1642+36863];
	add.s32 	%r1083, %r1082, 1;
	st.u8 	[%rd1642+36863], %r1083;
	cvt.u16.u32 	%rs492, %r1083;
	shr.u16 	%rs493, %rs492, 8;
	add.s16 	%rs494, %rs491, %rs493;
	st.u8 	[%rd1642+36862], %rs494;
$L__BB1_227:
	and.b32  	%r194, %r2211, 255;
	mul.lo.s32 	%r1085, %r194, 29;
	cvt.u64.u32 	%rd786, %r1085;
	add.s64 	%rd787, %rd1642, %rd786;
	mov.b16 	%rs496, 100;
	st.u8 	[%rd787+6], %rs496;
	ld.global.u64 	%rd788, [volume];
	add.s64 	%rd789, %rd788, %rd786;
	mov.b16 	%rs497, 0;
	st.u8 	[%rd789+5], %rs497;
	ld.global.u64 	%rd790, [volume];
	ld.u8 	%rs498, [%rd790+36862];
	ld.u8 	%rs499, [%rd790+36863];
	add.s64 	%rd791, %rd790, %rd786;
	st.u8 	[%rd791+8], %rs499;
	ld.global.u64 	%rd792, [volume];
	add.s64 	%rd793, %rd792, %rd786;
	st.u8 	[%rd793+7], %rs498;
	ld.global.u64 	%rd794, [volume];
	ld.u8 	%rs500, [%rd794+36862];
	ld.u8 	%r1086, [%rd794+36863];
	add.s32 	%r1087, %r1086, 1;
	st.u8 	[%rd794+36863], %r1087;
	cvt.u16.u32 	%rs501, %r1087;
	shr.u16 	%rs502, %rs501, 8;
	add.s16 	%rs503, %rs500, %rs502;
	st.u8 	[%rd794+36862], %rs503;
	mul.wide.u32 	%rd1644, %r194, 1024;
	mov.b32 	%r2214, 0;
$L__BB1_228:
	ld.global.u8 	%rs504, [%rd1643+-3];
	ld.global.u64 	%rd795, [volume];
	add.s64 	%rd796, %rd795, %rd1644;
	st.u8 	[%rd796+36864], %rs504;
	ld.global.u8 	%rs505, [%rd1643+-2];
	ld.global.u64 	%rd797, [volume];
	add.s64 	%rd798, %rd797, %rd1644;
	st.u8 	[%rd798+36865], %rs505;
	ld.global.u8 	%rs506, [%rd1643+-1];
	ld.global.u64 	%rd799, [volume];
	add.s64 	%rd800, %rd799, %rd1644;
	st.u8 	[%rd800+36866], %rs506;
	ld.global.u8 	%rs507, [%rd1643];
	ld.global.u64 	%rd801, [volume];
	add.s64 	%rd802, %rd801, %rd1644;
	st.u8 	[%rd802+36867], %rs507;
	add.s32 	%r2214, %r2214, 4;
	add.s64 	%rd1644, %rd1644, 4;
	add.s64 	%rd1643, %rd1643, 4;
	setp.ne.s32 	%p126, %r2214, 100;
	@%p126 bra 	$L__BB1_228;
	shl.b32 	%r197, %r194, 10;
	mov.b32 	%r2215, 0;
	cvt.u64.u32 	%rd805, %r197;
$L__BB1_230:
	ld.global.u64 	%rd803, [volume];
	cvt.u64.u32 	%rd804, %r2215;
	add.s64 	%rd806, %rd804, %rd805;
	add.s64 	%rd807, %rd803, %rd806;
	ld.u8 	%rs508, [%rd807+36864];
	add.s64 	%rd61, %rd18, %rd804;
	st.global.u8 	[%rd61], %rs508;
	ld.global.u64 	%rd808, [volume];
	add.s64 	%rd62, %rd806, 36864;
	add.s64 	%rd809, %rd808, %rd62;
	ld.u8 	%rs509, [%rd809+1];
	st.global.u8 	[%rd61+1], %rs509;
	ld.global.u64 	%rd810, [volume];
	add.s64 	%rd811, %rd810, %rd62;
	ld.u8 	%rs510, [%rd811+2];
	st.global.u8 	[%rd61+2], %rs510;
	setp.eq.s32 	%p127, %r2215, 96;
	@%p127 bra 	$L__BB1_232;
	ld.global.u64 	%rd812, [volume];
	add.s64 	%rd813, %rd812, %rd62;
	ld.u8 	%rs511, [%rd813+3];
	st.global.u8 	[%rd61+3], %rs511;
	add.s32 	%r2215, %r2215, 4;
	bra.uni 	$L__BB1_230;
$L__BB1_232:
	ld.global.u64 	%rd814, [volume];
	ld.u8 	%rs512, [%rd814+36860];
	mul.wide.u16 	%r1090, %rs512, 256;
	ld.u8 	%r1091, [%rd814+36861];
	or.b32  	%r1092, %r1090, %r1091;
	{ // callseq 21, 0
	.param .b32 param0;
	st.param.b32 	[param0], %r1092;
	call.uni 
	_Z6my_pwdi, 
	(
	param0
	);
	} // callseq 21
	mov.u64 	%rd815, $str$7;
	cvta.global.u64 	%rd816, %rd815;
	{ // callseq 22, 0
	.param .b64 param0;
	st.param.b64 	[param0], %rd816;
	.param .b64 param1;
	st.param.b64 	[param1], 0;
	.param .b32 retval0;
	call.uni (retval0), 
	vprintf, 
	(
	param0, 
	param1
	);
	ld.param.b32 	%r1093, [retval0];
	} // callseq 22
	mov.u64 	%rd817, $str$2;
	cvta.global.u64 	%rd818, %rd817;
	{ // callseq 23, 0
	.param .b64 param0;
	st.param.b64 	[param0], %rd818;
	.param .b64 param1;
	st.param.b64 	[param1], 0;
	.param .b32 retval0;
	call.uni (retval0), 
	vprintf, 
	(
	param0, 
	param1
	);
	ld.param.b32 	%r1095, [retval0];
	} // callseq 23
	ld.global.u64 	%rd63, [volume];
	ld.u8 	%r1097, [%rd63+36860];
	ld.u8 	%r1098, [%rd63+36861];
	mul.wide.u32 	%rd819, %r1097, 262144;
	mul.wide.u32 	%rd820, %r1098, 1024;
	or.b64  	%rd821, %rd819, %rd820;
	add.s64 	%rd822, %rd821, %rd63;
	add.s64 	%rd64, %rd822, 4;
	ld.u8 	%rs85, [%rd822+36868];
	setp.lt.u16 	%p128, %rs85, 4;
	mov.b32 	%r2217, 0;
	@%p128 bra 	$L__BB1_233;
	bra.uni 	$L__BB1_234;
$L__BB1_233:
	mul.wide.u16 	%r1100, %rs85, 256;
	ld.u8 	%r1101, [%rd64+36865];
	or.b32  	%r1102, %r1100, %r1101;
	st.local.u32 	[%rd1], %r1102;
	mov.b32 	%r2217, 1;
$L__BB1_234:
	ld.u8 	%rs86, [%rd64+36866];
	setp.gt.u16 	%p129, %rs86, 3;
	@%p129 bra 	$L__BB1_236;
	mul.wide.u16 	%r1103, %rs86, 256;
	ld.u8 	%r1104, [%rd64+36867];
	or.b32  	%r1105, %r1103, %r1104;
	add.s32 	%r202, %r2217, 1;
	mul.wide.u32 	%rd823, %r2217, 4;
	add.s64 	%rd824, %rd1, %rd823;
	st.local.u32 	[%rd824], %r1105;
	mov.u32 	%r2217, %r202;
$L__BB1_236:
	ld.u8 	%rs87, [%rd64+36868];
	setp.gt.u16 	%p130, %rs87, 3;
	@%p130 bra 	$L__BB1_238;
	mul.wide.u16 	%r1106, %rs87, 256;
	ld.u8 	%r1107, [%rd64+36869];
	or.b32  	%r1108, %r1106, %r1107;
	add.s32 	%r204, %r2217, 1;
	mul.wide.u32 	%rd825, %r2217, 4;
	add.s64 	%rd826, %rd1, %rd825;
	st.local.u32 	[%rd826], %r1108;
	mov.u32 	%r2217, %r204;
$L__BB1_238:
	ld.u8 	%rs88, [%rd64+36870];
	setp.gt.u16 	%p131, %rs88, 3;
	@%p131 bra 	$L__BB1_240;
	mul.wide.u16 	%r1109, %rs88, 256;
	ld.u8 	%r1110, [%rd64+36871];
	or.b32  	%r1111, %r1109, %r1110;
	add.s32 	%r206, %r2217, 1;
	mul.wide.u32 	%rd827, %r2217, 4;
	add.s64 	%rd828, %rd1, %rd827;
	st.local.u32 	[%rd828], %r1111;
	mov.u32 	%r2217, %r206;
$L__BB1_240:
	ld.u8 	%rs89, [%rd64+36872];
	setp.gt.u16 	%p132, %rs89, 3;
	@%p132 bra 	$L__BB1_242;
	mul.wide.u16 	%r1112, %rs89, 256;
	ld.u8 	%r1113, [%rd64+36873];
	or.b32  	%r1114, %r1112, %r1113;
	add.s32 	%r208, %r2217, 1;
	mul.wide.u32 	%rd829, %r2217, 4;
	add.s64 	%rd830, %rd1, %rd829;
	st.local.u32 	[%rd830], %r1114;
	mov.u32 	%r2217, %r208;
$L__BB1_242:
	ld.u8 	%rs90, [%rd64+36874];
	setp.gt.u16 	%p133, %rs90, 3;
	@%p133 bra 	$L__BB1_244;
	mul.wide.u16 	%r1115, %rs90, 256;
	ld.u8 	%r1116, [%rd64+36875];
	or.b32  	%r1117, %r1115, %r1116;
	add.s32 	%r210, %r2217, 1;
	mul.wide.u32 	%rd831, %r2217, 4;
	add.s64 	%rd832, %rd1, %rd831;
	st.local.u32 	[%rd832], %r1117;
	mov.u32 	%r2217, %r210;
$L__BB1_244:
	ld.u8 	%rs91, [%rd64+36876];
	setp.gt.u16 	%p134, %rs91, 3;
	@%p134 bra 	$L__BB1_246;
	mul.wide.u16 	%r1118, %rs91, 256;
	ld.u8 	%r1119, [%rd64+36877];
	or.b32  	%r1120, %r1118, %r1119;
	add.s32 	%r212, %r2217, 1;
	mul.wide.u32 	%rd833, %r2217, 4;
	add.s64 	%rd834, %rd1, %rd833;
	st.local.u32 	[%rd834], %r1120;
	mov.u32 	%r2217, %r212;
$L__BB1_246:
	ld.u8 	%rs92, [%rd64+36878];
	setp.gt.u16 	%p135, %rs92, 3;
	@%p135 bra 	$L__BB1_248;
	mul.wide.u16 	%r1121, %rs92, 256;
	ld.u8 	%r1122, [%rd64+36879];
	or.b32  	%r1123, %r1121, %r1122;
	add.s32 	%r214, %r2217, 1;
	mul.wide.u32 	%rd835, %r2217, 4;
	add.s64 	%rd836, %rd1, %rd835;
	st.local.u32 	[%rd836], %r1123;
	mov.u32 	%r2217, %r214;
$L__BB1_248:
	ld.u8 	%rs93, [%rd64+36880];
	setp.gt.u16 	%p136, %rs93, 3;
	@%p136 bra 	$L__BB1_250;
	mul.wide.u16 	%r1124, %rs93, 256;
	ld.u8 	%r1125, [%rd64+36881];
	or.b32  	%r1126, %r1124, %r1125;
	add.s32 	%r216, %r2217, 1;
	mul.wide.u32 	%rd837, %r2217, 4;
	add.s64 	%rd838, %rd1, %rd837;
	st.local.u32 	[%rd838], %r1126;
	mov.u32 	%r2217, %r216;
$L__BB1_250:
	ld.u8 	%rs94, [%rd64+36882];
	setp.gt.u16 	%p137, %rs94, 3;
	@%p137 bra 	$L__BB1_252;
	mul.wide.u16 	%r1127, %rs94, 256;
	ld.u8 	%r1128, [%rd64+36883];
	or.b32  	%r1129, %r1127, %r1128;
	add.s32 	%r218, %r2217, 1;
	mul.wide.u32 	%rd839, %r2217, 4;
	add.s64 	%rd840, %rd1, %rd839;
	st.local.u32 	[%rd840], %r1129;
	mov.u32 	%r2217, %r218;
$L__BB1_252:
	ld.u8 	%rs95, [%rd64+36884];
	setp.gt.u16 	%p138, %rs95, 3;
	@%p138 bra 	$L__BB1_254;
	mul.wide.u16 	%r1130, %rs95, 256;
	ld.u8 	%r1131, [%rd64+36885];
	or.b32  	%r1132, %r1130, %r1131;
	add.s32 	%r220, %r2217, 1;
	mul.wide.u32 	%rd841, %r2217, 4;
	add.s64 	%rd842, %rd1, %rd841;
	st.local.u32 	[%rd842], %r1132;
	mov.u32 	%r2217, %r220;
$L__BB1_254:
	ld.u8 	%rs96, [%rd64+36886];
	setp.gt.u16 	%p139, %rs96, 3;
	@%p139 bra 	$L__BB1_256;
	mul.wide.u16 	%r1133, %rs96, 256;
	ld.u8 	%r1134, [%rd64+36887];
	or.b32  	%r1135, %r1133, %r1134;
	add.s32 	%r222, %r2217, 1;
	mul.wide.u32 	%rd843, %r2217, 4;
	add.s64 	%rd844, %rd1, %rd843;
	st.local.u32 	[%rd844], %r1135;
	mov.u32 	%r2217, %r222;
$L__BB1_256:
	ld.u8 	%rs97, [%rd64+36888];
	setp.gt.u16 	%p140, %rs97, 3;
	@%p140 bra 	$L__BB1_258;
	mul.wide.u16 	%r1136, %rs97, 256;
	ld.u8 	%r1137, [%rd64+36889];
	or.b32  	%r1138, %r1136, %r1137;
	add.s32 	%r224, %r2217, 1;
	mul.wide.u32 	%rd845, %r2217, 4;
	add.s64 	%rd846, %rd1, %rd845;
	st.local.u32 	[%rd846], %r1138;
	mov.u32 	%r2217, %r224;
$L__BB1_258:
	ld.u8 	%rs98, [%rd64+36890];
	setp.gt.u16 	%p141, %rs98, 3;
	@%p141 bra 	$L__BB1_260;
	mul.wide.u16 	%r1139, %rs98, 256;
	ld.u8 	%r1140, [%rd64+36891];
	or.b32  	%r1141, %r1139, %r1140;
	add.s32 	%r226, %r2217, 1;
	mul.wide.u32 	%rd847, %r2217, 4;
	add.s64 	%rd848, %rd1, %rd847;
	st.local.u32 	[%rd848], %r1141;
	mov.u32 	%r2217, %r226;
$L__BB1_260:
	ld.u8 	%rs99, [%rd64+36892];
	setp.gt.u16 	%p142, %rs99, 3;
	@%p142 bra 	$L__BB1_262;
	mul.wide.u16 	%r1142, %rs99, 256;
	ld.u8 	%r1143, [%rd64+36893];
	or.b32  	%r1144, %r1142, %r1143;
	add.s32 	%r228, %r2217, 1;
	mul.wide.u32 	%rd849, %r2217, 4;
	add.s64 	%rd850, %rd1, %rd849;
	st.local.u32 	[%rd850], %r1144;
	mov.u32 	%r2217, %r228;
$L__BB1_262:
	ld.u8 	%rs100, [%rd64+36894];
	setp.gt.u16 	%p143, %rs100, 3;
	@%p143 bra 	$L__BB1_264;
	mul.wide.u16 	%r1145, %rs100, 256;
	ld.u8 	%r1146, [%rd64+36895];
	or.b32  	%r1147, %r1145, %r1146;
	add.s32 	%r230, %r2217, 1;
	mul.wide.u32 	%rd851, %r2217, 4;
	add.s64 	%rd852, %rd1, %rd851;
	st.local.u32 	[%rd852], %r1147;
	mov.u32 	%r2217, %r230;
$L__BB1_264:
	ld.u8 	%rs101, [%rd64+36896];
	setp.gt.u16 	%p144, %rs101, 3;
	@%p144 bra 	$L__BB1_266;
	mul.wide.u16 	%r1148, %rs101, 256;
	ld.u8 	%r1149, [%rd64+36897];
	or.b32  	%r1150, %r1148, %r1149;
	add.s32 	%r232, %r2217, 1;
	mul.wide.u32 	%rd853, %r2217, 4;
	add.s64 	%rd854, %rd1, %rd853;
	st.local.u32 	[%rd854], %r1150;
	mov.u32 	%r2217, %r232;
$L__BB1_266:
	ld.u8 	%rs102, [%rd64+36898];
	setp.gt.u16 	%p145, %rs102, 3;
	@%p145 bra 	$L__BB1_268;
	mul.wide.u16 	%r1151, %rs102, 256;
	ld.u8 	%r1152, [%rd64+36899];
	or.b32  	%r1153, %r1151, %r1152;
	add.s32 	%r234, %r2217, 1;
	mul.wide.u32 	%rd855, %r2217, 4;
	add.s64 	%rd856, %rd1, %rd855;
	st.local.u32 	[%rd856], %r1153;
	mov.u32 	%r2217, %r234;
$L__BB1_268:
	ld.u8 	%rs103, [%rd64+36900];
	setp.gt.u16 	%p146, %rs103, 3;
	@%p146 bra 	$L__BB1_270;
	mul.wide.u16 	%r1154, %rs103, 256;
	ld.u8 	%r1155, [%rd64+36901];
	or.b32  	%r1156, %r1154, %r1155;
	add.s32 	%r236, %r2217, 1;
	mul.wide.u32 	%rd857, %r2217, 4;
	add.s64 	%rd858, %rd1, %rd857;
	st.local.u32 	[%rd858], %r1156;
	mov.u32 	%r2217, %r236;
$L__BB1_270:
	ld.u8 	%rs104, [%rd64+36902];
	setp.gt.u16 	%p147, %rs104, 3;
	@%p147 bra 	$L__BB1_272;
	mul.wide.u16 	%r1157, %rs104, 256;
	ld.u8 	%r1158, [%rd64+36903];
	or.b32  	%r1159, %r1157, %r1158;
	add.s32 	%r238, %r2217, 1;
	mul.wide.u32 	%rd859, %r2217, 4;
	add.s64 	%rd860, %rd1, %rd859;
	st.local.u32 	[%rd860], %r1159;
	mov.u32 	%r2217, %r238;
$L__BB1_272:
	ld.u8 	%rs105, [%rd64+36904];
	setp.gt.u16 	%p148, %rs105, 3;
	@%p148 bra 	$L__BB1_274;
	mul.wide.u16 	%r1160, %rs105, 256;
	ld.u8 	%r1161, [%rd64+36905];
	or.b32  	%r1162, %r1160, %r1161;
	add.s32 	%r240, %r2217, 1;
	mul.wide.u32 	%rd861, %r2217, 4;
	add.s64 	%rd862, %rd1, %rd861;
	st.local.u32 	[%rd862], %r1162;
	mov.u32 	%r2217, %r240;
$L__BB1_274:
	ld.u8 	%rs106, [%rd64+36906];
	setp.gt.u16 	%p149, %rs106, 3;
	@%p149 bra 	$L__BB1_276;
	mul.wide.u16 	%r1163, %rs106, 256;
	ld.u8 	%r1164, [%rd64+36907];
	or.b32  	%r1165, %r1163, %r1164;
	add.s32 	%r242, %r2217, 1;
	mul.wide.u32 	%rd863, %r2217, 4;
	add.s64 	%rd864, %rd1, %rd863;
	st.local.u32 	[%rd864], %r1165;
	mov.u32 	%r2217, %r242;
$L__BB1_276:
	ld.u8 	%rs107, [%rd64+36908];
	setp.gt.u16 	%p150, %rs107, 3;
	@%p150 bra 	$L__BB1_278;
	mul.wide.u16 	%r1166, %rs107, 256;
	ld.u8 	%r1167, [%rd64+36909];
	or.b32  	%r1168, %r1166, %r1167;
	add.s32 	%r244, %r2217, 1;
	mul.wide.u32 	%rd865, %r2217, 4;
	add.s64 	%rd866, %rd1, %rd865;
	st.local.u32 	[%rd866], %r1168;
	mov.u32 	%r2217, %r244;
$L__BB1_278:
	ld.u8 	%rs108, [%rd64+36910];
	setp.gt.u16 	%p151, %rs108, 3;
	@%p151 bra 	$L__BB1_280;
	mul.wide.u16 	%r1169, %rs108, 256;
	ld.u8 	%r1170, [%rd64+36911];
	or.b32  	%r1171, %r1169, %r1170;
	add.s32 	%r246, %r2217, 1;
	mul.wide.u32 	%rd867, %r2217, 4;
	add.s64 	%rd868, %rd1, %rd867;
	st.local.u32 	[%rd868], %r1171;
	mov.u32 	%r2217, %r246;
$L__BB1_280:
	ld.u8 	%rs109, [%rd64+36912];
	setp.gt.u16 	%p152, %rs109, 3;
	@%p152 bra 	$L__BB1_282;
	mul.wide.u16 	%r1172, %rs109, 256;
	ld.u8 	%r1173, [%rd64+36913];
	or.b32  	%r1174, %r1172, %r1173;
	add.s32 	%r248, %r2217, 1;
	mul.wide.u32 	%rd869, %r2217, 4;
	add.s64 	%rd870, %rd1, %rd869;
	st.local.u32 	[%rd870], %r1174;
	mov.u32 	%r2217, %r248;
$L__BB1_282:
	ld.u8 	%rs110, [%rd64+36914];
	setp.gt.u16 	%p153, %rs110, 3;
	@%p153 bra 	$L__BB1_284;
	mul.wide.u16 	%r1175, %rs110, 256;
	ld.u8 	%r1176, [%rd64+36915];
	or.b32  	%r1177, %r1175, %r1176;
	add.s32 	%r250, %r2217, 1;
	mul.wide.u32 	%rd871, %r2217, 4;
	add.s64 	%rd872, %rd1, %rd871;
	st.local.u32 	[%rd872], %r1177;
	mov.u32 	%r2217, %r250;
$L__BB1_284:
	ld.u8 	%rs111, [%rd64+36916];
	setp.gt.u16 	%p154, %rs111, 3;
	@%p154 bra 	$L__BB1_286;
	mul.wide.u16 	%r1178, %rs111, 256;
	ld.u8 	%r1179, [%rd64+36917];
	or.b32  	%r1180, %r1178, %r1179;
	add.s32 	%r252, %r2217, 1;
	mul.wide.u32 	%rd873, %r2217, 4;
	add.s64 	%rd874, %rd1, %rd873;
	st.local.u32 	[%rd874], %r1180;
	mov.u32 	%r2217, %r252;
$L__BB1_286:
	ld.u8 	%rs112, [%rd64+36918];
	setp.gt.u16 	%p155, %rs112, 3;
	@%p155 bra 	$L__BB1_288;
	mul.wide.u16 	%r1181, %rs112, 256;
	ld.u8 	%r1182, [%rd64+36919];
	or.b32  	%r1183, %r1181, %r1182;
	add.s32 	%r254, %r2217, 1;
	mul.wide.u32 	%rd875, %r2217, 4;
	add.s64 	%rd876, %rd1, %rd875;
	st.local.u32 	[%rd876], %r1183;
	mov.u32 	%r2217, %r254;
$L__BB1_288:
	ld.u8 	%rs113, [%rd64+36920];
	setp.gt.u16 	%p156, %rs113, 3;
	@%p156 bra 	$L__BB1_290;
	mul.wide.u16 	%r1184, %rs113, 256;
	ld.u8 	%r1185, [%rd64+36921];
	or.b32  	%r1186, %r1184, %r1185;
	add.s32 	%r256, %r2217, 1;
	mul.wide.u32 	%rd877, %r2217, 4;
	add.s64 	%rd878, %rd1, %rd877;
	st.local.u32 	[%rd878], %r1186;
	mov.u32 	%r2217, %r256;
$L__BB1_290:
	ld.u8 	%rs114, [%rd64+36922];
	setp.gt.u16 	%p157, %rs114, 3;
	@%p157 bra 	$L__BB1_292;
	mul.wide.u16 	%r1187, %rs114, 256;
	ld.u8 	%r1188, [%rd64+36923];
	or.b32  	%r1189, %r1187, %r1188;
	add.s32 	%r258, %r2217, 1;
	mul.wide.u32 	%rd879, %r2217, 4;
	add.s64 	%rd880, %rd1, %rd879;
	st.local.u32 	[%rd880], %r1189;
	mov.u32 	%r2217, %r258;
$L__BB1_292:
	ld.u8 	%rs115, [%rd64+36924];
	setp.gt.u16 	%p158, %rs115, 3;
	@%p158 bra 	$L__BB1_294;
	mul.wide.u16 	%r1190, %rs115, 256;
	ld.u8 	%r1191, [%rd64+36925];
	or.b32  	%r1192, %r1190, %r1191;
	add.s32 	%r260, %r2217, 1;
	mul.wide.u32 	%rd881, %r2217, 4;
	add.s64 	%rd882, %rd1, %rd881;
	st.local.u32 	[%rd882], %r1192;
	mov.u32 	%r2217, %r260;
$L__BB1_294:
	ld.u8 	%rs116, [%rd64+36926];
	setp.gt.u16 	%p159, %rs116, 3;
	@%p159 bra 	$L__BB1_296;
	mul.wide.u16 	%r1193, %rs116, 256;
	ld.u8 	%r1194, [%rd64+36927];
	or.b32  	%r1195, %r1193, %r1194;
	add.s32 	%r262, %r2217, 1;
	mul.wide.u32 	%rd883, %r2217, 4;
	add.s64 	%rd884, %rd1, %rd883;
	st.local.u32 	[%rd884], %r1195;
	mov.u32 	%r2217, %r262;
$L__BB1_296:
	ld.u8 	%rs117, [%rd64+36928];
	setp.gt.u16 	%p160, %rs117, 3;
	@%p160 bra 	$L__BB1_298;
	mul.wide.u16 	%r1196, %rs117, 256;
	ld.u8 	%r1197, [%rd64+36929];
	or.b32  	%r1198, %r1196, %r1197;
	add.s32 	%r264, %r2217, 1;
	mul.wide.u32 	%rd885, %r2217, 4;
	add.s64 	%rd886, %rd1, %rd885;
	st.local.u32 	[%rd886], %r1198;
	mov.u32 	%r2217, %r264;
$L__BB1_298:
	ld.u8 	%rs118, [%rd64+36930];
	setp.gt.u16 	%p161, %rs118, 3;
	@%p161 bra 	$L__BB1_300;
	mul.wide.u16 	%r1199, %rs118, 256;
	ld.u8 	%r1200, [%rd64+36931];
	or.b32  	%r1201, %r1199, %r1200;
	add.s32 	%r266, %r2217, 1;
	mul.wide.u32 	%rd887, %r2217, 4;
	add.s64 	%rd888, %rd1, %rd887;
	st.local.u32 	[%rd888], %r1201;
	mov.u32 	%r2217, %r266;
$L__BB1_300:
	ld.u8 	%rs119, [%rd64+36932];
	setp.gt.u16 	%p162, %rs119, 3;
	@%p162 bra 	$L__BB1_302;
	mul.wide.u16 	%r1202, %rs119, 256;
	ld.u8 	%r1203, [%rd64+36933];
	or.b32  	%r1204, %r1202, %r1203;
	add.s32 	%r268, %r2217, 1;
	mul.wide.u32 	%rd889, %r2217, 4;
	add.s64 	%rd890, %rd1, %rd889;
	st.local.u32 	[%rd890], %r1204;
	mov.u32 	%r2217, %r268;
$L__BB1_302:
	ld.u8 	%rs120, [%rd64+36934];
	setp.gt.u16 	%p163, %rs120, 3;
	@%p163 bra 	$L__BB1_304;
	mul.wide.u16 	%r1205, %rs120, 256;
	ld.u8 	%r1206, [%rd64+36935];
	or.b32  	%r1207, %r1205, %r1206;
	add.s32 	%r270, %r2217, 1;
	mul.wide.u32 	%rd891, %r2217, 4;
	add.s64 	%rd892, %rd1, %rd891;
	st.local.u32 	[%rd892], %r1207;
	mov.u32 	%r2217, %r270;
$L__BB1_304:
	ld.u8 	%rs121, [%rd64+36936];
	setp.gt.u16 	%p164, %rs121, 3;
	@%p164 bra 	$L__BB1_306;
	mul.wide.u16 	%r1208, %rs121, 256;
	ld.u8 	%r1209, [%rd64+36937];
	or.b32  	%r1210, %r1208, %r1209;
	add.s32 	%r272, %r2217, 1;
	mul.wide.u32 	%rd893, %r2217, 4;
	add.s64 	%rd894, %rd1, %rd893;
	st.local.u32 	[%rd894], %r1210;
	mov.u32 	%r2217, %r272;
$L__BB1_306:
	ld.u8 	%rs122, [%rd64+36938];
	setp.gt.u16 	%p165, %rs122, 3;
	@%p165 bra 	$L__BB1_308;
	mul.wide.u16 	%r1211, %rs122, 256;
	ld.u8 	%r1212, [%rd64+36939];
	or.b32  	%r1213, %r1211, %r1212;
	add.s32 	%r274, %r2217, 1;
	mul.wide.u32 	%rd895, %r2217, 4;
	add.s64 	%rd896, %rd1, %rd895;
	st.local.u32 	[%rd896], %r1213;
	mov.u32 	%r2217, %r274;
$L__BB1_308:
	ld.u8 	%rs123, [%rd64+36940];
	setp.gt.u16 	%p166, %rs123, 3;
	@%p166 bra 	$L__BB1_310;
	mul.wide.u16 	%r1214, %rs123, 256;
	ld.u8 	%r1215, [%rd64+36941];
	or.b32  	%r1216, %r1214, %r1215;
	add.s32 	%r276, %r2217, 1;
	mul.wide.u32 	%rd897, %r2217, 4;
	add.s64 	%rd898, %rd1, %rd897;
	st.local.u32 	[%rd898], %r1216;
	mov.u32 	%r2217, %r276;
$L__BB1_310:
	ld.u8 	%rs124, [%rd64+36942];
	setp.gt.u16 	%p167, %rs124, 3;
	@%p167 bra 	$L__BB1_312;
	mul.wide.u16 	%r1217, %rs124, 256;
	ld.u8 	%r1218, [%rd64+36943];
	or.b32  	%r1219, %r1217, %r1218;
	add.s32 	%r278, %r2217, 1;
	mul.wide.u32 	%rd899, %r2217, 4;
	add.s64 	%rd900, %rd1, %rd899;
	st.local.u32 	[%rd900], %r1219;
	mov.u32 	%r2217, %r278;
$L__BB1_312:
	ld.u8 	%rs125, [%rd64+36944];
	setp.gt.u16 	%p168, %rs125, 3;
	@%p168 bra 	$L__BB1_314;
	mul.wide.u16 	%r1220, %rs125, 256;
	ld.u8 	%r1221, [%rd64+36945];
	or.b32  	%r1222, %r1220, %r1221;
	add.s32 	%r280, %r2217, 1;
	mul.wide.u32 	%rd901, %r2217, 4;
	add.s64 	%rd902, %rd1, %rd901;
	st.local.u32 	[%rd902], %r1222;
	mov.u32 	%r2217, %r280;
$L__BB1_314:
	ld.u8 	%rs126, [%rd64+36946];
	setp.gt.u16 	%p169, %rs126, 3;
	@%p169 bra 	$L__BB1_316;
	mul.wide.u16 	%r1223, %rs126, 256;
	ld.u8 	%r1224, [%rd64+36947];
	or.b32  	%r1225, %r1223, %r1224;
	add.s32 	%r282, %r2217, 1;
	mul.wide.u32 	%rd903, %r2217, 4;
	add.s64 	%rd904, %rd1, %rd903;
	st.local.u32 	[%rd904], %r1225;
	mov.u32 	%r2217, %r282;
$L__BB1_316:
	ld.u8 	%rs127, [%rd64+36948];
	setp.gt.u16 	%p170, %rs127, 3;
	@%p170 bra 	$L__BB1_318;
	mul.wide.u16 	%r1226, %rs127, 256;
	ld.u8 	%r1227, [%rd64+36949];
	or.b32  	%r1228, %r1226, %r1227;
	add.s32 	%r284, %r2217, 1;
	mul.wide.u32 	%rd905, %r2217, 4;
	add.s64 	%rd906, %rd1, %rd905;
	st.local.u32 	[%rd906], %r1228;
	mov.u32 	%r2217, %r284;
$L__BB1_318:
	ld.u8 	%rs128, [%rd64+36950];
	setp.gt.u16 	%p171, %rs128, 3;
	@%p171 bra 	$L__BB1_320;
	mul.wide.u16 	%r1229, %rs128, 256;
	ld.u8 	%r1230, [%rd64+36951];
	or.b32  	%r1231, %r1229, %r1230;
	add.s32 	%r286, %r2217, 1;
	mul.wide.u32 	%rd907, %r2217, 4;
	add.s64 	%rd908, %rd1, %rd907;
	st.local.u32 	[%rd908], %r1231;
	mov.u32 	%r2217, %r286;
$L__BB1_320:
	ld.u8 	%rs129, [%rd64+36952];
	setp.gt.u16 	%p172, %rs129, 3;
	@%p172 bra 	$L__BB1_322;
	mul.wide.u16 	%r1232, %rs129, 256;
	ld.u8 	%r1233, [%rd64+36953];
	or.b32  	%r1234, %r1232, %r1233;
	add.s32 	%r288, %r2217, 1;
	mul.wide.u32 	%rd909, %r2217, 4;
	add.s64 	%rd910, %rd1, %rd909;
	st.local.u32 	[%rd910], %r1234;
	mov.u32 	%r2217, %r288;
$L__BB1_322:
	ld.u8 	%rs130, [%rd64+36954];
	setp.gt.u16 	%p173, %rs130, 3;
	@%p173 bra 	$L__BB1_324;
	mul.wide.u16 	%r1235, %rs130, 256;
	ld.u8 	%r1236, [%rd64+36955];
	or.b32  	%r1237, %r1235, %r1236;
	add.s32 	%r290, %r2217, 1;
	mul.wide.u32 	%rd911, %r2217, 4;
	add.s64 	%rd912, %rd1, %rd911;
	st.local.u32 	[%rd912], %r1237;
	mov.u32 	%r2217, %r290;
$L__BB1_324:
	ld.u8 	%rs131, [%rd64+36956];
	setp.gt.u16 	%p174, %rs131, 3;
	@%p174 bra 	$L__BB1_326;
	mul.wide.u16 	%r1238, %rs131, 256;
	ld.u8 	%r1239, [%rd64+36957];
	or.b32  	%r1240, %r1238, %r1239;
	add.s32 	%r292, %r2217, 1;
	mul.wide.u32 	%rd913, %r2217, 4;
	add.s64 	%rd914, %rd1, %rd913;
	st.local.u32 	[%rd914], %r1240;
	mov.u32 	%r2217, %r292;
$L__BB1_326:
	ld.u8 	%rs132, [%rd64+36958];
	setp.gt.u16 	%p175, %rs132, 3;
	@%p175 bra 	$L__BB1_328;
	mul.wide.u16 	%r1241, %rs132, 256;
	ld.u8 	%r1242, [%rd64+36959];
	or.b32  	%r1243, %r1241, %r1242;
	add.s32 	%r294, %r2217, 1;
	mul.wide.u32 	%rd915, %r2217, 4;
	add.s64 	%rd916, %rd1, %rd915;
	st.local.u32 	[%rd916], %r1243;
	mov.u32 	%r2217, %r294;
$L__BB1_328:
	ld.u8 	%rs133, [%rd64+36960];
	setp.gt.u16 	%p176, %rs133, 3;
	@%p176 bra 	$L__BB1_330;
	mul.wide.u16 	%r1244, %rs133, 256;
	ld.u8 	%r1245, [%rd64+36961];
	or.b32  	%r1246, %r1244, %r1245;
	add.s32 	%r296, %r2217, 1;
	mul.wide.u32 	%rd917, %r2217, 4;
	add.s64 	%rd918, %rd1, %rd917;
	st.local.u32 	[%rd918], %r1246;
	mov.u32 	%r2217, %r296;
$L__BB1_330:
	ld.u8 	%rs134, [%rd64+36962];
	setp.gt.u16 	%p177, %rs134, 3;
	@%p177 bra 	$L__BB1_332;
	mul.wide.u16 	%r1247, %rs134, 256;
	ld.u8 	%r1248, [%rd64+36963];
	or.b32  	%r1249, %r1247, %r1248;
	add.s32 	%r298, %r2217, 1;
	mul.wide.u32 	%rd919, %r2217, 4;
	add.s64 	%rd920, %rd1, %rd919;
	st.local.u32 	[%rd920], %r1249;
	mov.u32 	%r2217, %r298;
$L__BB1_332:
	ld.u8 	%rs135, [%rd64+36964];
	setp.gt.u16 	%p178, %rs135, 3;
	@%p178 bra 	$L__BB1_334;
	mul.wide.u16 	%r1250, %rs135, 256;
	ld.u8 	%r1251, [%rd64+36965];
	or.b32  	%r1252, %r1250, %r1251;
	add.s32 	%r300, %r2217, 1;
	mul.wide.u32 	%rd921, %r2217, 4;
	add.s64 	%rd922, %rd1, %rd921;
	st.local.u32 	[%rd922], %r1252;
	mov.u32 	%r2217, %r300;
$L__BB1_334:
	ld.u8 	%rs136, [%rd64+36966];
	setp.gt.u16 	%p179, %rs136, 3;
	@%p179 bra 	$L__BB1_336;
	mul.wide.u16 	%r1253, %rs136, 256;
	ld.u8 	%r1254, [%rd64+36967];
	or.b32  	%r1255, %r1253, %r1254;
	add.s32 	%r302, %r2217, 1;
	mul.wide.u32 	%rd923, %r2217, 4;
	add.s64 	%rd924, %rd1, %rd923;
	st.local.u32 	[%rd924], %r1255;
	mov.u32 	%r2217, %r302;
$L__BB1_336:
	ld.u8 	%rs137, [%rd64+36968];
	setp.gt.u16 	%p180, %rs137, 3;
	@%p180 bra 	$L__BB1_338;
	mul.wide.u16 	%r1256, %rs137, 256;
	ld.u8 	%r1257, [%rd64+36969];
	or.b32  	%r1258, %r1256, %r1257;
	add.s32 	%r304, %r2217, 1;
	mul.wide.u32 	%rd925, %r2217, 4;
	add.s64 	%rd926, %rd1, %rd925;
	st.local.u32 	[%rd926], %r1258;
	mov.u32 	%r2217, %r304;
$L__BB1_338:
	ld.u8 	%rs138, [%rd64+36970];
	setp.gt.u16 	%p181, %rs138, 3;
	@%p181 bra 	$L__BB1_340;
	mul.wide.u16 	%r1259, %rs138, 256;
	ld.u8 	%r1260, [%rd64+36971];
	or.b32  	%r1261, %r1259, %r1260;
	add.s32 	%r306, %r2217, 1;
	mul.wide.u32 	%rd927, %r2217, 4;
	add.s64 	%rd928, %rd1, %rd927;
	st.local.u32 	[%rd928], %r1261;
	mov.u32 	%r2217, %r306;
$L__BB1_340:
	ld.u8 	%rs139, [%rd64+36972];
	setp.gt.u16 	%p182, %rs139, 3;
	@%p182 bra 	$L__BB1_342;
	mul.wide.u16 	%r1262, %rs139, 256;
	ld.u8 	%r1263, [%rd64+36973];
	or.b32  	%r1264, %r1262, %r1263;
	add.s32 	%r308, %r2217, 1;
	mul.wide.u32 	%rd929, %r2217, 4;
	add.s64 	%rd930, %rd1, %rd929;
	st.local.u32 	[%rd930], %r1264;
	mov.u32 	%r2217, %r308;
$L__BB1_342:
	ld.u8 	%rs140, [%rd64+36974];
	setp.gt.u16 	%p183, %rs140, 3;
	@%p183 bra 	$L__BB1_344;
	mul.wide.u16 	%r1265, %rs140, 256;
	ld.u8 	%r1266, [%rd64+36975];
	or.b32  	%r1267, %r1265, %r1266;
	add.s32 	%r310, %r2217, 1;
	mul.wide.u32 	%rd931, %r2217, 4;
	add.s64 	%rd932, %rd1, %rd931;
	st.local.u32 	[%rd932], %r1267;
	mov.u32 	%r2217, %r310;
$L__BB1_344:
	ld.u8 	%rs141, [%rd64+36976];
	setp.gt.u16 	%p184, %rs141, 3;
	@%p184 bra 	$L__BB1_346;
	mul.wide.u16 	%r1268, %rs141, 256;
	ld.u8 	%r1269, [%rd64+36977];
	or.b32  	%r1270, %r1268, %r1269;
	add.s32 	%r312, %r2217, 1;
	mul.wide.u32 	%rd933, %r2217, 4;
	add.s64 	%rd934, %rd1, %rd933;
	st.local.u32 	[%rd934], %r1270;
	mov.u32 	%r2217, %r312;
$L__BB1_346:
	ld.u8 	%rs142, [%rd64+36978];
	setp.gt.u16 	%p185, %rs142, 3;
	@%p185 bra 	$L__BB1_348;
	mul.wide.u16 	%r1271, %rs142, 256;
	ld.u8 	%r1272, [%rd64+36979];
	or.b32  	%r1273, %r1271, %r1272;
	add.s32 	%r314, %r2217, 1;
	mul.wide.u32 	%rd935, %r2217, 4;
	add.s64 	%rd936, %rd1, %rd935;
	st.local.u32 	[%rd936], %r1273;
	mov.u32 	%r2217, %r314;
$L__BB1_348:
	setp.eq.s32 	%p186, %r2217, 0;
	@%p186 bra 	$L__BB1_407;
	add.s32 	%r200, %r2217, -2;
	mov.b32 	%r2274, 0;
$L__BB1_350:
	mov.u32 	%r316, %r2274;
	add.s32 	%r2274, %r316, 1;
	setp.ge.s32 	%p187, %r2274, %r2217;
	@%p187 bra 	$L__BB1_378;
	mul.wide.u32 	%rd937, %r316, 4;
	add.s64 	%rd65, %rd1, %rd937;
	not.b32 	%r1275, %r316;
	add.s32 	%r1276, %r2217, %r1275;
	and.b32  	%r318, %r1276, 3;
	setp.eq.s32 	%p188, %r318, 0;
	mov.u32 	%r2277, %r2274;
	@%p188 bra 	$L__BB1_364;
	ld.local.u32 	%r319, [%rd65+4];
	mul.lo.s32 	%r1277, %r319, 29;
	cvt.s64.s32 	%rd938, %r1277;
	add.s64 	%rd66, %rd63, %rd938;
	ld.u8 	%rs513, [%rd66+30];
	setp.ne.s16 	%p189, %rs513, 0;
	@%p189 bra 	$L__BB1_354;
	ld.local.u32 	%r2276, [%rd65];
	mul.lo.s32 	%r1278, %r2276, 29;
	cvt.s64.s32 	%rd939, %r1278;
	add.s64 	%rd940, %rd63, %rd939;
	ld.u8 	%rs514, [%rd940+5];
	mul.wide.u16 	%r1279, %rs514, 256;
	ld.u8 	%r1280, [%rd940+6];
	or.b32  	%r1281, %r1279, %r1280;
	ld.u8 	%rs515, [%rd66+5];
	mul.wide.u16 	%r1282, %rs515, 256;
	ld.u8 	%r1283, [%rd66+6];
	or.b32  	%r1284, %r1282, %r1283;
	setp.le.u32 	%p190, %r1281, %r1284;
	@%p190 bra 	$L__BB1_355;
$L__BB1_354:
	ld.local.u32 	%r1285, [%rd65];
	st.local.u32 	[%rd65], %r319;
	st.local.u32 	[%rd65+4], %r1285;
	mov.u32 	%r2276, %r319;
$L__BB1_355:
	add.s32 	%r2277, %r316, 2;
	setp.eq.s32 	%p191, %r318, 1;
	@%p191 bra 	$L__BB1_364;
	ld.local.u32 	%r323, [%rd65+8];
	mul.lo.s32 	%r1286, %r323, 29;
	cvt.s64.s32 	%rd941, %r1286;
	add.s64 	%rd67, %rd63, %rd941;
	ld.u8 	%rs516, [%rd67+30];
	setp.ne.s16 	%p192, %rs516, 0;
	@%p192 bra 	$L__BB1_358;
	mul.lo.s32 	%r1287, %r2276, 29;
	cvt.s64.s32 	%rd942, %r1287;
	add.s64 	%rd943, %rd63, %rd942;
	ld.u8 	%rs517, [%rd943+5];
	mul.wide.u16 	%r1288, %rs517, 256;
	ld.u8 	%r1289, [%rd943+6];
	or.b32  	%r1290, %r1288, %r1289;
	ld.u8 	%rs518, [%rd67+5];
	mul.wide.u16 	%r1291, %rs518, 256;
	ld.u8 	%r1292, [%rd67+6];
	or.b32  	%r1293, %r1291, %r1292;
	setp.le.u32 	%p193, %r1290, %r1293;
	@%p193 bra 	$L__BB1_359;
$L__BB1_358:
	st.local.u32 	[%rd65], %r323;
	st.local.u32 	[%rd65+8], %r2276;
	mov.u32 	%r2276, %r323;
$L__BB1_359:
	add.s32 	%r2277, %r316, 3;
	setp.eq.s32 	%p194, %r318, 2;
	@%p194 bra 	$L__BB1_364;
	ld.local.u32 	%r326, [%rd65+12];
	mul.lo.s32 	%r1294, %r326, 29;
	cvt.s64.s32 	%rd944, %r1294;
	add.s64 	%rd68, %rd63, %rd944;
	ld.u8 	%rs519, [%rd68+30];
	setp.ne.s16 	%p195, %rs519, 0;
	@%p195 bra 	$L__BB1_362;
	mul.lo.s32 	%r1295, %r2276, 29;
	cvt.s64.s32 	%rd945, %r1295;
	add.s64 	%rd946, %rd63, %rd945;
	ld.u8 	%rs520, [%rd946+5];
	mul.wide.u16 	%r1296, %rs520, 256;
	ld.u8 	%r1297, [%rd946+6];
	or.b32  	%r1298, %r1296, %r1297;
	ld.u8 	%rs521, [%rd68+5];
	mul.wide.u16 	%r1299, %rs521, 256;
	ld.u8 	%r1300, [%rd68+6];
	or.b32  	%r1301, %r1299, %r1300;
	setp.le.u32 	%p196, %r1298, %r1301;
	@%p196 bra 	$L__BB1_363;
$L__BB1_362:
	st.local.u32 	[%rd65], %r326;
	st.local.u32 	[%rd65+12], %r2276;
$L__BB1_363:
	add.s32 	%r2277, %r316, 4;
$L__BB1_364:
	sub.s32 	%r1302, %r200, %r316;
	setp.lt.u32 	%p197, %r1302, 3;
	@%p197 bra 	$L__BB1_378;
$L__BB1_365:
	mul.wide.u32 	%rd947, %r2277, 4;
	add.s64 	%rd69, %rd1, %rd947;
	ld.local.u32 	%r332, [%rd69];
	mul.lo.s32 	%r1303, %r332, 29;
	cvt.s64.s32 	%rd948, %r1303;
	add.s64 	%rd70, %rd63, %rd948;
	ld.u8 	%rs522, [%rd70+30];
	setp.ne.s16 	%p198, %rs522, 0;
	@%p198 bra 	$L__BB1_367;
	ld.local.u32 	%r2280, [%rd65];
	mul.lo.s32 	%r1304, %r2280, 29;
	cvt.s64.s32 	%rd949, %r1304;
	add.s64 	%rd950, %rd63, %rd949;
	ld.u8 	%rs523, [%rd950+5];
	mul.wide.u16 	%r1305, %rs523, 256;
	ld.u8 	%r1306, [%rd950+6];
	or.b32  	%r1307, %r1305, %r1306;
	ld.u8 	%rs524, [%rd70+5];
	mul.wide.u16 	%r1308, %rs524, 256;
	ld.u8 	%r1309, [%rd70+6];
	or.b32  	%r1310, %r1308, %r1309;
	setp.le.u32 	%p199, %r1307, %r1310;
	@%p199 bra 	$L__BB1_368;
$L__BB1_367:
	ld.local.u32 	%r1311, [%rd65];
	st.local.u32 	[%rd65], %r332;
	st.local.u32 	[%rd69], %r1311;
	ld.local.u32 	%r2280, [%rd65];
$L__BB1_368:
	ld.local.u32 	%r336, [%rd69+4];
	mul.lo.s32 	%r1312, %r336, 29;
	cvt.s64.s32 	%rd951, %r1312;
	add.s64 	%rd71, %rd63, %rd951;
	ld.u8 	%rs525, [%rd71+30];
	setp.ne.s16 	%p200, %rs525, 0;
	@%p200 bra 	$L__BB1_370;
	mul.lo.s32 	%r1313, %r2280, 29;
	cvt.s64.s32 	%rd952, %r1313;
	add.s64 	%rd953, %rd63, %rd952;
	ld.u8 	%rs526, [%rd953+5];
	mul.wide.u16 	%r1314, %rs526, 256;
	ld.u8 	%r1315, [%rd953+6];
	or.b32  	%r1316, %r1314, %r1315;
	ld.u8 	%rs527, [%rd71+5];
	mul.wide.u16 	%r1317, %rs527, 256;
	ld.u8 	%r1318, [%rd71+6];
	or.b32  	%r1319, %r1317, %r1318;
	setp.le.u32 	%p201, %r1316, %r1319;
	@%p201 bra 	$L__BB1_371;
$L__BB1_370:
	st.local.u32 	[%rd65], %r336;
	st.local.u32 	[%rd69+4], %r2280;
	ld.local.u32 	%r2280, [%rd65];
$L__BB1_371:
	ld.local.u32 	%r339, [%rd69+8];
	mul.lo.s32 	%r1320, %r339, 29;
	cvt.s64.s32 	%rd954, %r1320;
	add.s64 	%rd72, %rd63, %rd954;
	ld.u8 	%rs528, [%rd72+30];
	setp.ne.s16 	%p202, %rs528, 0;
	@%p202 bra 	$L__BB1_373;
	mul.lo.s32 	%r1321, %r2280, 29;
	cvt.s64.s32 	%rd955, %r1321;
	add.s64 	%rd956, %rd63, %rd955;
	ld.u8 	%rs529, [%rd956+5];
	mul.wide.u16 	%r1322, %rs529, 256;
	ld.u8 	%r1323, [%rd956+6];
	or.b32  	%r1324, %r1322, %r1323;
	ld.u8 	%rs530, [%rd72+5];
	mul.wide.u16 	%r1325, %rs530, 256;
	ld.u8 	%r1326, [%rd72+6];
	or.b32  	%r1327, %r1325, %r1326;
	setp.le.u32 	%p203, %r1324, %r1327;
	@%p203 bra 	$L__BB1_374;
$L__BB1_373:
	st.local.u32 	[%rd65], %r339;
	st.local.u32 	[%rd69+8], %r2280;
	ld.local.u32 	%r2280, [%rd65];
$L__BB1_374:
	ld.local.u32 	%r342, [%rd69+12];
	mul.lo.s32 	%r1328, %r342, 29;
	cvt.s64.s32 	%rd957, %r1328;
	add.s64 	%rd73, %rd63, %rd957;
	ld.u8 	%rs531, [%rd73+30];
	setp.ne.s16 	%p204, %rs531, 0;
	@%p204 bra 	$L__BB1_376;
	mul.lo.s32 	%r1329, %r2280, 29;
	cvt.s64.s32 	%rd958, %r1329;
	add.s64 	%rd959, %rd63, %rd958;
	ld.u8 	%rs532, [%rd959+5];
	mul.wide.u16 	%r1330, %rs532, 256;
	ld.u8 	%r1331, [%rd959+6];
	or.b32  	%r1332, %r1330, %r1331;
	ld.u8 	%rs533, [%rd73+5];
	mul.wide.u16 	%r1333, %rs533, 256;
	ld.u8 	%r1334, [%rd73+6];
	or.b32  	%r1335, %r1333, %r1334;
	setp.le.u32 	%p205, %r1332, %r1335;
	@%p205 bra 	$L__BB1_377;
$L__BB1_376:
	st.local.u32 	[%rd65], %r342;
	st.local.u32 	[%rd69+12], %r2280;
$L__BB1_377:
	add.s32 	%r2277, %r2277, 4;
	setp.ne.s32 	%p206, %r2277, %r2217;
	@%p206 bra 	$L__BB1_365;
$L__BB1_378:
	setp.eq.s32 	%p207, %r2274, %r2217;
	@%p207 bra 	$L__BB1_379;
	bra.uni 	$L__BB1_350;
$L__BB1_379:
	and.b32  	%r329, %r2217, 3;
	setp.lt.u32 	%p208, %r2217, 4;
	mov.b32 	%r2283, 0;
	@%p208 bra 	$L__BB1_394;
	and.b32  	%r2283, %r2217, 2147483644;
	mov.b32 	%r2282, 0;
	mov.u64 	%rd968, $str$4;
	add.u64 	%rd970, %SP, 240;
	mov.u64 	%rd994, $str$3;
$L__BB1_381:
	.pragma "nounroll";
	mul.wide.u32 	%rd960, %r2282, 4;
	add.s64 	%rd74, %rd1, %rd960;
	ld.local.u32 	%r1338, [%rd74];
	mul.lo.s32 	%r1339, %r1338, 29;
	ld.global.u64 	%rd961, [volume];
	cvt.s64.s32 	%rd962, %r1339;
	add.s64 	%rd75, %rd961, %rd962;
	ld.u8 	%rs534, [%rd75+30];
	setp.eq.s16 	%p209, %rs534, 0;
	@%p209 bra 	$L__BB1_383;
	add.s64 	%rd963, %rd75, 9;
	st.local.u64 	[%rd4], %rd963;
	cvta.global.u64 	%rd965, %rd994;
	{ // callseq 24, 0
	.param .b64 param0;
	st.param.b64 	[param0], %rd965;
	.param .b64 param1;
	st.param.b64 	[param1], %rd970;
	.param .b32 retval0;
	call.uni (retval0), 
	vprintf, 
	(
	param0, 
	param1
	);
	ld.param.b32 	%r1340, [retval0];
	} // callseq 24
	bra.uni 	$L__BB1_384;
$L__BB1_383:
	add.s64 	%rd967, %rd75, 9;
	ld.u8 	%rs535, [%rd75+5];
	mul.wide.u16 	%r1342, %rs535, 256;
	ld.u8 	%r1343, [%rd75+6];
	or.b32  	%r1344, %r1342, %r1343;
	st.local.u64 	[%rd4], %rd967;
	st.local.u32 	[%rd4+8], %r1344;
	cvta.global.u64 	%rd969, %rd968;
	{ // callseq 25, 0
	.param .b64 param0;
	st.param.b64 	[param0], %rd969;
	.param .b64 param1;
	st.param.b64 	[param1], %rd970;
	.param .b32 retval0;
	call.uni (retval0), 
	vprintf, 
	(
	param0, 
	param1
	);
	ld.param.b32 	%r1345, [retval0];
	} // callseq 25
$L__BB1_384:
	ld.local.u32 	%r1347, [%rd74+4];
	mul.lo.s32 	%r1348, %r1347, 29;
	ld.global.u64 	%rd971, [volume];
	cvt.s64.s32 	%rd972, %r1348;
	add.s64 	%rd76, %rd971, %rd972;
	ld.u8 	%rs536, [%rd76+30];
	setp.eq.s16 	%p210, %rs536, 0;
	@%p210 bra 	$L__BB1_386;
	add.s64 	%rd973, %rd76, 9;
	st.local.u64 	[%rd4], %rd973;
	cvta.global.u64 	%rd975, %rd994;
	{ // callseq 26, 0
	.param .b64 param0;
	st.param.b64 	[param0], %rd975;
	.param .b64 param1;
	st.param.b64 	[param1], %rd970;
	.param .b32 retval0;
	call.uni (retval0), 
	vprintf, 
	(
	param0, 
	param1
	);
	ld.param.b32 	%r1349, [retval0];
	} // callseq 26
	bra.uni 	$L__BB1_387;
$L__BB1_386:
	add.s64 	%rd977, %rd76, 9;
	ld.u8 	%rs537, [%rd76+5];
	mul.wide.u16 	%r1351, %rs537, 256;
	ld.u8 	%r1352, [%rd76+6];
	or.b32  	%r1353, %r1351, %r1352;
	st.local.u64 	[%rd4], %rd977;
	st.local.u32 	[%rd4+8], %r1353;
	cvta.global.u64 	%rd979, %rd968;
	{ // callseq 27, 0
	.param .b64 param0;
	st.param.b64 	[param0], %rd979;
	.param .b64 param1;
	st.param.b64 	[param1], %rd970;
	.param .b32 retval0;
	call.uni (retval0), 
	vprintf, 
	(
	param0, 
	param1
	);
	ld.param.b32 	%r1354, [retval0];
	} // callseq 27
$L__BB1_387:
	ld.local.u32 	%r1356, [%rd74+8];
	mul.lo.s32 	%r1357, %r1356, 29;
	ld.global.u64 	%rd981, [volume];
	cvt.s64.s32 	%rd982, %r1357;
	add.s64 	%rd77, %rd981, %rd982;
	ld.u8 	%rs538, [%rd77+30];
	setp.eq.s16 	%p211, %rs538, 0;
	@%p211 bra 	$L__BB1_389;
	add.s64 	%rd983, %rd77, 9;
	st.local.u64 	[%rd4], %rd983;
	cvta.global.u64 	%rd985, %rd994;
	{ // callseq 28, 0
	.param .b64 param0;
	st.param.b64 	[param0], %rd985;
	.param .b64 param1;
	st.param.b64 	[param1], %rd970;
	.param .b32 retval0;
	call.uni (retval0), 
	vprintf, 
	(
	param0, 
	param1
	);
	ld.param.b32 	%r1358, [retval0];
	} // callseq 28
	bra.uni 	$L__BB1_390;
$L__BB1_389:
	add.s64 	%rd987, %rd77, 9;
	ld.u8 	%rs539, [%rd77+5];
	mul.wide.u16 	%r1360, %rs539, 256;
	ld.u8 	%r1361, [%rd77+6];
	or.b32  	%r1362, %r1360, %r1361;
	st.local.u64 	[%rd4], %rd987;
	st.local.u32 	[%rd4+8], %r1362;
	cvta.global.u64 	%rd989, %rd968;
	{ // callseq 29, 0
	.param .b64 param0;
	st.param.b64 	[param0], %rd989;
	.param .b64 param1;
	st.param.b64 	[param1], %rd970;
	.param .b32 retval0;
	call.uni (retval0), 
	vprintf, 
	(
	param0, 
	param1
	);
	ld.param.b32 	%r1363, [retval0];
	} // callseq 29
$L__BB1_390:
	ld.local.u32 	%r1365, [%rd74+12];
	mul.lo.s32 	%r1366, %r1365, 29;
	ld.global.u64 	%rd991, [volume];
	cvt.s64.s32 	%rd992, %r1366;
	add.s64 	%rd78, %rd991, %rd992;
	ld.u8 	%rs540, [%rd78+30];
	setp.eq.s16 	%p212, %rs540, 0;
	@%p212 bra 	$L__BB1_392;
	add.s64 	%rd993, %rd78, 9;
	st.local.u64 	[%rd4], %rd993;
	cvta.global.u64 	%rd995, %rd994;
	{ // callseq 30, 0
	.param .b64 param0;
	st.param.b64 	[param0], %rd995;
	.param .b64 param1;
	st.param.b64 	[param1], %rd970;
	.param .b32 retval0;
	call.uni (retval0), 
	vprintf, 
	(
	param0, 
	param1
	);
	ld.param.b32 	%r1367, [retval0];
	} // callseq 30
	bra.uni 	$L__BB1_393;
$L__BB1_392:
	add.s64 	%rd997, %rd78, 9;
	ld.u8 	%rs541, [%rd78+5];
	mul.wide.u16 	%r1369, %rs541, 256;
	ld.u8 	%r1370, [%rd78+6];
	or.b32  	%r1371, %r1369, %r1370;
	st.local.u64 	[%rd4], %rd997;
	st.local.u32 	[%rd4+8], %r1371;
	cvta.global.u64 	%rd999, %rd968;
	{ // callseq 31, 0
	.param .b64 param0;
	st.param.b64 	[param0], %rd999;
	.param .b64 param1;
	st.param.b64 	[param1], %rd970;
	.param .b32 retval0;
	call.uni (retval0), 
	vprintf, 
	(
	param0, 
	param1
	);
	ld.param.b32 	%r1372, [retval0];
	} // callseq 31
$L__BB1_393:
	add.s32 	%r2282, %r2282, 4;
	setp.ne.s32 	%p213, %r2282, %r2283;
	@%p213 bra 	$L__BB1_381;
$L__BB1_394:
	setp.eq.s32 	%p214, %r329, 0;
	@%p214 bra 	$L__BB1_407;
	setp.eq.s32 	%p215, %r329, 1;
	@%p215 bra 	$L__BB1_403;
	mul.wide.u32 	%rd1001, %r2283, 4;
	add.s64 	%rd79, %rd1, %rd1001;
	ld.local.u32 	%r1374, [%rd79];
	mul.lo.s32 	%r1375, %r1374, 29;
	ld.global.u64 	%rd1002, [volume];
	cvt.s64.s32 	%rd1003, %r1375;
	add.s64 	%rd80, %rd1002, %rd1003;
	ld.u8 	%rs542, [%rd80+30];
	setp.eq.s16 	%p216, %rs542, 0;
	@%p216 bra 	$L__BB1_398;
	add.s64 	%rd1004, %rd80, 9;
	st.local.u64 	[%rd4], %rd1004;
	mov.u64 	%rd1005, $str$3;
	cvta.global.u64 	%rd1006, %rd1005;
	add.u64 	%rd1007, %SP, 240;
	{ // callseq 32, 0
	.param .b64 param0;
	st.param.b64 	[param0], %rd1006;
	.param .b64 param1;
	st.param.b64 	[param1], %rd1007;
	.param .b32 retval0;
	call.uni (retval0), 
	vprintf, 
	(
	param0, 
	param1
	);
	ld.param.b32 	%r1376, [retval0];
	} // callseq 32
	bra.uni 	$L__BB1_399;
$L__BB1_398:
	add.s64 	%rd1008, %rd80, 9;
	ld.u8 	%rs543, [%rd80+5];
	mul.wide.u16 	%r1378, %rs543, 256;
	ld.u8 	%r1379, [%rd80+6];
	or.b32  	%r1380, %r1378, %r1379;
	st.local.u64 	[%rd4], %rd1008;
	st.local.u32 	[%rd4+8], %r1380;
	mov.u64 	%rd1009, $str$4;
	cvta.global.u64 	%rd1010, %rd1009;
	add.u64 	%rd1011, %SP, 240;
	{ // callseq 33, 0
	.param .b64 param0;
	st.param.b64 	[param0], %rd1010;
	.param .b64 param1;
	st.param.b64 	[param1], %rd1011;
	.param .b32 retval0;
	call.uni (retval0), 
	vprintf, 
	(
	param0, 
	param1
	);
	ld.param.b32 	%r1381, [retval0];
	} // callseq 33
$L__BB1_399:
	ld.local.u32 	%r1383, [%rd79+4];
	mul.lo.s32 	%r1384, %r1383, 29;
	ld.global.u64 	%rd1012, [volume];
	cvt.s64.s32 	%rd1013, %r1384;
	add.s64 	%rd81, %rd1012, %rd1013;
	ld.u8 	%rs544, [%rd81+30];
	setp.eq.s16 	%p217, %rs544, 0;
	@%p217 bra 	$L__BB1_401;
	add.s64 	%rd1014, %rd81, 9;
	st.local.u64 	[%rd4], %rd1014;
	mov.u64 	%rd1015, $str$3;
	cvta.global.u64 	%rd1016, %rd1015;
	add.u64 	%rd1017, %SP, 240;
	{ // callseq 34, 0
	.param .b64 param0;
	st.param.b64 	[param0], %rd1016;
	.param .b64 param1;
	st.param.b64 	[param1], %rd1017;
	.param .b32 retval0;
	call.uni (retval0), 
	vprintf, 
	(
	param0, 
	param1
	);
	ld.param.b32 	%r1385, [retval0];
	} // callseq 34
	bra.uni 	$L__BB1_402;
$L__BB1_401:
	add.s64 	%rd1018, %rd81, 9;
	ld.u8 	%rs545, [%rd81+5];
	mul.wide.u16 	%r1387, %rs545, 256;
	ld.u8 	%r1388, [%rd81+6];
	or.b32  	%r1389, %r1387, %r1388;
	st.local.u64 	[%rd4], %rd1018;
	st.local.u32 	[%rd4+8], %r1389;
	mov.u64 	%rd1019, $str$4;
	cvta.global.u64 	%rd1020, %rd1019;
	add.u64 	%rd1021, %SP, 240;
	{ // callseq 35, 0
	.param .b64 param0;
	st.param.b64 	[param0], %rd1020;
	.param .b64 param1;
	st.param.b64 	[param1], %rd1021;
	.param .b32 retval0;
	call.uni (retval0), 
	vprintf, 
	(
	param0, 
	param1
	);
	ld.param.b32 	%r1390, [retval0];
	} // callseq 35
$L__BB1_402:
	add.s32 	%r2283, %r2283, 2;
$L__BB1_403:
	and.b32  	%r1392, %r2217, 1;
	setp.eq.b32 	%p218, %r1392, 1;
	not.pred 	%p219, %p218;
	@%p219 bra 	$L__BB1_407;
	mul.wide.u32 	%rd1022, %r2283, 4;
	add.s64 	%rd1023, %rd1, %rd1022;
	ld.local.u32 	%r1393, [%rd1023];
	mul.lo.s32 	%r1394, %r1393, 29;
	ld.global.u64 	%rd1024, [volume];
	cvt.s64.s32 	%rd1025, %r1394;
	add.s64 	%rd82, %rd1024, %rd1025;
	ld.u8 	%rs546, [%rd82+30];
	setp.eq.s16 	%p220, %rs546, 0;
	@%p220 bra 	$L__BB1_406;
	add.s64 	%rd1026, %rd82, 9;
	st.local.u64 	[%rd4], %rd1026;
	mov.u64 	%rd1027, $str$3;
	cvta.global.u64 	%rd1028, %rd1027;
	add.u64 	%rd1029, %SP, 240;
	{ // callseq 36, 0
	.param .b64 param0;
	st.param.b64 	[param0], %rd1028;
	.param .b64 param1;
	st.param.b64 	[param1], %rd1029;
	.param .b32 retval0;
	call.uni (retval0), 
	vprintf, 
	(
	param0, 
	param1
	);
	ld.param.b32 	%r1395, [retval0];
	} // callseq 36
	bra.uni 	$L__BB1_407;
$L__BB1_406:
	add.s64 	%rd1030, %rd82, 9;
	ld.u8 	%rs547, [%rd82+5];
	mul.wide.u16 	%r1397, %rs547, 256;
	ld.u8 	%r1398, [%rd82+6];
	or.b32  	%r1399, %r1397, %r1398;
	st.local.u64 	[%rd4], %rd1030;
	st.local.u32 	[%rd4+8], %r1399;
	mov.u64 	%rd1031, $str$4;
	cvta.global.u64 	%rd1032, %rd1031;
	add.u64 	%rd1033, %SP, 240;
	{ // callseq 37, 0
	.param .b64 param0;
	st.param.b64 	[param0], %rd1032;
	.param .b64 param1;
	st.param.b64 	[param1], %rd1033;
	.param .b32 retval0;
	call.uni (retval0), 
	vprintf, 
	(
	param0, 
	param1
	);
	ld.param.b32 	%r1400, [retval0];
	} // callseq 37
$L__BB1_407:
	ld.global.u64 	%rd83, [volume];
	ld.u8 	%r1403, [%rd83+36860];
	ld.u8 	%r1404, [%rd83+36861];
	mul.wide.u32 	%rd84, %r1403, 262144;
	mul.wide.u32 	%rd85, %r1404, 1024;
	mov.b32 	%r349, 2;
	add.u64 	%rd1034, %SP, 256;
	add.s64 	%rd87, %rd84, %rd85;
$L__BB1_408:
	cvta.to.local.u64 	%rd86, %rd1034;
	shl.b32 	%r1405, %r349, 1;
	cvt.u64.u32 	%rd1035, %r1405;
	add.s64 	%rd88, %rd87, %rd1035;
	add.s64 	%rd1036, %rd83, %rd88;
	ld.u8 	%rs548, [%rd1036+36864];
	setp.gt.u16 	%p221, %rs548, 3;
	mul.wide.u16 	%r1406, %rs548, 256;
	ld.u8 	%r1407, [%rd1036+36865];
	or.b32  	%r350, %r1406, %r1407;
	@%p221 bra 	$L__BB1_414;
	mul.lo.s32 	%r351, %r350, 29;
	mov.b32 	%r2286, 0;
$L__BB1_410:
	add.s32 	%r1409, %r351, %r2286;
	cvt.u64.u32 	%rd1037, %r1409;
	add.s64 	%rd1038, %rd83, %rd1037;
	ld.u8 	%rs143, [%rd1038+9];
	setp.eq.s16 	%p222, %rs143, 0;
	@%p222 bra 	$L__BB1_412;
	cvt.u64.u32 	%rd1039, %r2286;
	add.s64 	%rd1041, %rd747, %rd1039;
	ld.global.nc.u8 	%rs549, [%rd1041];
	cvt.u16.u8 	%rs679, %rs549;
	bra.uni 	$L__BB1_413;
$L__BB1_412:
	cvt.u64.u32 	%rd1042, %r2286;
	add.s64 	%rd1044, %rd747, %rd1042;
	ld.global.nc.u8 	%rs550, [%rd1044];
	cvt.u16.u8 	%rs679, %rs550;
	setp.eq.s16 	%p223, %rs679, 0;
	@%p223 bra 	$L__BB1_416;
$L__BB1_413:
	cvt.u32.u16 	%r1410, %rs679;
	cvt.s32.s8 	%r1411, %r1410;
	cvt.u32.u16 	%r1412, %rs143;
	setp.eq.s32 	%p224, %r1412, %r1411;
	add.s32 	%r353, %r2286, 1;
	setp.lt.u32 	%p225, %r2286, 20;
	and.pred  	%p226, %p224, %p225;
	mov.u32 	%r2286, %r353;
	@%p226 bra 	$L__BB1_410;
$L__BB1_414:
	add.s32 	%r349, %r349, 1;
	setp.ne.s32 	%p227, %r349, 60;
	@%p227 bra 	$L__BB1_408;
	cvta.global.u64 	%rd1046, %rd747;
	st.local.u64 	[%rd86], %rd1046;
	mov.u64 	%rd1047, $str$13;
	cvta.global.u64 	%rd1048, %rd1047;
	{ // callseq 38, 0
	.param .b64 param0;
	st.param.b64 	[param0], %rd1048;
	.param .b64 param1;
	st.param.b64 	[param1], %rd1034;
	.param .b32 retval0;
	call.uni (retval0), 
	vprintf, 
	(
	param0, 
	param1
	);
	ld.param.b32 	%r1413, [retval0];
	} // callseq 38
	bra.uni 	$L__BB1_419;
$L__BB1_416:
	cvt.u64.u32 	%rd1050, %r351;
	add.s64 	%rd1051, %rd83, %rd1050;
	ld.u8 	%rs551, [%rd1051+30];
	setp.eq.s16 	%p228, %rs551, 0;
	@%p228 bra 	$L__BB1_418;
	cvta.global.u64 	%rd1053, %rd747;
	st.local.u64 	[%rd86], %rd1053;
	mov.u64 	%rd1054, $str$12;
	cvta.global.u64 	%rd1055, %rd1054;
	add.u64 	%rd1056, %SP, 256;
	{ // callseq 39, 0
	.param .b64 param0;
	st.param.b64 	[param0], %rd1055;
	.param .b64 param1;
	st.param.b64 	[param1], %rd1056;
	.param .b32 retval0;
	call.uni (retval0), 
	vprintf, 
	(
	param0, 
	param1
	);
	ld.param.b32 	%r1415, [retval0];
	} // callseq 39
	bra.uni 	$L__BB1_419;
$L__BB1_418:
	add.s64 	%rd1057, %rd83, %rd87;
	ld.u8 	%rs552, [%rd1057+36864];
	and.b16  	%rs553, %rs552, 252;
	cvt.u16.u32 	%rs554, %r349;
	shl.b16 	%rs555, %rs554, 2;
	st.u8 	[%rd1057+36864], %rs555;
	ld.global.u64 	%rd1058, [volume];
	add.s64 	%rd1059, %rd1058, %rd88;
	st.u8 	[%rd1059+36864], %rs553;
	ld.global.u64 	%rd1060, [volume];
	add.s64 	%rd1061, %rd1060, %rd88;
	ld.u8 	%rs556, [%rd1061+36864];
	cvt.u32.u16 	%r1417, %rs556;
	mul.wide.u16 	%r1418, %rs556, 256;
	ld.u8 	%rs557, [%rd1061+36865];
	cvt.u32.u16 	%r1419, %rs557;
	and.b32  	%r1420, %r1419, 255;
	or.b32  	%r1421, %r1418, %r1420;
	ld.u8 	%rs558, [%rd1060];
	ld.u8 	%rs559, [%rd1060+1];
	st.u8 	[%rd1060+4], %rs557;
	ld.global.u64 	%rd1062, [volume];
	st.u8 	[%rd1062+3], %r1417;
	mul.lo.s32 	%r1422, %r1421, 29;
	ld.global.u64 	%rd1063, [volume];
	cvt.u64.u32 	%rd1064, %r1422;
	add.s64 	%rd1065, %rd1063, %rd1064;
	st.u8 	[%rd1065+4], %rs559;
	ld.global.u64 	%rd1066, [volume];
	add.s64 	%rd1067, %rd1066, %rd1064;
	st.u8 	[%rd1067+3], %rs558;
$L__BB1_419:
	cvta.global.u64 	%rd1069, %rd817;
	{ // callseq 40, 0
	.param .b64 param0;
	st.param.b64 	[param0], %rd1069;
	.param .b64 param1;
	st.param.b64 	[param1], 0;
	.param .b32 retval0;
	call.uni (retval0), 
	vprintf, 
	(
	param0, 
	param1
	);
	ld.param.b32 	%r1424, [retval0];
	} // callseq 40
	ld.global.u64 	%rd89, [volume];
	ld.u8 	%r1426, [%rd89+36860];
	ld.u8 	%r1427, [%rd89+36861];
	mul.wide.u32 	%rd1070, %r1426, 262144;
	mul.wide.u32 	%rd1071, %r1427, 1024;
	or.b64  	%rd1072, %rd1070, %rd1071;
	add.s64 	%rd1073, %rd1072, %rd89;
	add.s64 	%rd90, %rd1073, 4;
	ld.u8 	%rs147, [%rd1073+36868];
	setp.lt.u16 	%p229, %rs147, 4;
	mov.b32 	%r2288, 0;
	@%p229 bra 	$L__BB1_420;
	bra.uni 	$L__BB1_421;
$L__BB1_420:
	mul.wide.u16 	%r1429, %rs147, 256;
	ld.u8 	%r1430, [%rd90+36865];
	or.b32  	%r1431, %r1429, %r1430;
	st.local.u32 	[%rd1], %r1431;
	mov.b32 	%r2288, 1;
$L__BB1_421:
	ld.u8 	%rs148, [%rd90+36866];
	setp.gt.u16 	%p230, %rs148, 3;
	@%p230 bra 	$L__BB1_423;
	mul.wide.u16 	%r1432, %rs148, 256;
	ld.u8 	%r1433, [%rd90+36867];
	or.b32  	%r1434, %r1432, %r1433;
	add.s32 	%r357, %r2288, 1;
	mul.wide.u32 	%rd1074, %r2288, 4;
	add.s64 	%rd1075, %rd1, %rd1074;
	st.local.u32 	[%rd1075], %r1434;
	mov.u32 	%r2288, %r357;
$L__BB1_423:
	ld.u8 	%rs149, [%rd90+36868];
	setp.gt.u16 	%p231, %rs149, 3;
	@%p231 bra 	$L__BB1_425;
	mul.wide.u16 	%r1435, %rs149, 256;
	ld.u8 	%r1436, [%rd90+36869];
	or.b32  	%r1437, %r1435, %r1436;
	add.s32 	%r359, %r2288, 1;
	mul.wide.u32 	%rd1076, %r2288, 4;
	add.s64 	%rd1077, %rd1, %rd1076;
	st.local.u32 	[%rd1077], %r1437;
	mov.u32 	%r2288, %r359;
$L__BB1_425:
	ld.u8 	%rs150, [%rd90+36870];
	setp.gt.u16 	%p232, %rs150, 3;
	@%p232 bra 	$L__BB1_427;
	mul.wide.u16 	%r1438, %rs150, 256;
	ld.u8 	%r1439, [%rd90+36871];
	or.b32  	%r1440, %r1438, %r1439;
	add.s32 	%r361, %r2288, 1;
	mul.wide.u32 	%rd1078, %r2288, 4;
	add.s64 	%rd1079, %rd1, %rd1078;
	st.local.u32 	[%rd1079], %r1440;
	mov.u32 	%r2288, %r361;
$L__BB1_427:
	ld.u8 	%rs151, [%rd90+36872];
	setp.gt.u16 	%p233, %rs151, 3;
	@%p233 bra 	$L__BB1_429;
	mul.wide.u16 	%r1441, %rs151, 256;
	ld.u8 	%r1442, [%rd90+36873];
	or.b32  	%r1443, %r1441, %r1442;
	add.s32 	%r363, %r2288, 1;
	mul.wide.u32 	%rd1080, %r2288, 4;
	add.s64 	%rd1081, %rd1, %rd1080;
	st.local.u32 	[%rd1081], %r1443;
	mov.u32 	%r2288, %r363;
$L__BB1_429:
	ld.u8 	%rs152, [%rd90+36874];
	setp.gt.u16 	%p234, %rs152, 3;
	@%p234 bra 	$L__BB1_431;
	mul.wide.u16 	%r1444, %rs152, 256;
	ld.u8 	%r1445, [%rd90+36875];
	or.b32  	%r1446, %r1444, %r1445;
	add.s32 	%r365, %r2288, 1;
	mul.wide.u32 	%rd1082, %r2288, 4;
	add.s64 	%rd1083, %rd1, %rd1082;
	st.local.u32 	[%rd1083], %r1446;
	mov.u32 	%r2288, %r365;
$L__BB1_431:
	ld.u8 	%rs153, [%rd90+36876];
	setp.gt.u16 	%p235, %rs153, 3;
	@%p235 bra 	$L__BB1_433;
	mul.wide.u16 	%r1447, %rs153, 256;
	ld.u8 	%r1448, [%rd90+36877];
	or.b32  	%r1449, %r1447, %r1448;
	add.s32 	%r367, %r2288, 1;
	mul.wide.u32 	%rd1084, %r2288, 4;
	add.s64 	%rd1085, %rd1, %rd1084;
	st.local.u32 	[%rd1085], %r1449;
	mov.u32 	%r2288, %r367;
$L__BB1_433:
	ld.u8 	%rs154, [%rd90+36878];
	setp.gt.u16 	%p236, %rs154, 3;
	@%p236 bra 	$L__BB1_435;
	mul.wide.u16 	%r1450, %rs154, 256;
	ld.u8 	%r1451, [%rd90+36879];
	or.b32  	%r1452, %r1450, %r1451;
	add.s32 	%r369, %r2288, 1;
	mul.wide.u32 	%rd1086, %r2288, 4;
	add.s64 	%rd1087, %rd1, %rd1086;
	st.local.u32 	[%rd1087], %r1452;
	mov.u32 	%r2288, %r369;
$L__BB1_435:
	ld.u8 	%rs155, [%rd90+36880];
	setp.gt.u16 	%p237, %rs155, 3;
	@%p237 bra 	$L__BB1_437;
	mul.wide.u16 	%r1453, %rs155, 256;
	ld.u8 	%r1454, [%rd90+36881];
	or.b32  	%r1455, %r1453, %r1454;
	add.s32 	%r371, %r2288, 1;
	mul.wide.u32 	%rd1088, %r2288, 4;
	add.s64 	%rd1089, %rd1, %rd1088;
	st.local.u32 	[%rd1089], %r1455;
	mov.u32 	%r2288, %r371;
$L__BB1_437:
	ld.u8 	%rs156, [%rd90+36882];
	setp.gt.u16 	%p238, %rs156, 3;
	@%p238 bra 	$L__BB1_439;
	mul.wide.u16 	%r1456, %rs156, 256;
	ld.u8 	%r1457, [%rd90+36883];
	or.b32  	%r1458, %r1456, %r1457;
	add.s32 	%r373, %r2288, 1;
	mul.wide.u32 	%rd1090, %r2288, 4;
	add.s64 	%rd1091, %rd1, %rd1090;
	st.local.u32 	[%rd1091], %r1458;
	mov.u32 	%r2288, %r373;
$L__BB1_439:
	ld.u8 	%rs157, [%rd90+36884];
	setp.gt.u16 	%p239, %rs157, 3;
	@%p239 bra 	$L__BB1_441;
	mul.wide.u16 	%r1459, %rs157, 256;
	ld.u8 	%r1460, [%rd90+36885];
	or.b32  	%r1461, %r1459, %r1460;
	add.s32 	%r375, %r2288, 1;
	mul.wide.u32 	%rd1092, %r2288, 4;
	add.s64 	%rd1093, %rd1, %rd1092;
	st.local.u32 	[%rd1093], %r1461;
	mov.u32 	%r2288, %r375;
$L__BB1_441:
	ld.u8 	%rs158, [%rd90+36886];
	setp.gt.u16 	%p240, %rs158, 3;
	@%p240 bra 	$L__BB1_443;
	mul.wide.u16 	%r1462, %rs158, 256;
	ld.u8 	%r1463, [%rd90+36887];
	or.b32  	%r1464, %r1462, %r1463;
	add.s32 	%r377, %r2288, 1;
	mul.wide.u32 	%rd1094, %r2288, 4;
	add.s64 	%rd1095, %rd1, %rd1094;
	st.local.u32 	[%rd1095], %r1464;
	mov.u32 	%r2288, %r377;
$L__BB1_443:
	ld.u8 	%rs159, [%rd90+36888];
	setp.gt.u16 	%p241, %rs159, 3;
	@%p241 bra 	$L__BB1_445;
	mul.wide.u16 	%r1465, %rs159, 256;
	ld.u8 	%r1466, [%rd90+36889];
	or.b32  	%r1467, %r1465, %r1466;
	add.s32 	%r379, %r2288, 1;
	mul.wide.u32 	%rd1096, %r2288, 4;
	add.s64 	%rd1097, %rd1, %rd1096;
	st.local.u32 	[%rd1097], %r1467;
	mov.u32 	%r2288, %r379;
$L__BB1_445:
	ld.u8 	%rs160, [%rd90+36890];
	setp.gt.u16 	%p242, %rs160, 3;
	@%p242 bra 	$L__BB1_447;
	mul.wide.u16 	%r1468, %rs160, 256;
	ld.u8 	%r1469, [%rd90+36891];
	or.b32  	%r1470, %r1468, %r1469;
	add.s32 	%r381, %r2288, 1;
	mul.wide.u32 	%rd1098, %r2288, 4;
	add.s64 	%rd1099, %rd1, %rd1098;
	st.local.u32 	[%rd1099], %r1470;
	mov.u32 	%r2288, %r381;
$L__BB1_447:
	ld.u8 	%rs161, [%rd90+36892];
	setp.gt.u16 	%p243, %rs161, 3;
	@%p243 bra 	$L__BB1_449;
	mul.wide.u16 	%r1471, %rs161, 256;
	ld.u8 	%r1472, [%rd90+36893];
	or.b32  	%r1473, %r1471, %r1472;
	add.s32 	%r383, %r2288, 1;
	mul.wide.u32 	%rd1100, %r2288, 4;
	add.s64 	%rd1101, %rd1, %rd1100;
	st.local.u32 	[%rd1101], %r1473;
	mov.u32 	%r2288, %r383;
$L__BB1_449:
	ld.u8 	%rs162, [%rd90+36894];
	setp.gt.u16 	%p244, %rs162, 3;
	@%p244 bra 	$L__BB1_451;
	mul.wide.u16 	%r1474, %rs162, 256;
	ld.u8 	%r1475, [%rd90+36895];
	or.b32  	%r1476, %r1474, %r1475;
	add.s32 	%r385, %r2288, 1;
	mul.wide.u32 	%rd1102, %r2288, 4;
	add.s64 	%rd1103, %rd1, %rd1102;
	st.local.u32 	[%rd1103], %r1476;
	mov.u32 	%r2288, %r385;
$L__BB1_451:
	ld.u8 	%rs163, [%rd90+36896];
	setp.gt.u16 	%p245, %rs163, 3;
	@%p245 bra 	$L__BB1_453;
	mul.wide.u16 	%r1477, %rs163, 256;
	ld.u8 	%r1478, [%rd90+36897];
	or.b32  	%r1479, %r1477, %r1478;
	add.s32 	%r387, %r2288, 1;
	mul.wide.u32 	%rd1104, %r2288, 4;
	add.s64 	%rd1105, %rd1, %rd1104;
	st.local.u32 	[%rd1105], %r1479;
	mov.u32 	%r2288, %r387;
$L__BB1_453:
	ld.u8 	%rs164, [%rd90+36898];
	setp.gt.u16 	%p246, %rs164, 3;
	@%p246 bra 	$L__BB1_455;
	mul.wide.u16 	%r1480, %rs164, 256;
	ld.u8 	%r1481, [%rd90+36899];
	or.b32  	%r1482, %r1480, %r1481;
	add.s32 	%r389, %r2288, 1;
	mul.wide.u32 	%rd1106, %r2288, 4;
	add.s64 	%rd1107, %rd1, %rd1106;
	st.local.u32 	[%rd1107], %r1482;
	mov.u32 	%r2288, %r389;
$L__BB1_455:
	ld.u8 	%rs165, [%rd90+36900];
	setp.gt.u16 	%p247, %rs165, 3;
	@%p247 bra 	$L__BB1_457;
	mul.wide.u16 	%r1483, %rs165, 256;
	ld.u8 	%r1484, [%rd90+36901];
	or.b32  	%r1485, %r1483, %r1484;
	add.s32 	%r391, %r2288, 1;
	mul.wide.u32 	%rd1108, %r2288, 4;
	add.s64 	%rd1109, %rd1, %rd1108;
	st.local.u32 	[%rd1109], %r1485;
	mov.u32 	%r2288, %r391;
$L__BB1_457:
	ld.u8 	%rs166, [%rd90+36902];
	setp.gt.u16 	%p248, %rs166, 3;
	@%p248 bra 	$L__BB1_459;
	mul.wide.u16 	%r1486, %rs166, 256;
	ld.u8 	%r1487, [%rd90+36903];
	or.b32  	%r1488, %r1486, %r1487;
	add.s32 	%r393, %r2288, 1;
	mul.wide.u32 	%rd1110, %r2288, 4;
	add.s64 	%rd1111, %rd1, %rd1110;
	st.local.u32 	[%rd1111], %r1488;
	mov.u32 	%r2288, %r393;
$L__BB1_459:
	ld.u8 	%rs167, [%rd90+36904];
	setp.gt.u16 	%p249, %rs167, 3;
	@%p249 bra 	$L__BB1_461;
	mul.wide.u16 	%r1489, %rs167, 256;
	ld.u8 	%r1490, [%rd90+36905];
	or.b32  	%r1491, %r1489, %r1490;
	add.s32 	%r395, %r2288, 1;
	mul.wide.u32 	%rd1112, %r2288, 4;
	add.s64 	%rd1113, %rd1, %rd1112;
	st.local.u32 	[%rd1113], %r1491;
	mov.u32 	%r2288, %r395;
$L__BB1_461:
	ld.u8 	%rs168, [%rd90+36906];
	setp.gt.u16 	%p250, %rs168, 3;
	@%p250 bra 	$L__BB1_463;
	mul.wide.u16 	%r1492, %rs168, 256;
	ld.u8 	%r1493, [%rd90+36907];
	or.b32  	%r1494, %r1492, %r1493;
	add.s32 	%r397, %r2288, 1;
	mul.wide.u32 	%rd1114, %r2288, 4;
	add.s64 	%rd1115, %rd1, %rd1114;
	st.local.u32 	[%rd1115], %r1494;
	mov.u32 	%r2288, %r397;
$L__BB1_463:
	ld.u8 	%rs169, [%rd90+36908];
	setp.gt.u16 	%p251, %rs169, 3;
	@%p251 bra 	$L__BB1_465;
	mul.wide.u16 	%r1495, %rs169, 256;
	ld.u8 	%r1496, [%rd90+36909];
	or.b32  	%r1497, %r1495, %r1496;
	add.s32 	%r399, %r2288, 1;
	mul.wide.u32 	%rd1116, %r2288, 4;
	add.s64 	%rd1117, %rd1, %rd1116;
	st.local.u32 	[%rd1117], %r1497;
	mov.u32 	%r2288, %r399;
$L__BB1_465:
	ld.u8 	%rs170, [%rd90+36910];
	setp.gt.u16 	%p252, %rs170, 3;
	@%p252 bra 	$L__BB1_467;
	mul.wide.u16 	%r1498, %rs170, 256;
	ld.u8 	%r1499, [%rd90+36911];
	or.b32  	%r1500, %r1498, %r1499;
	add.s32 	%r401, %r2288, 1;
	mul.wide.u32 	%rd1118, %r2288, 4;
	add.s64 	%rd1119, %rd1, %rd1118;
	st.local.u32 	[%rd1119], %r1500;
	mov.u32 	%r2288, %r401;
$L__BB1_467:
	ld.u8 	%rs171, [%rd90+36912];
	setp.gt.u16 	%p253, %rs171, 3;
	@%p253 bra 	$L__BB1_469;
	mul.wide.u16 	%r1501, %rs171, 256;
	ld.u8 	%r1502, [%rd90+36913];
	or.b32  	%r1503, %r1501, %r1502;
	add.s32 	%r403, %r2288, 1;
	mul.wide.u32 	%rd1120, %r2288, 4;
	add.s64 	%rd1121, %rd1, %rd1120;
	st.local.u32 	[%rd1121], %r1503;
	mov.u32 	%r2288, %r403;
$L__BB1_469:
	ld.u8 	%rs172, [%rd90+36914];
	setp.gt.u16 	%p254, %rs172, 3;
	@%p254 bra 	$L__BB1_471;
	mul.wide.u16 	%r1504, %rs172, 256;
	ld.u8 	%r1505, [%rd90+36915];
	or.b32  	%r1506, %r1504, %r1505;
	add.s32 	%r405, %r2288, 1;
	mul.wide.u32 	%rd1122, %r2288, 4;
	add.s64 	%rd1123, %rd1, %rd1122;
	st.local.u32 	[%rd1123], %r1506;
	mov.u32 	%r2288, %r405;
$L__BB1_471:
	ld.u8 	%rs173, [%rd90+36916];
	setp.gt.u16 	%p255, %rs173, 3;
	@%p255 bra 	$L__BB1_473;
	mul.wide.u16 	%r1507, %rs173, 256;
	ld.u8 	%r1508, [%rd90+36917];
	or.b32  	%r1509, %r1507, %r1508;
	add.s32 	%r407, %r2288, 1;
	mul.wide.u32 	%rd1124, %r2288, 4;
	add.s64 	%rd1125, %rd1, %rd1124;
	st.local.u32 	[%rd1125], %r1509;
	mov.u32 	%r2288, %r407;
$L__BB1_473:
	ld.u8 	%rs174, [%rd90+36918];
	setp.gt.u16 	%p256, %rs174, 3;
	@%p256 bra 	$L__BB1_475;
	mul.wide.u16 	%r1510, %rs174, 256;
	ld.u8 	%r1511, [%rd90+36919];
	or.b32  	%r1512, %r1510, %r1511;
	add.s32 	%r409, %r2288, 1;
	mul.wide.u32 	%rd1126, %r2288, 4;
	add.s64 	%rd1127, %rd1, %rd1126;
	st.local.u32 	[%rd1127], %r1512;
	mov.u32 	%r2288, %r409;
$L__BB1_475:
	ld.u8 	%rs175, [%rd90+36920];
	setp.gt.u16 	%p257, %rs175, 3;
	@%p257 bra 	$L__BB1_477;
	mul.wide.u16 	%r1513, %rs175, 256;
	ld.u8 	%r1514, [%rd90+36921];
	or.b32  	%r1515, %r1513, %r1514;
	add.s32 	%r411, %r2288, 1;
	mul.wide.u32 	%rd1128, %r2288, 4;
	add.s64 	%rd1129, %rd1, %rd1128;
	st.local.u32 	[%rd1129], %r1515;
	mov.u32 	%r2288, %r411;
$L__BB1_477:
	ld.u8 	%rs176, [%rd90+36922];
	setp.gt.u16 	%p258, %rs176, 3;
	@%p258 bra 	$L__BB1_479;
	mul.wide.u16 	%r1516, %rs176, 256;
	ld.u8 	%r1517, [%rd90+36923];
	or.b32  	%r1518, %r1516, %r1517;
	add.s32 	%r413, %r2288, 1;
	mul.wide.u32 	%rd1130, %r2288, 4;
	add.s64 	%rd1131, %rd1, %rd1130;
	st.local.u32 	[%rd1131], %r1518;
	mov.u32 	%r2288, %r413;
$L__BB1_479:
	ld.u8 	%rs177, [%rd90+36924];
	setp.gt.u16 	%p259, %rs177, 3;
	@%p259 bra 	$L__BB1_481;
	mul.wide.u16 	%r1519, %rs177, 256;
	ld.u8 	%r1520, [%rd90+36925];
	or.b32  	%r1521, %r1519, %r1520;
	add.s32 	%r415, %r2288, 1;
	mul.wide.u32 	%rd1132, %r2288, 4;
	add.s64 	%rd1133, %rd1, %rd1132;
	st.local.u32 	[%rd1133], %r1521;
	mov.u32 	%r2288, %r415;
$L__BB1_481:
	ld.u8 	%rs178, [%rd90+36926];
	setp.gt.u16 	%p260, %rs178, 3;
	@%p260 bra 	$L__BB1_483;
	mul.wide.u16 	%r1522, %rs178, 256;
	ld.u8 	%r1523, [%rd90+36927];
	or.b32  	%r1524, %r1522, %r1523;
	add.s32 	%r417, %r2288, 1;
	mul.wide.u32 	%rd1134, %r2288, 4;
	add.s64 	%rd1135, %rd1, %rd1134;
	st.local.u32 	[%rd1135], %r1524;
	mov.u32 	%r2288, %r417;
$L__BB1_483:
	ld.u8 	%rs179, [%rd90+36928];
	setp.gt.u16 	%p261, %rs179, 3;
	@%p261 bra 	$L__BB1_485;
	mul.wide.u16 	%r1525, %rs179, 256;
	ld.u8 	%r1526, [%rd90+36929];
	or.b32  	%r1527, %r1525, %r1526;
	add.s32 	%r419, %r2288, 1;
	mul.wide.u32 	%rd1136, %r2288, 4;
	add.s64 	%rd1137, %rd1, %rd1136;
	st.local.u32 	[%rd1137], %r1527;
	mov.u32 	%r2288, %r419;
$L__BB1_485:
	ld.u8 	%rs180, [%rd90+36930];
	setp.gt.u16 	%p262, %rs180, 3;
	@%p262 bra 	$L__BB1_487;
	mul.wide.u16 	%r1528, %rs180, 256;
	ld.u8 	%r1529, [%rd90+36931];
	or.b32  	%r1530, %r1528, %r1529;
	add.s32 	%r421, %r2288, 1;
	mul.wide.u32 	%rd1138, %r2288, 4;
	add.s64 	%rd1139, %rd1, %rd1138;
	st.local.u32 	[%rd1139], %r1530;
	mov.u32 	%r2288, %r421;
$L__BB1_487:
	ld.u8 	%rs181, [%rd90+36932];
	setp.gt.u16 	%p263, %rs181, 3;
	@%p263 bra 	$L__BB1_489;
	mul.wide.u16 	%r1531, %rs181, 256;
	ld.u8 	%r1532, [%rd90+36933];
	or.b32  	%r1533, %r1531, %r1532;
	add.s32 	%r423, %r2288, 1;
	mul.wide.u32 	%rd1140, %r2288, 4;
	add.s64 	%rd1141, %rd1, %rd1140;
	st.local.u32 	[%rd1141], %r1533;
	mov.u32 	%r2288, %r423;
$L__BB1_489:
	ld.u8 	%rs182, [%rd90+36934];
	setp.gt.u16 	%p264, %rs182, 3;
	@%p264 bra 	$L__BB1_491;
	mul.wide.u16 	%r1534, %rs182, 256;
	ld.u8 	%r1535, [%rd90+36935];
	or.b32  	%r1536, %r1534, %r1535;
	add.s32 	%r425, %r2288, 1;
	mul.wide.u32 	%rd1142, %r2288, 4;
	add.s64 	%rd1143, %rd1, %rd1142;
	st.local.u32 	[%rd1143], %r1536;
	mov.u32 	%r2288, %r425;
$L__BB1_491:
	ld.u8 	%rs183, [%rd90+36936];
	setp.gt.u16 	%p265, %rs183, 3;
	@%p265 bra 	$L__BB1_493;
	mul.wide.u16 	%r1537, %rs183, 256;
	ld.u8 	%r1538, [%rd90+36937];
	or.b32  	%r1539, %r1537, %r1538;
	add.s32 	%r427, %r2288, 1;
	mul.wide.u32 	%rd1144, %r2288, 4;
	add.s64 	%rd1145, %rd1, %rd1144;
	st.local.u32 	[%rd1145], %r1539;
	mov.u32 	%r2288, %r427;
$L__BB1_493:
	ld.u8 	%rs184, [%rd90+36938];
	setp.gt.u16 	%p266, %rs184, 3;
	@%p266 bra 	$L__BB1_495;
	mul.wide.u16 	%r1540, %rs184, 256;
	ld.u8 	%r1541, [%rd90+36939];
	or.b32  	%r1542, %r1540, %r1541;
	add.s32 	%r429, %r2288, 1;
	mul.wide.u32 	%rd1146, %r2288, 4;
	add.s64 	%rd1147, %rd1, %rd1146;
	st.local.u32 	[%rd1147], %r1542;
	mov.u32 	%r2288, %r429;
$L__BB1_495:
	ld.u8 	%rs185, [%rd90+36940];
	setp.gt.u16 	%p267, %rs185, 3;
	@%p267 bra 	$L__BB1_497;
	mul.wide.u16 	%r1543, %rs185, 256;
	ld.u8 	%r1544, [%rd90+36941];
	or.b32  	%r1545, %r1543, %r1544;
	add.s32 	%r431, %r2288, 1;
	mul.wide.u32 	%rd1148, %r2288, 4;
	add.s64 	%rd1149, %rd1, %rd1148;
	st.local.u32 	[%rd1149], %r1545;
	mov.u32 	%r2288, %r431;
$L__BB1_497:
	ld.u8 	%rs186, [%rd90+36942];
	setp.gt.u16 	%p268, %rs186, 3;
	@%p268 bra 	$L__BB1_499;
	mul.wide.u16 	%r1546, %rs186, 256;
	ld.u8 	%r1547, [%rd90+36943];
	or.b32  	%r1548, %r1546, %r1547;
	add.s32 	%r433, %r2288, 1;
	mul.wide.u32 	%rd1150, %r2288, 4;
	add.s64 	%rd1151, %rd1, %rd1150;
	st.local.u32 	[%rd1151], %r1548;
	mov.u32 	%r2288, %r433;
$L__BB1_499:
	ld.u8 	%rs187, [%rd90+36944];
	setp.gt.u16 	%p269, %rs187, 3;
	@%p269 bra 	$L__BB1_501;
	mul.wide.u16 	%r1549, %rs187, 256;
	ld.u8 	%r1550, [%rd90+36945];
	or.b32  	%r1551, %r1549, %r1550;
	add.s32 	%r435, %r2288, 1;
	mul.wide.u32 	%rd1152, %r2288, 4;
	add.s64 	%rd1153, %rd1, %rd1152;
	st.local.u32 	[%rd1153], %r1551;
	mov.u32 	%r2288, %r435;
$L__BB1_501:
	ld.u8 	%rs188, [%rd90+36946];
	setp.gt.u16 	%p270, %rs188, 3;
	@%p270 bra 	$L__BB1_503;
	mul.wide.u16 	%r1552, %rs188, 256;
	ld.u8 	%r1553, [%rd90+36947];
	or.b32  	%r1554, %r1552, %r1553;
	add.s32 	%r437, %r2288, 1;
	mul.wide.u32 	%rd1154, %r2288, 4;
	add.s64 	%rd1155, %rd1, %rd1154;
	st.local.u32 	[%rd1155], %r1554;
	mov.u32 	%r2288, %r437;
$L__BB1_503:
	ld.u8 	%rs189, [%rd90+36948];
	setp.gt.u16 	%p271, %rs189, 3;
	@%p271 bra 	$L__BB1_505;
	mul.wide.u16 	%r1555, %rs189, 256;
	ld.u8 	%r1556, [%rd90+36949];
	or.b32  	%r1557, %r1555, %r1556;
	add.s32 	%r439, %r2288, 1;
	mul.wide.u32 	%rd1156, %r2288, 4;
	add.s64 	%rd1157, %rd1, %rd1156;
	st.local.u32 	[%rd1157], %r1557;
	mov.u32 	%r2288, %r439;
$L__BB1_505:
	ld.u8 	%rs190, [%rd90+36950];
	setp.gt.u16 	%p272, %rs190, 3;
	@%p272 bra 	$L__BB1_507;
	mul.wide.u16 	%r1558, %rs190, 256;
	ld.u8 	%r1559, [%rd90+36951];
	or.b32  	%r1560, %r1558, %r1559;
	add.s32 	%r441, %r2288, 1;
	mul.wide.u32 	%rd1158, %r2288, 4;
	add.s64 	%rd1159, %rd1, %rd1158;
	st.local.u32 	[%rd1159], %r1560;
	mov.u32 	%r2288, %r441;
$L__BB1_507:
	ld.u8 	%rs191, [%rd90+36952];
	setp.gt.u16 	%p273, %rs191, 3;
	@%p273 bra 	$L__BB1_509;
	mul.wide.u16 	%r1561, %rs191, 256;
	ld.u8 	%r1562, [%rd90+36953];
	or.b32  	%r1563, %r1561, %r1562;
	add.s32 	%r443, %r2288, 1;
	mul.wide.u32 	%rd1160, %r2288, 4;
	add.s64 	%rd1161, %rd1, %rd1160;
	st.local.u32 	[%rd1161], %r1563;
	mov.u32 	%r2288, %r443;
$L__BB1_509:
	ld.u8 	%rs192, [%rd90+36954];
	setp.gt.u16 	%p274, %rs192, 3;
	@%p274 bra 	$L__BB1_511;
	mul.wide.u16 	%r1564, %rs192, 256;
	ld.u8 	%r1565, [%rd90+36955];
	or.b32  	%r1566, %r1564, %r1565;
	add.s32 	%r445, %r2288, 1;
	mul.wide.u32 	%rd1162, %r2288, 4;
	add.s64 	%rd1163, %rd1, %rd1162;
	st.local.u32 	[%rd1163], %r1566;
	mov.u32 	%r2288, %r445;
$L__BB1_511:
	ld.u8 	%rs193, [%rd90+36956];
	setp.gt.u16 	%p275, %rs193, 3;
	@%p275 bra 	$L__BB1_513;
	mul.wide.u16 	%r1567, %rs193, 256;
	ld.u8 	%r1568, [%rd90+36957];
	or.b32  	%r1569, %r1567, %r1568;
	add.s32 	%r447, %r2288, 1;
	mul.wide.u32 	%rd1164, %r2288, 4;
	add.s64 	%rd1165, %rd1, %rd1164;
	st.local.u32 	[%rd1165], %r1569;
	mov.u32 	%r2288, %r447;
$L__BB1_513:
	ld.u8 	%rs194, [%rd90+36958];
	setp.gt.u16 	%p276, %rs194, 3;
	@%p276 bra 	$L__BB1_515;
	mul.wide.u16 	%r1570, %rs194, 256;
	ld.u8 	%r1571, [%rd90+36959];
	or.b32  	%r1572, %r1570, %r1571;
	add.s32 	%r449, %r2288, 1;
	mul.wide.u32 	%rd1166, %r2288, 4;
	add.s64 	%rd1167, %rd1, %rd1166;
	st.local.u32 	[%rd1167], %r1572;
	mov.u32 	%r2288, %r449;
$L__BB1_515:
	ld.u8 	%rs195, [%rd90+36960];
	setp.gt.u16 	%p277, %rs195, 3;
	@%p277 bra 	$L__BB1_517;
	mul.wide.u16 	%r1573, %rs195, 256;
	ld.u8 	%r1574, [%rd90+36961];
	or.b32  	%r1575, %r1573, %r1574;
	add.s32 	%r451, %r2288, 1;
	mul.wide.u32 	%rd1168, %r2288, 4;
	add.s64 	%rd1169, %rd1, %rd1168;
	st.local.u32 	[%rd1169], %r1575;
	mov.u32 	%r2288, %r451;
$L__BB1_517:
	ld.u8 	%rs196, [%rd90+36962];
	setp.gt.u16 	%p278, %rs196, 3;
	@%p278 bra 	$L__BB1_519;
	mul.wide.u16 	%r1576, %rs196, 256;
	ld.u8 	%r1577, [%rd90+36963];
	or.b32  	%r1578, %r1576, %r1577;
	add.s32 	%r453, %r2288, 1;
	mul.wide.u32 	%rd1170, %r2288, 4;
	add.s64 	%rd1171, %rd1, %rd1170;
	st.local.u32 	[%rd1171], %r1578;
	mov.u32 	%r2288, %r453;
$L__BB1_519:
	ld.u8 	%rs197, [%rd90+36964];
	setp.gt.u16 	%p279, %rs197, 3;
	@%p279 bra 	$L__BB1_521;
	mul.wide.u16 	%r1579, %rs197, 256;
	ld.u8 	%r1580, [%rd90+36965];
	or.b32  	%r1581, %r1579, %r1580;
	add.s32 	%r455, %r2288, 1;
	mul.wide.u32 	%rd1172, %r2288, 4;
	add.s64 	%rd1173, %rd1, %rd1172;
	st.local.u32 	[%rd1173], %r1581;
	mov.u32 	%r2288, %r455;
$L__BB1_521:
	ld.u8 	%rs198, [%rd90+36966];
	setp.gt.u16 	%p280, %rs198, 3;
	@%p280 bra 	$L__BB1_523;
	mul.wide.u16 	%r1582, %rs198, 256;
	ld.u8 	%r1583, [%rd90+36967];
	or.b32  	%r1584, %r1582, %r1583;
	add.s32 	%r457, %r2288, 1;
	mul.wide.u32 	%rd1174, %r2288, 4;
	add.s64 	%rd1175, %rd1, %rd1174;
	st.local.u32 	[%rd1175], %r1584;
	mov.u32 	%r2288, %r457;
$L__BB1_523:
	ld.u8 	%rs199, [%rd90+36968];
	setp.gt.u16 	%p281, %rs199, 3;
	@%p281 bra 	$L__BB1_525;
	mul.wide.u16 	%r1585, %rs199, 256;
	ld.u8 	%r1586, [%rd90+36969];
	or.b32  	%r1587, %r1585, %r1586;
	add.s32 	%r459, %r2288, 1;
	mul.wide.u32 	%rd1176, %r2288, 4;
	add.s64 	%rd1177, %rd1, %rd1176;
	st.local.u32 	[%rd1177], %r1587;
	mov.u32 	%r2288, %r459;
$L__BB1_525:
	ld.u8 	%rs200, [%rd90+36970];
	setp.gt.u16 	%p282, %rs200, 3;
	@%p282 bra 	$L__BB1_527;
	mul.wide.u16 	%r1588, %rs200, 256;
	ld.u8 	%r1589, [%rd90+36971];
	or.b32  	%r1590, %r1588, %r1589;
	add.s32 	%r461, %r2288, 1;
	mul.wide.u32 	%rd1178, %r2288, 4;
	add.s64 	%rd1179, %rd1, %rd1178;
	st.local.u32 	[%rd1179], %r1590;
	mov.u32 	%r2288, %r461;
$L__BB1_527:
	ld.u8 	%rs201, [%rd90+36972];
	setp.gt.u16 	%p283, %rs201, 3;
	@%p283 bra 	$L__BB1_529;
	mul.wide.u16 	%r1591, %rs201, 256;
	ld.u8 	%r1592, [%rd90+36973];
	or.b32  	%r1593, %r1591, %r1592;
	add.s32 	%r463, %r2288, 1;
	mul.wide.u32 	%rd1180, %r2288, 4;
	add.s64 	%rd1181, %rd1, %rd1180;
	st.local.u32 	[%rd1181], %r1593;
	mov.u32 	%r2288, %r463;
$L__BB1_529:
	ld.u8 	%rs202, [%rd90+36974];
	setp.gt.u16 	%p284, %rs202, 3;
	@%p284 bra 	$L__BB1_531;
	mul.wide.u16 	%r1594, %rs202, 256;
	ld.u8 	%r1595, [%rd90+36975];
	or.b32  	%r1596, %r1594, %r1595;
	add.s32 	%r465, %r2288, 1;
	mul.wide.u32 	%rd1182, %r2288, 4;
	add.s64 	%rd1183, %rd1, %rd1182;
	st.local.u32 	[%rd1183], %r1596;
	mov.u32 	%r2288, %r465;
$L__BB1_531:
	ld.u8 	%rs203, [%rd90+36976];
	setp.gt.u16 	%p285, %rs203, 3;
	@%p285 bra 	$L__BB1_533;
	mul.wide.u16 	%r1597, %rs203, 256;
	ld.u8 	%r1598, [%rd90+36977];
	or.b32  	%r1599, %r1597, %r1598;
	add.s32 	%r467, %r2288, 1;
	mul.wide.u32 	%rd1184, %r2288, 4;
	add.s64 	%rd1185, %rd1, %rd1184;
	st.local.u32 	[%rd1185], %r1599;
	mov.u32 	%r2288, %r467;
$L__BB1_533:
	ld.u8 	%rs204, [%rd90+36978];
	setp.gt.u16 	%p286, %rs204, 3;
	@%p286 bra 	$L__BB1_535;
	mul.wide.u16 	%r1600, %rs204, 256;
	ld.u8 	%r1601, [%rd90+36979];
	or.b32  	%r1602, %r1600, %r1601;
	add.s32 	%r469, %r2288, 1;
	mul.wide.u32 	%rd1186, %r2288, 4;
	add.s64 	%rd1187, %rd1, %rd1186;
	st.local.u32 	[%rd1187], %r1602;
	mov.u32 	%r2288, %r469;
$L__BB1_535:
	setp.eq.s32 	%p287, %r2288, 0;
	@%p287 bra 	$L__BB1_594;
	add.s32 	%r355, %r2288, -2;
	mov.b32 	%r2345, 0;
$L__BB1_537:
	mov.u32 	%r471, %r2345;
	add.s32 	%r2345, %r471, 1;
	setp.ge.s32 	%p288, %r2345, %r2288;
	@%p288 bra 	$L__BB1_565;
	mul.wide.u32 	%rd1188, %r471, 4;
	add.s64 	%rd91, %rd1, %rd1188;
	not.b32 	%r1604, %r471;
	add.s32 	%r1605, %r2288, %r1604;
	and.b32  	%r473, %r1605, 3;
	setp.eq.s32 	%p289, %r473, 0;
	mov.u32 	%r2348, %r2345;
	@%p289 bra 	$L__BB1_551;
	ld.local.u32 	%r474, [%rd91+4];
	mul.lo.s32 	%r1606, %r474, 29;
	cvt.s64.s32 	%rd1189, %r1606;
	add.s64 	%rd92, %rd89, %rd1189;
	ld.u8 	%rs560, [%rd92+30];
	setp.ne.s16 	%p290, %rs560, 0;
	@%p290 bra 	$L__BB1_541;
	ld.local.u32 	%r2347, [%rd91];
	mul.lo.s32 	%r1607, %r2347, 29;
	cvt.s64.s32 	%rd1190, %r1607;
	add.s64 	%rd1191, %rd89, %rd1190;
	ld.u8 	%rs561, [%rd1191+5];
	mul.wide.u16 	%r1608, %rs561, 256;
	ld.u8 	%r1609, [%rd1191+6];
	or.b32  	%r1610, %r1608, %r1609;
	ld.u8 	%rs562, [%rd92+5];
	mul.wide.u16 	%r1611, %rs562, 256;
	ld.u8 	%r1612, [%rd92+6];
	or.b32  	%r1613, %r1611, %r1612;
	setp.le.u32 	%p291, %r1610, %r1613;
	@%p291 bra 	$L__BB1_542;
$L__BB1_541:
	ld.local.u32 	%r1614, [%rd91];
	st.local.u32 	[%rd91], %r474;
	st.local.u32 	[%rd91+4], %r1614;
	mov.u32 	%r2347, %r474;
$L__BB1_542:
	add.s32 	%r2348, %r471, 2;
	setp.eq.s32 	%p292, %r473, 1;
	@%p292 bra 	$L__BB1_551;
	ld.local.u32 	%r478, [%rd91+8];
	mul.lo.s32 	%r1615, %r478, 29;
	cvt.s64.s32 	%rd1192, %r1615;
	add.s64 	%rd93, %rd89, %rd1192;
	ld.u8 	%rs563, [%rd93+30];
	setp.ne.s16 	%p293, %rs563, 0;
	@%p293 bra 	$L__BB1_545;
	mul.lo.s32 	%r1616, %r2347, 29;
	cvt.s64.s32 	%rd1193, %r1616;
	add.s64 	%rd1194, %rd89, %rd1193;
	ld.u8 	%rs564, [%rd1194+5];
	mul.wide.u16 	%r1617, %rs564, 256;
	ld.u8 	%r1618, [%rd1194+6];
	or.b32  	%r1619, %r1617, %r1618;
	ld.u8 	%rs565, [%rd93+5];
	mul.wide.u16 	%r1620, %rs565, 256;
	ld.u8 	%r1621, [%rd93+6];
	or.b32  	%r1622, %r1620, %r1621;
	setp.le.u32 	%p294, %r1619, %r1622;
	@%p294 bra 	$L__BB1_546;
$L__BB1_545:
	st.local.u32 	[%rd91], %r478;
	st.local.u32 	[%rd91+8], %r2347;
	mov.u32 	%r2347, %r478;
$L__BB1_546:
	add.s32 	%r2348, %r471, 3;
	setp.eq.s32 	%p295, %r473, 2;
	@%p295 bra 	$L__BB1_551;
	ld.local.u32 	%r481, [%rd91+12];
	mul.lo.s32 	%r1623, %r481, 29;
	cvt.s64.s32 	%rd1195, %r1623;
	add.s64 	%rd94, %rd89, %rd1195;
	ld.u8 	%rs566, [%rd94+30];
	setp.ne.s16 	%p296, %rs566, 0;
	@%p296 bra 	$L__BB1_549;
	mul.lo.s32 	%r1624, %r2347, 29;
	cvt.s64.s32 	%rd1196, %r1624;
	add.s64 	%rd1197, %rd89, %rd1196;
	ld.u8 	%rs567, [%rd1197+5];
	mul.wide.u16 	%r1625, %rs567, 256;
	ld.u8 	%r1626, [%rd1197+6];
	or.b32  	%r1627, %r1625, %r1626;
	ld.u8 	%rs568, [%rd94+5];
	mul.wide.u16 	%r1628, %rs568, 256;
	ld.u8 	%r1629, [%rd94+6];
	or.b32  	%r1630, %r1628, %r1629;
	setp.le.u32 	%p297, %r1627, %r1630;
	@%p297 bra 	$L__BB1_550;
$L__BB1_549:
	st.local.u32 	[%rd91], %r481;
	st.local.u32 	[%rd91+12], %r2347;
$L__BB1_550:
	add.s32 	%r2348, %r471, 4;
$L__BB1_551:
	sub.s32 	%r1631, %r355, %r471;
	setp.lt.u32 	%p298, %r1631, 3;
	@%p298 bra 	$L__BB1_565;
$L__BB1_552:
	mul.wide.u32 	%rd1198, %r2348, 4;
	add.s64 	%rd95, %rd1, %rd1198;
	ld.local.u32 	%r487, [%rd95];
	mul.lo.s32 	%r1632, %r487, 29;
	cvt.s64.s32 	%rd1199, %r1632;
	add.s64 	%rd96, %rd89, %rd1199;
	ld.u8 	%rs569, [%rd96+30];
	setp.ne.s16 	%p299, %rs569, 0;
	@%p299 bra 	$L__BB1_554;
	ld.local.u32 	%r2351, [%rd91];
	mul.lo.s32 	%r1633, %r2351, 29;
	cvt.s64.s32 	%rd1200, %r1633;
	add.s64 	%rd1201, %rd89, %rd1200;
	ld.u8 	%rs570, [%rd1201+5];
	mul.wide.u16 	%r1634, %rs570, 256;
	ld.u8 	%r1635, [%rd1201+6];
	or.b32  	%r1636, %r1634, %r1635;
	ld.u8 	%rs571, [%rd96+5];
	mul.wide.u16 	%r1637, %rs571, 256;
	ld.u8 	%r1638, [%rd96+6];
	or.b32  	%r1639, %r1637, %r1638;
	setp.le.u32 	%p300, %r1636, %r1639;
	@%p300 bra 	$L__BB1_555;
$L__BB1_554:
	ld.local.u32 	%r1640, [%rd91];
	st.local.u32 	[%rd91], %r487;
	st.local.u32 	[%rd95], %r1640;
	ld.local.u32 	%r2351, [%rd91];
$L__BB1_555:
	ld.local.u32 	%r491, [%rd95+4];
	mul.lo.s32 	%r1641, %r491, 29;
	cvt.s64.s32 	%rd1202, %r1641;
	add.s64 	%rd97, %rd89, %rd1202;
	ld.u8 	%rs572, [%rd97+30];
	setp.ne.s16 	%p301, %rs572, 0;
	@%p301 bra 	$L__BB1_557;
	mul.lo.s32 	%r1642, %r2351, 29;
	cvt.s64.s32 	%rd1203, %r1642;
	add.s64 	%rd1204, %rd89, %rd1203;
	ld.u8 	%rs573, [%rd1204+5];
	mul.wide.u16 	%r1643, %rs573, 256;
	ld.u8 	%r1644, [%rd1204+6];
	or.b32  	%r1645, %r1643, %r1644;
	ld.u8 	%rs574, [%rd97+5];
	mul.wide.u16 	%r1646, %rs574, 256;
	ld.u8 	%r1647, [%rd97+6];
	or.b32  	%r1648, %r1646, %r1647;
	setp.le.u32 	%p302, %r1645, %r1648;
	@%p302 bra 	$L__BB1_558;
$L__BB1_557:
	st.local.u32 	[%rd91], %r491;
	st.local.u32 	[%rd95+4], %r2351;
	ld.local.u32 	%r2351, [%rd91];
$L__BB1_558:
	ld.local.u32 	%r494, [%rd95+8];
	mul.lo.s32 	%r1649, %r494, 29;
	cvt.s64.s32 	%rd1205, %r1649;
	add.s64 	%rd98, %rd89, %rd1205;
	ld.u8 	%rs575, [%rd98+30];
	setp.ne.s16 	%p303, %rs575, 0;
	@%p303 bra 	$L__BB1_560;
	mul.lo.s32 	%r1650, %r2351, 29;
	cvt.s64.s32 	%rd1206, %r1650;
	add.s64 	%rd1207, %rd89, %rd1206;
	ld.u8 	%rs576, [%rd1207+5];
	mul.wide.u16 	%r1651, %rs576, 256;
	ld.u8 	%r1652, [%rd1207+6];
	or.b32  	%r1653, %r1651, %r1652;
	ld.u8 	%rs577, [%rd98+5];
	mul.wide.u16 	%r1654, %rs577, 256;
	ld.u8 	%r1655, [%rd98+6];
	or.b32  	%r1656, %r1654, %r1655;
	setp.le.u32 	%p304, %r1653, %r1656;
	@%p304 bra 	$L__BB1_561;
$L__BB1_560:
	st.local.u32 	[%rd91], %r494;
	st.local.u32 	[%rd95+8], %r2351;
	ld.local.u32 	%r2351, [%rd91];
$L__BB1_561:
	ld.local.u32 	%r497, [%rd95+12];
	mul.lo.s32 	%r1657, %r497, 29;
	cvt.s64.s32 	%rd1208, %r1657;
	add.s64 	%rd99, %rd89, %rd1208;
	ld.u8 	%rs578, [%rd99+30];
	setp.ne.s16 	%p305, %rs578, 0;
	@%p305 bra 	$L__BB1_563;
	mul.lo.s32 	%r1658, %r2351, 29;
	cvt.s64.s32 	%rd1209, %r1658;
	add.s64 	%rd1210, %rd89, %rd1209;
	ld.u8 	%rs579, [%rd1210+5];
	mul.wide.u16 	%r1659, %rs579, 256;
	ld.u8 	%r1660, [%rd1210+6];
	or.b32  	%r1661, %r1659, %r1660;
	ld.u8 	%rs580, [%rd99+5];
	mul.wide.u16 	%r1662, %rs580, 256;
	ld.u8 	%r1663, [%rd99+6];
	or.b32  	%r1664, %r1662, %r1663;
	setp.le.u32 	%p306, %r1661, %r1664;
	@%p306 bra 	$L__BB1_564;
$L__BB1_563:
	st.local.u32 	[%rd91], %r497;
	st.local.u32 	[%rd95+12], %r2351;
$L__BB1_564:
	add.s32 	%r2348, %r2348, 4;
	setp.ne.s32 	%p307, %r2348, %r2288;
	@%p307 bra 	$L__BB1_552;
$L__BB1_565:
	setp.eq.s32 	%p308, %r2345, %r2288;
	@%p308 bra 	$L__BB1_566;
	bra.uni 	$L__BB1_537;
$L__BB1_566:
	and.b32  	%r484, %r2288, 3;
	setp.lt.u32 	%p309, %r2288, 4;
	mov.b32 	%r2354, 0;
	@%p309 bra 	$L__BB1_581;
	and.b32  	%r2354, %r2288, 2147483644;
	mov.b32 	%r2353, 0;
	mov.u64 	%rd1219, $str$4;
	add.u64 	%rd1221, %SP, 240;
	mov.u64 	%rd1245, $str$3;
$L__BB1_568:
	.pragma "nounroll";
	mul.wide.u32 	%rd1211, %r2353, 4;
	add.s64 	%rd100, %rd1, %rd1211;
	ld.local.u32 	%r1667, [%rd100];
	mul.lo.s32 	%r1668, %r1667, 29;
	ld.global.u64 	%rd1212, [volume];
	cvt.s64.s32 	%rd1213, %r1668;
	add.s64 	%rd101, %rd1212, %rd1213;
	ld.u8 	%rs581, [%rd101+30];
	setp.eq.s16 	%p310, %rs581, 0;
	@%p310 bra 	$L__BB1_570;
	add.s64 	%rd1214, %rd101, 9;
	st.local.u64 	[%rd3], %rd1214;
	cvta.global.u64 	%rd1216, %rd1245;
	{ // callseq 41, 0
	.param .b64 param0;
	st.param.b64 	[param0], %rd1216;
	.param .b64 param1;
	st.param.b64 	[param1], %rd1221;
	.param .b32 retval0;
	call.uni (retval0), 
	vprintf, 
	(
	param0, 
	param1
	);
	ld.param.b32 	%r1669, [retval0];
	} // callseq 41
	bra.uni 	$L__BB1_571;
$L__BB1_570:
	add.s64 	%rd1218, %rd101, 9;
	ld.u8 	%rs582, [%rd101+5];
	mul.wide.u16 	%r1671, %rs582, 256;
	ld.u8 	%r1672, [%rd101+6];
	or.b32  	%r1673, %r1671, %r1672;
	st.local.u64 	[%rd3], %rd1218;
	st.local.u32 	[%rd3+8], %r1673;
	cvta.global.u64 	%rd1220, %rd1219;
	{ // callseq 42, 0
	.param .b64 param0;
	st.param.b64 	[param0], %rd1220;
	.param .b64 param1;
	st.param.b64 	[param1], %rd1221;
	.param .b32 retval0;
	call.uni (retval0), 
	vprintf, 
	(
	param0, 
	param1
	);
	ld.param.b32 	%r1674, [retval0];
	} // callseq 42
$L__BB1_571:
	ld.local.u32 	%r1676, [%rd100+4];
	mul.lo.s32 	%r1677, %r1676, 29;
	ld.global.u64 	%rd1222, [volume];
	cvt.s64.s32 	%rd1223, %r1677;
	add.s64 	%rd102, %rd1222, %rd1223;
	ld.u8 	%rs583, [%rd102+30];
	setp.eq.s16 	%p311, %rs583, 0;
	@%p311 bra 	$L__BB1_573;
	add.s64 	%rd1224, %rd102, 9;
	st.local.u64 	[%rd3], %rd1224;
	cvta.global.u64 	%rd1226, %rd1245;
	{ // callseq 43, 0
	.param .b64 param0;
	st.param.b64 	[param0], %rd1226;
	.param .b64 param1;
	st.param.b64 	[param1], %rd1221;
	.param .b32 retval0;
	call.uni (retval0), 
	vprintf, 
	(
	param0, 
	param1
	);
	ld.param.b32 	%r1678, [retval0];
	} // callseq 43
	bra.uni 	$L__BB1_574;
$L__BB1_573:
	add.s64 	%rd1228, %rd102, 9;
	ld.u8 	%rs584, [%rd102+5];
	mul.wide.u16 	%r1680, %rs584, 256;
	ld.u8 	%r1681, [%rd102+6];
	or.b32  	%r1682, %r1680, %r1681;
	st.local.u64 	[%rd3], %rd1228;
	st.local.u32 	[%rd3+8], %r1682;
	cvta.global.u64 	%rd1230, %rd1219;
	{ // callseq 44, 0
	.param .b64 param0;
	st.param.b64 	[param0], %rd1230;
	.param .b64 param1;
	st.param.b64 	[param1], %rd1221;
	.param .b32 retval0;
	call.uni (retval0), 
	vprintf, 
	(
	param0, 
	param1
	);
	ld.param.b32 	%r1683, [retval0];
	} // callseq 44
$L__BB1_574:
	ld.local.u32 	%r1685, [%rd100+8];
	mul.lo.s32 	%r1686, %r1685, 29;
	ld.global.u64 	%rd1232, [volume];
	cvt.s64.s32 	%rd1233, %r1686;
	add.s64 	%rd103, %rd1232, %rd1233;
	ld.u8 	%rs585, [%rd103+30];
	setp.eq.s16 	%p312, %rs585, 0;
	@%p312 bra 	$L__BB1_576;
	add.s64 	%rd1234, %rd103, 9;
	st.local.u64 	[%rd3], %rd1234;
	cvta.global.u64 	%rd1236, %rd1245;
	{ // callseq 45, 0
	.param .b64 param0;
	st.param.b64 	[param0], %rd1236;
	.param .b64 param1;
	st.param.b64 	[param1], %rd1221;
	.param .b32 retval0;
	call.uni (retval0), 
	vprintf, 
	(
	param0, 
	param1
	);
	ld.param.b32 	%r1687, [retval0];
	} // callseq 45
	bra.uni 	$L__BB1_577;
$L__BB1_576:
	add.s64 	%rd1238, %rd103, 9;
	ld.u8 	%rs586, [%rd103+5];
	mul.wide.u16 	%r1689, %rs586, 256;
	ld.u8 	%r1690, [%rd103+6];
	or.b32  	%r1691, %r1689, %r1690;
	st.local.u64 	[%rd3], %rd1238;
	st.local.u32 	[%rd3+8], %r1691;
	cvta.global.u64 	%rd1240, %rd1219;
	{ // callseq 46, 0
	.param .b64 param0;
	st.param.b64 	[param0], %rd1240;
	.param .b64 param1;
	st.param.b64 	[param1], %rd1221;
	.param .b32 retval0;
	call.uni (retval0), 
	vprintf, 
	(
	param0, 
	param1
	);
	ld.param.b32 	%r1692, [retval0];
	} // callseq 46
$L__BB1_577:
	ld.local.u32 	%r1694, [%rd100+12];
	mul.lo.s32 	%r1695, %r1694, 29;
	ld.global.u64 	%rd1242, [volume];
	cvt.s64.s32 	%rd1243, %r1695;
	add.s64 	%rd104, %rd1242, %rd1243;
	ld.u8 	%rs587, [%rd104+30];
	setp.eq.s16 	%p313, %rs587, 0;
	@%p313 bra 	$L__BB1_579;
	add.s64 	%rd1244, %rd104, 9;
	st.local.u64 	[%rd3], %rd1244;
	cvta.global.u64 	%rd1246, %rd1245;
	{ // callseq 47, 0
	.param .b64 param0;
	st.param.b64 	[param0], %rd1246;
	.param .b64 param1;
	st.param.b64 	[param1], %rd1221;
	.param .b32 retval0;
	call.uni (retval0), 
	vprintf, 
	(
	param0, 
	param1
	);
	ld.param.b32 	%r1696, [retval0];
	} // callseq 47
	bra.uni 	$L__BB1_580;
$L__BB1_579:
	add.s64 	%rd1248, %rd104, 9;
	ld.u8 	%rs588, [%rd104+5];
	mul.wide.u16 	%r1698, %rs588, 256;
	ld.u8 	%r1699, [%rd104+6];
	or.b32  	%r1700, %r1698, %r1699;
	st.local.u64 	[%rd3], %rd1248;
	st.local.u32 	[%rd3+8], %r1700;
	cvta.global.u64 	%rd1250, %rd1219;
	{ // callseq 48, 0
	.param .b64 param0;
	st.param.b64 	[param0], %rd1250;
	.param .b64 param1;
	st.param.b64 	[param1], %rd1221;
	.param .b32 retval0;
	call.uni (retval0), 
	vprintf, 
	(
	param0, 
	param1
	);
	ld.param.b32 	%r1701, [retval0];
	} // callseq 48
$L__BB1_580:
	add.s32 	%r2353, %r2353, 4;
	setp.ne.s32 	%p314, %r2353, %r2354;
	@%p314 bra 	$L__BB1_568;
$L__BB1_581:
	setp.eq.s32 	%p315, %r484, 0;
	@%p315 bra 	$L__BB1_594;
	setp.eq.s32 	%p316, %r484, 1;
	@%p316 bra 	$L__BB1_590;
	mul.wide.u32 	%rd1252, %r2354, 4;
	add.s64 	%rd105, %rd1, %rd1252;
	ld.local.u32 	%r1703, [%rd105];
	mul.lo.s32 	%r1704, %r1703, 29;
	ld.global.u64 	%rd1253, [volume];
	cvt.s64.s32 	%rd1254, %r1704;
	add.s64 	%rd106, %rd1253, %rd1254;
	ld.u8 	%rs589, [%rd106+30];
	setp.eq.s16 	%p317, %rs589, 0;
	@%p317 bra 	$L__BB1_585;
	add.s64 	%rd1255, %rd106, 9;
	st.local.u64 	[%rd3], %rd1255;
	mov.u64 	%rd1256, $str$3;
	cvta.global.u64 	%rd1257, %rd1256;
	add.u64 	%rd1258, %SP, 240;
	{ // callseq 49, 0
	.param .b64 param0;
	st.param.b64 	[param0], %rd1257;
	.param .b64 param1;
	st.param.b64 	[param1], %rd1258;
	.param .b32 retval0;
	call.uni (retval0), 
	vprintf, 
	(
	param0, 
	param1
	);
	ld.param.b32 	%r1705, [retval0];
	} // callseq 49
	bra.uni 	$L__BB1_586;
$L__BB1_585:
	add.s64 	%rd1259, %rd106, 9;
	ld.u8 	%rs590, [%rd106+5];
	mul.wide.u16 	%r1707, %rs590, 256;
	ld.u8 	%r1708, [%rd106+6];
	or.b32  	%r1709, %r1707, %r1708;
	st.local.u64 	[%rd3], %rd1259;
	st.local.u32 	[%rd3+8], %r1709;
	mov.u64 	%rd1260, $str$4;
	cvta.global.u64 	%rd1261, %rd1260;
	add.u64 	%rd1262, %SP, 240;
	{ // callseq 50, 0
	.param .b64 param0;
	st.param.b64 	[param0], %rd1261;
	.param .b64 param1;
	st.param.b64 	[param1], %rd1262;
	.param .b32 retval0;
	call.uni (retval0), 
	vprintf, 
	(
	param0, 
	param1
	);
	ld.param.b32 	%r1710, [retval0];
	} // callseq 50
$L__BB1_586:
	ld.local.u32 	%r1712, [%rd105+4];
	mul.lo.s32 	%r1713, %r1712, 29;
	ld.global.u64 	%rd1263, [volume];
	cvt.s64.s32 	%rd1264, %r1713;
	add.s64 	%rd107, %rd1263, %rd1264;
	ld.u8 	%rs591, [%rd107+30];
	setp.eq.s16 	%p318, %rs591, 0;
	@%p318 bra 	$L__BB1_588;
	add.s64 	%rd1265, %rd107, 9;
	st.local.u64 	[%rd3], %rd1265;
	mov.u64 	%rd1266, $str$3;
	cvta.global.u64 	%rd1267, %rd1266;
	add.u64 	%rd1268, %SP, 240;
	{ // callseq 51, 0
	.param .b64 param0;
	st.param.b64 	[param0], %rd1267;
	.param .b64 param1;
	st.param.b64 	[param1], %rd1268;
	.param .b32 retval0;
	call.uni (retval0), 
	vprintf, 
	(
	param0, 
	param1
	);
	ld.param.b32 	%r1714, [retval0];
	} // callseq 51
	bra.uni 	$L__BB1_589;
$L__BB1_588:
	add.s64 	%rd1269, %rd107, 9;
	ld.u8 	%rs592, [%rd107+5];
	mul.wide.u16 	%r1716, %rs592, 256;
	ld.u8 	%r1717, [%rd107+6];
	or.b32  	%r1718, %r1716, %r1717;
	st.local.u64 	[%rd3], %rd1269;
	st.local.u32 	[%rd3+8], %r1718;
	mov.u64 	%rd1270, $str$4;
	cvta.global.u64 	%rd1271, %rd1270;
	add.u64 	%rd1272, %SP, 240;
	{ // callseq 52, 0
	.param .b64 param0;
	st.param.b64 	[param0], %rd1271;
	.param .b64 param1;
	st.param.b64 	[param1], %rd1272;
	.param .b32 retval0;
	call.uni (retval0), 
	vprintf, 
	(
	param0, 
	param1
	);
	ld.param.b32 	%r1719, [retval0];
	} // callseq 52
$L__BB1_589:
	add.s32 	%r2354, %r2354, 2;
$L__BB1_590:
	and.b32  	%r1721, %r2288, 1;
	setp.eq.b32 	%p319, %r1721, 1;
	not.pred 	%p320, %p319;
	@%p320 bra 	$L__BB1_594;
	mul.wide.u32 	%rd1273, %r2354, 4;
	add.s64 	%rd1274, %rd1, %rd1273;
	ld.local.u32 	%r1722, [%rd1274];
	mul.lo.s32 	%r1723, %r1722, 29;
	ld.global.u64 	%rd1275, [volume];
	cvt.s64.s32 	%rd1276, %r1723;
	add.s64 	%rd108, %rd1275, %rd1276;
	ld.u8 	%rs593, [%rd108+30];
	setp.eq.s16 	%p321, %rs593, 0;
	@%p321 bra 	$L__BB1_593;
	add.s64 	%rd1277, %rd108, 9;
	st.local.u64 	[%rd3], %rd1277;
	mov.u64 	%rd1278, $str$3;
	cvta.global.u64 	%rd1279, %rd1278;
	add.u64 	%rd1280, %SP, 240;
	{ // callseq 53, 0
	.param .b64 param0;
	st.param.b64 	[param0], %rd1279;
	.param .b64 param1;
	st.param.b64 	[param1], %rd1280;
	.param .b32 retval0;
	call.uni (retval0), 
	vprintf, 
	(
	param0, 
	param1
	);
	ld.param.b32 	%r1724, [retval0];
	} // callseq 53
	bra.uni 	$L__BB1_594;
$L__BB1_593:
	add.s64 	%rd1281, %rd108, 9;
	ld.u8 	%rs594, [%rd108+5];
	mul.wide.u16 	%r1726, %rs594, 256;
	ld.u8 	%r1727, [%rd108+6];
	or.b32  	%r1728, %r1726, %r1727;
	st.local.u64 	[%rd3], %rd1281;
	st.local.u32 	[%rd3+8], %r1728;
	mov.u64 	%rd1282, $str$4;
	cvta.global.u64 	%rd1283, %rd1282;
	add.u64 	%rd1284, %SP, 240;
	{ // callseq 54, 0
	.param .b64 param0;
	st.param.b64 	[param0], %rd1283;
	.param .b64 param1;
	st.param.b64 	[param1], %rd1284;
	.param .b32 retval0;
	call.uni (retval0), 
	vprintf, 
	(
	param0, 
	param1
	);
	ld.param.b32 	%r1729, [retval0];
	} // callseq 54
$L__BB1_594:
	mov.b32 	%r2356, 0;
	mov.u64 	%rd1286, $str$8;
$L__BB1_595:
	cvt.u64.u32 	%rd1285, %r2356;
	add.s64 	%rd1287, %rd1286, %rd1285;
	ld.global.nc.u8 	%rs595, [%rd1287];
	cvt.u16.u8 	%rs205, %rs595;
	setp.eq.s16 	%p322, %rs205, 0;
	@%p322 bra 	$L__BB1_602;
	cvt.u32.u16 	%r1732, %rs205;
	cvt.s32.s8 	%r1733, %r1732;
	setp.eq.s32 	%p323, %r1732, %r1733;
	add.s32 	%r505, %r2356, 1;
	setp.lt.u32 	%p324, %r2356, 20;
	and.pred  	%p325, %p323, %p324;
	mov.u32 	%r2356, %r505;
	@%p325 bra 	$L__BB1_595;
	ld.global.u64 	%rd110, [volume];
	ld.u8 	%r1735, [%rd110+36860];
	ld.u8 	%r1736, [%rd110+36861];
	mul.wide.u32 	%rd111, %r1735, 262144;
	mul.wide.u32 	%rd112, %r1736, 1024;
	mov.b32 	%r2357, 2;
	add.s64 	%rd1290, %rd111, %rd112;
$L__BB1_598:
	cvta.to.local.u64 	%rd113, %rd1034;
	shl.b32 	%r1737, %r2357, 1;
	cvt.u64.u32 	%rd1289, %r1737;
	add.s64 	%rd1291, %rd1290, %rd1289;
	add.s64 	%rd1292, %rd110, %rd1291;
	ld.u8 	%rs596, [%rd1292+36864];
	setp.gt.u16 	%p326, %rs596, 3;
	mul.wide.u16 	%r1738, %rs596, 256;
	ld.u8 	%rs206, [%rd1292+36865];
	cvt.u32.u16 	%r1739, %rs206;
	and.b32  	%r1740, %r1739, 255;
	or.b32  	%r508, %r1738, %r1740;
	@%p326 bra 	$L__BB1_607;
	mul.lo.s32 	%r509, %r508, 29;
	mov.b32 	%r2358, 0;
$L__BB1_600:
	add.s32 	%r1742, %r509, %r2358;
	cvt.u64.u32 	%rd1293, %r1742;
	add.s64 	%rd1294, %rd110, %rd1293;
	ld.u8 	%rs207, [%rd1294+9];
	setp.eq.s16 	%p327, %rs207, 0;
	@%p327 bra 	$L__BB1_605;
	cvt.u64.u32 	%rd1295, %r2358;
	add.s64 	%rd1297, %rd1286, %rd1295;
	ld.global.nc.u8 	%rs597, [%rd1297];
	cvt.u16.u8 	%rs680, %rs597;
	bra.uni 	$L__BB1_606;
$L__BB1_602:
	ld.global.u64 	%rd109, [volume];
	ld.u8 	%rs600, [%rd109+36860];
	mul.wide.u16 	%r1751, %rs600, 256;
	ld.u8 	%r1752, [%rd109+36861];
	or.b32  	%r506, %r1751, %r1752;
	setp.ne.s32 	%p334, %r506, 0;
	@%p334 bra 	$L__BB1_604;
	mov.u64 	%rd1315, $str$11;
	cvta.global.u64 	%rd1316, %rd1315;
	{ // callseq 57, 0
	.param .b64 param0;
	st.param.b64 	[param0], %rd1316;
	.param .b64 param1;
	st.param.b64 	[param1], 0;
	.param .b32 retval0;
	call.uni (retval0), 
	vprintf, 
	(
	param0, 
	param1
	);
	ld.param.b32 	%r1754, [retval0];
	} // callseq 57
	bra.uni 	$L__BB1_612;
$L__BB1_604:
	shl.b32 	%r1753, %r506, 10;
	cvt.u64.u32 	%rd1313, %r1753;
	add.s64 	%rd1314, %rd109, %rd1313;
	ld.u8 	%rs601, [%rd1314+36866];
	ld.u8 	%rs602, [%rd1314+36867];
	st.u8 	[%rd109+36861], %rs602;
	st.u8 	[%rd109+36860], %rs601;
	bra.uni 	$L__BB1_612;
$L__BB1_605:
	cvt.u64.u32 	%rd1298, %r2358;
	add.s64 	%rd1300, %rd1286, %rd1298;
	ld.global.nc.u8 	%rs598, [%rd1300];
	cvt.u16.u8 	%rs680, %rs598;
	setp.eq.s16 	%p328, %rs680, 0;
	@%p328 bra 	$L__BB1_609;
$L__BB1_606:
	cvt.u32.u16 	%r1743, %rs680;
	cvt.s32.s8 	%r1744, %r1743;
	cvt.u32.u16 	%r1745, %rs207;
	setp.eq.s32 	%p329, %r1745, %r1744;
	add.s32 	%r511, %r2358, 1;
	setp.lt.u32 	%p330, %r2358, 20;
	and.pred  	%p331, %p329, %p330;
	mov.u32 	%r2358, %r511;
	@%p331 bra 	$L__BB1_600;
$L__BB1_607:
	add.s32 	%r2357, %r2357, 1;
	setp.ne.s32 	%p332, %r2357, 60;
	@%p332 bra 	$L__BB1_598;
	cvta.global.u64 	%rd1302, %rd1286;
	st.local.u64 	[%rd113], %rd1302;
	mov.u64 	%rd1303, $str$10;
	cvta.global.u64 	%rd1304, %rd1303;
	{ // callseq 55, 0
	.param .b64 param0;
	st.param.b64 	[param0], %rd1304;
	.param .b64 param1;
	st.param.b64 	[param1], %rd1034;
	.param .b32 retval0;
	call.uni (retval0), 
	vprintf, 
	(
	param0, 
	param1
	);
	ld.param.b32 	%r1746, [retval0];
	} // callseq 55
	bra.uni 	$L__BB1_612;
$L__BB1_609:
	cvt.u64.u32 	%rd1306, %r509;
	add.s64 	%rd1307, %rd110, %rd1306;
	ld.u8 	%rs599, [%rd1307+30];
	setp.eq.s16 	%p333, %rs599, 0;
	@%p333 bra 	$L__BB1_611;
	st.u8 	[%rd110+36861], %rs206;
	shr.u32 	%r1748, %r508, 8;
	st.u8 	[%rd110+36860], %r1748;
	bra.uni 	$L__BB1_612;
$L__BB1_611:
	cvta.global.u64 	%rd1309, %rd1286;
	st.local.u64 	[%rd113], %rd1309;
	mov.u64 	%rd1310, $str$9;
	cvta.global.u64 	%rd1311, %rd1310;
	{ // callseq 56, 0
	.param .b64 param0;
	st.param.b64 	[param0], %rd1311;
	.param .b64 param1;
	st.param.b64 	[param1], %rd1034;
	.param .b32 retval0;
	call.uni (retval0), 
	vprintf, 
	(
	param0, 
	param1
	);
	ld.param.b32 	%r1749, [retval0];
	} // callseq 56
$L__BB1_612:
	ld.global.u64 	%rd114, [volume];
	ld.u8 	%r1757, [%rd114+36860];
	ld.u8 	%r1758, [%rd114+36861];
	mul.wide.u32 	%rd115, %r1757, 262144;
	mul.wide.u32 	%rd116, %r1758, 1024;
	mov.b32 	%r513, 2;
	add.s64 	%rd118, %rd115, %rd116;
	mov.u64 	%rd1326, $str$17;
$L__BB1_613:
	cvta.to.local.u64 	%rd117, %rd1034;
	shl.b32 	%r1759, %r513, 1;
	cvt.u64.u32 	%rd1318, %r1759;
	add.s64 	%rd119, %rd118, %rd1318;
	add.s64 	%rd1319, %rd114, %rd119;
	ld.u8 	%rs603, [%rd1319+36864];
	setp.gt.u16 	%p335, %rs603, 3;
	mul.wide.u16 	%r1760, %rs603, 256;
	ld.u8 	%r1761, [%rd1319+36865];
	or.b32  	%r514, %r1760, %r1761;
	@%p335 bra 	$L__BB1_619;
	mul.lo.s32 	%r515, %r514, 29;
	mov.b32 	%r2360, 0;
$L__BB1_615:
	add.s32 	%r1763, %r515, %r2360;
	cvt.u64.u32 	%rd1320, %r1763;
	add.s64 	%rd1321, %rd114, %rd1320;
	ld.u8 	%rs211, [%rd1321+9];
	setp.eq.s16 	%p336, %rs211, 0;
	@%p336 bra 	$L__BB1_617;
	cvt.u64.u32 	%rd1322, %r2360;
	add.s64 	%rd1324, %rd1326, %rd1322;
	ld.global.nc.u8 	%rs604, [%rd1324];
	cvt.u16.u8 	%rs681, %rs604;
	bra.uni 	$L__BB1_618;
$L__BB1_617:
	cvt.u64.u32 	%rd1325, %r2360;
	add.s64 	%rd1327, %rd1326, %rd1325;
	ld.global.nc.u8 	%rs605, [%rd1327];
	cvt.u16.u8 	%rs681, %rs605;
	setp.eq.s16 	%p337, %rs681, 0;
	@%p337 bra 	$L__BB1_621;
$L__BB1_618:
	cvt.u32.u16 	%r1764, %rs681;
	cvt.s32.s8 	%r1765, %r1764;
	cvt.u32.u16 	%r1766, %rs211;
	setp.eq.s32 	%p338, %r1766, %r1765;
	add.s32 	%r517, %r2360, 1;
	setp.lt.u32 	%p339, %r2360, 20;
	and.pred  	%p340, %p338, %p339;
	mov.u32 	%r2360, %r517;
	@%p340 bra 	$L__BB1_615;
$L__BB1_619:
	add.s32 	%r513, %r513, 1;
	setp.ne.s32 	%p341, %r513, 60;
	@%p341 bra 	$L__BB1_613;
	cvta.global.u64 	%rd1329, %rd1326;
	st.local.u64 	[%rd117], %rd1329;
	mov.u64 	%rd1330, $str$13;
	cvta.global.u64 	%rd1331, %rd1330;
	{ // callseq 58, 0
	.param .b64 param0;
	st.param.b64 	[param0], %rd1331;
	.param .b64 param1;
	st.param.b64 	[param1], %rd1034;
	.param .b32 retval0;
	call.uni (retval0), 
	vprintf, 
	(
	param0, 
	param1
	);
	ld.param.b32 	%r1767, [retval0];
	} // callseq 58
	bra.uni 	$L__BB1_624;
$L__BB1_621:
	cvt.u64.u32 	%rd1333, %r515;
	add.s64 	%rd1334, %rd114, %rd1333;
	ld.u8 	%rs606, [%rd1334+30];
	setp.eq.s16 	%p342, %rs606, 0;
	@%p342 bra 	$L__BB1_623;
	cvta.global.u64 	%rd1336, %rd1326;
	st.local.u64 	[%rd117], %rd1336;
	mov.u64 	%rd1337, $str$12;
	cvta.global.u64 	%rd1338, %rd1337;
	add.u64 	%rd1339, %SP, 256;
	{ // callseq 59, 0
	.param .b64 param0;
	st.param.b64 	[param0], %rd1338;
	.param .b64 param1;
	st.param.b64 	[param1], %rd1339;
	.param .b32 retval0;
	call.uni (retval0), 
	vprintf, 
	(
	param0, 
	param1
	);
	ld.param.b32 	%r1769, [retval0];
	} // callseq 59
	bra.uni 	$L__BB1_624;
$L__BB1_623:
	add.s64 	%rd1340, %rd114, %rd118;
	ld.u8 	%rs607, [%rd1340+36864];
	and.b16  	%rs608, %rs607, 252;
	cvt.u16.u32 	%rs609, %r513;
	shl.b16 	%rs610, %rs609, 2;
	st.u8 	[%rd1340+36864], %rs610;
	ld.global.u64 	%rd1341, [volume];
	add.s64 	%rd1342, %rd1341, %rd119;
	st.u8 	[%rd1342+36864], %rs608;
	ld.global.u64 	%rd1343, [volume];
	add.s64 	%rd1344, %rd1343, %rd119;
	ld.u8 	%rs611, [%rd1344+36864];
	cvt.u32.u16 	%r1771, %rs611;
	mul.wide.u16 	%r1772, %rs611, 256;
	ld.u8 	%rs612, [%rd1344+36865];
	cvt.u32.u16 	%r1773, %rs612;
	and.b32  	%r1774, %r1773, 255;
	or.b32  	%r1775, %r1772, %r1774;
	ld.u8 	%rs613, [%rd1343];
	ld.u8 	%rs614, [%rd1343+1];
	st.u8 	[%rd1343+4], %rs612;
	ld.global.u64 	%rd1345, [volume];
	st.u8 	[%rd1345+3], %r1771;
	mul.lo.s32 	%r1776, %r1775, 29;
	ld.global.u64 	%rd1346, [volume];
	cvt.u64.u32 	%rd1347, %r1776;
	add.s64 	%rd1348, %rd1346, %rd1347;
	st.u8 	[%rd1348+4], %rs614;
	ld.global.u64 	%rd1349, [volume];
	add.s64 	%rd1350, %rd1349, %rd1347;
	st.u8 	[%rd1350+3], %rs613;
$L__BB1_624:
	ld.global.u64 	%rd120, [volume];
	ld.u8 	%r1778, [%rd120+36860];
	ld.u8 	%r1779, [%rd120+36861];
	mul.wide.u32 	%rd121, %r1778, 262144;
	mul.wide.u32 	%rd122, %r1779, 1024;
	mov.b32 	%r2361, 2;
	add.s64 	%rd123, %rd121, %rd122;
$L__BB1_625:
	shl.b32 	%r1780, %r2361, 1;
	cvt.u64.u32 	%rd1351, %r1780;
	add.s64 	%rd124, %rd123, %rd1351;
	add.s64 	%rd1352, %rd120, %rd124;
	ld.u8 	%r1781, [%rd1352+36864];
	setp.gt.u32 	%p343, %r1781, 3;
	mul.wide.u32 	%rd1353, %r1781, 256;
	ld.u8 	%rd1354, [%rd1352+36865];
	or.b64  	%rd125, %rd1353, %rd1354;
	@%p343 bra 	$L__BB1_631;
	mul.lo.s64 	%rd126, %rd125, 29;
	mov.b32 	%r2362, 0;
$L__BB1_627:
	cvt.u64.u32 	%rd127, %r2362;
	add.s64 	%rd1355, %rd126, %rd127;
	add.s64 	%rd1356, %rd120, %rd1355;
	ld.u8 	%rs215, [%rd1356+9];
	setp.eq.s16 	%p344, %rs215, 0;
	@%p344 bra 	$L__BB1_629;
	add.s64 	%rd1358, %rd1326, %rd127;
	ld.global.nc.u8 	%rs615, [%rd1358];
	cvt.u16.u8 	%rs682, %rs615;
	bra.uni 	$L__BB1_630;
$L__BB1_629:
	add.s64 	%rd1360, %rd1326, %rd127;
	ld.global.nc.u8 	%rs616, [%rd1360];
	cvt.u16.u8 	%rs682, %rs616;
	setp.eq.s16 	%p345, %rs682, 0;
	@%p345 bra 	$L__BB1_825;
$L__BB1_630:
	cvt.u32.u64 	%r1783, %rd127;
	cvt.u32.u16 	%r1784, %rs682;
	cvt.s32.s8 	%r1785, %r1784;
	cvt.u32.u16 	%r1786, %rs215;
	setp.eq.s32 	%p346, %r1786, %r1785;
	add.s32 	%r2362, %r1783, 1;
	setp.lt.u32 	%p347, %r1783, 20;
	and.pred  	%p348, %p346, %p347;
	@%p348 bra 	$L__BB1_627;
$L__BB1_631:
	add.s32 	%r2361, %r2361, 1;
	setp.ne.s32 	%p349, %r2361, 60;
	@%p349 bra 	$L__BB1_625;
	cvta.to.local.u64 	%rd1363, %rd1034;
	cvta.global.u64 	%rd1365, %rd1326;
	st.local.u64 	[%rd1363], %rd1365;
	mov.u64 	%rd1366, $str$13;
	cvta.global.u64 	%rd1367, %rd1366;
	{ // callseq 60, 0
	.param .b64 param0;
	st.param.b64 	[param0], %rd1367;
	.param .b64 param1;
	st.param.b64 	[param1], %rd1034;
	.param .b32 retval0;
	call.uni (retval0), 
	vprintf, 
	(
	param0, 
	param1
	);
	ld.param.b32 	%r1787, [retval0];
	} // callseq 60
$L__BB1_633:
	ld.global.u64 	%rd128, [volume];
	ld.u8 	%r1796, [%rd128+36860];
	ld.u8 	%r1797, [%rd128+36861];
	mul.wide.u32 	%rd129, %r1796, 262144;
	mul.wide.u32 	%rd130, %r1797, 1024;
	mov.b32 	%r523, 2;
	add.s64 	%rd132, %rd129, %rd130;
$L__BB1_634:
	cvta.to.local.u64 	%rd131, %rd1034;
	shl.b32 	%r1798, %r523, 1;
	cvt.u64.u32 	%rd1380, %r1798;
	add.s64 	%rd133, %rd132, %rd1380;
	add.s64 	%rd1381, %rd128, %rd133;
	ld.u8 	%rs625, [%rd1381+36864];
	setp.gt.u16 	%p350, %rs625, 3;
	mul.wide.u16 	%r1799, %rs625, 256;
	ld.u8 	%r1800, [%rd1381+36865];
	or.b32  	%r524, %r1799, %r1800;
	@%p350 bra 	$L__BB1_640;
	mul.lo.s32 	%r525, %r524, 29;
	mov.b32 	%r2364, 0;
$L__BB1_636:
	add.s32 	%r1802, %r525, %r2364;
	cvt.u64.u32 	%rd1382, %r1802;
	add.s64 	%rd1383, %rd128, %rd1382;
	ld.u8 	%rs219, [%rd1383+9];
	setp.eq.s16 	%p351, %rs219, 0;
	@%p351 bra 	$L__BB1_638;
	cvt.u64.u32 	%rd1384, %r2364;
	add.s64 	%rd1386, %rd1326, %rd1384;
	ld.global.nc.u8 	%rs626, [%rd1386];
	cvt.u16.u8 	%rs683, %rs626;
	bra.uni 	$L__BB1_639;
$L__BB1_638:
	cvt.u64.u32 	%rd1387, %r2364;
	add.s64 	%rd1389, %rd1326, %rd1387;
	ld.global.nc.u8 	%rs627, [%rd1389];
	cvt.u16.u8 	%rs683, %rs627;
	setp.eq.s16 	%p352, %rs683, 0;
	@%p352 bra 	$L__BB1_642;
$L__BB1_639:
	cvt.u32.u16 	%r1803, %rs683;
	cvt.s32.s8 	%r1804, %r1803;
	cvt.u32.u16 	%r1805, %rs219;
	setp.eq.s32 	%p353, %r1805, %r1804;
	add.s32 	%r527, %r2364, 1;
	setp.lt.u32 	%p354, %r2364, 20;
	and.pred  	%p355, %p353, %p354;
	mov.u32 	%r2364, %r527;
	@%p355 bra 	$L__BB1_636;
$L__BB1_640:
	add.s32 	%r523, %r523, 1;
	setp.ne.s32 	%p356, %r523, 60;
	@%p356 bra 	$L__BB1_634;
	cvta.global.u64 	%rd1391, %rd1326;
	st.local.u64 	[%rd131], %rd1391;
	mov.u64 	%rd1392, $str$13;
	cvta.global.u64 	%rd1393, %rd1392;
	{ // callseq 61, 0
	.param .b64 param0;
	st.param.b64 	[param0], %rd1393;
	.param .b64 param1;
	st.param.b64 	[param1], %rd1034;
	.param .b32 retval0;
	call.uni (retval0), 
	vprintf, 
	(
	param0, 
	param1
	);
	ld.param.b32 	%r1806, [retval0];
	} // callseq 61
	bra.uni 	$L__BB1_645;
$L__BB1_642:
	cvt.u64.u32 	%rd1395, %r525;
	add.s64 	%rd1396, %rd128, %rd1395;
	ld.u8 	%rs628, [%rd1396+30];
	setp.eq.s16 	%p357, %rs628, 0;
	@%p357 bra 	$L__BB1_644;
	cvta.global.u64 	%rd1398, %rd1326;
	st.local.u64 	[%rd131], %rd1398;
	mov.u64 	%rd1399, $str$12;
	cvta.global.u64 	%rd1400, %rd1399;
	add.u64 	%rd1401, %SP, 256;
	{ // callseq 62, 0
	.param .b64 param0;
	st.param.b64 	[param0], %rd1400;
	.param .b64 param1;
	st.param.b64 	[param1], %rd1401;
	.param .b32 retval0;
	call.uni (retval0), 
	vprintf, 
	(
	param0, 
	param1
	);
	ld.param.b32 	%r1808, [retval0];
	} // callseq 62
	bra.uni 	$L__BB1_645;
$L__BB1_644:
	add.s64 	%rd1402, %rd128, %rd132;
	ld.u8 	%rs629, [%rd1402+36864];
	and.b16  	%rs630, %rs629, 252;
	cvt.u16.u32 	%rs631, %r523;
	shl.b16 	%rs632, %rs631, 2;
	st.u8 	[%rd1402+36864], %rs632;
	ld.global.u64 	%rd1403, [volume];
	add.s64 	%rd1404, %rd1403, %rd133;
	st.u8 	[%rd1404+36864], %rs630;
	ld.global.u64 	%rd1405, [volume];
	add.s64 	%rd1406, %rd1405, %rd133;
	ld.u8 	%rs633, [%rd1406+36864];
	cvt.u32.u16 	%r1810, %rs633;
	mul.wide.u16 	%r1811, %rs633, 256;
	ld.u8 	%rs634, [%rd1406+36865];
	cvt.u32.u16 	%r1812, %rs634;
	and.b32  	%r1813, %r1812, 255;
	or.b32  	%r1814, %r1811, %r1813;
	ld.u8 	%rs635, [%rd1405];
	ld.u8 	%rs636, [%rd1405+1];
	st.u8 	[%rd1405+4], %rs634;
	ld.global.u64 	%rd1407, [volume];
	st.u8 	[%rd1407+3], %r1810;
	mul.lo.s32 	%r1815, %r1814, 29;
	ld.global.u64 	%rd1408, [volume];
	cvt.u64.u32 	%rd1409, %r1815;
	add.s64 	%rd1410, %rd1408, %rd1409;
	st.u8 	[%rd1410+4], %rs636;
	ld.global.u64 	%rd1411, [volume];
	add.s64 	%rd1412, %rd1411, %rd1409;
	st.u8 	[%rd1412+3], %rs635;
$L__BB1_645:
	cvta.global.u64 	%rd1414, %rd817;
	{ // callseq 63, 0
	.param .b64 param0;
	st.param.b64 	[param0], %rd1414;
	.param .b64 param1;
	st.param.b64 	[param1], 0;
	.param .b32 retval0;
	call.uni (retval0), 
	vprintf, 
	(
	param0, 
	param1
	);
	ld.param.b32 	%r1817, [retval0];
	} // callseq 63
	ld.global.u64 	%rd134, [volume];
	ld.u8 	%r1819, [%rd134+36860];
	ld.u8 	%r1820, [%rd134+36861];
	mul.wide.u32 	%rd1415, %r1819, 262144;
	mul.wide.u32 	%rd1416, %r1820, 1024;
	or.b64  	%rd1417, %rd1415, %rd1416;
	add.s64 	%rd1418, %rd1417, %rd134;
	add.s64 	%rd135, %rd1418, 4;
	ld.u8 	%rs223, [%rd1418+36868];
	setp.lt.u16 	%p358, %rs223, 4;
	mov.b32 	%r2366, 0;
	@%p358 bra 	$L__BB1_646;
	bra.uni 	$L__BB1_647;
$L__BB1_646:
	mul.wide.u16 	%r1822, %rs223, 256;
	ld.u8 	%r1823, [%rd135+36865];
	or.b32  	%r1824, %r1822, %r1823;
	st.local.u32 	[%rd1], %r1824;
	mov.b32 	%r2366, 1;
$L__BB1_647:
	ld.u8 	%rs224, [%rd135+36866];
	setp.gt.u16 	%p359, %rs224, 3;
	@%p359 bra 	$L__BB1_649;
	mul.wide.u16 	%r1825, %rs224, 256;
	ld.u8 	%r1826, [%rd135+36867];
	or.b32  	%r1827, %r1825, %r1826;
	add.s32 	%r532, %r2366, 1;
	mul.wide.u32 	%rd1419, %r2366, 4;
	add.s64 	%rd1420, %rd1, %rd1419;
	st.local.u32 	[%rd1420], %r1827;
	mov.u32 	%r2366, %r532;
$L__BB1_649:
	ld.u8 	%rs225, [%rd135+36868];
	setp.gt.u16 	%p360, %rs225, 3;
	@%p360 bra 	$L__BB1_651;
	mul.wide.u16 	%r1828, %rs225, 256;
	ld.u8 	%r1829, [%rd135+36869];
	or.b32  	%r1830, %r1828, %r1829;
	add.s32 	%r534, %r2366, 1;
	mul.wide.u32 	%rd1421, %r2366, 4;
	add.s64 	%rd1422, %rd1, %rd1421;
	st.local.u32 	[%rd1422], %r1830;
	mov.u32 	%r2366, %r534;
$L__BB1_651:
	ld.u8 	%rs226, [%rd135+36870];
	setp.gt.u16 	%p361, %rs226, 3;
	@%p361 bra 	$L__BB1_653;
	mul.wide.u16 	%r1831, %rs226, 256;
	ld.u8 	%r1832, [%rd135+36871];
	or.b32  	%r1833, %r1831, %r1832;
	add.s32 	%r536, %r2366, 1;
	mul.wide.u32 	%rd1423, %r2366, 4;
	add.s64 	%rd1424, %rd1, %rd1423;
	st.local.u32 	[%rd1424], %r1833;
	mov.u32 	%r2366, %r536;
$L__BB1_653:
	ld.u8 	%rs227, [%rd135+36872];
	setp.gt.u16 	%p362, %rs227, 3;
	@%p362 bra 	$L__BB1_655;
	mul.wide.u16 	%r1834, %rs227, 256;
	ld.u8 	%r1835, [%rd135+36873];
	or.b32  	%r1836, %r1834, %r1835;
	add.s32 	%r538, %r2366, 1;
	mul.wide.u32 	%rd1425, %r2366, 4;
	add.s64 	%rd1426, %rd1, %rd1425;
	st.local.u32 	[%rd1426], %r1836;
	mov.u32 	%r2366, %r538;
$L__BB1_655:
	ld.u8 	%rs228, [%rd135+36874];
	setp.gt.u16 	%p363, %rs228, 3;
	@%p363 bra 	$L__BB1_657;
	mul.wide.u16 	%r1837, %rs228, 256;
	ld.u8 	%r1838, [%rd135+36875];
	or.b32  	%r1839, %r1837, %r1838;
	add.s32 	%r540, %r2366, 1;
	mul.wide.u32 	%rd1427, %r2366, 4;
	add.s64 	%rd1428, %rd1, %rd1427;
	st.local.u32 	[%rd1428], %r1839;
	mov.u32 	%r2366, %r540;
$L__BB1_657:
	ld.u8 	%rs229, [%rd135+36876];
	setp.gt.u16 	%p364, %rs229, 3;
	@%p364 bra 	$L__BB1_659;
	mul.wide.u16 	%r1840, %rs229, 256;
	ld.u8 	%r1841, [%rd135+36877];
	or.b32  	%r1842, %r1840, %r1841;
	add.s32 	%r542, %r2366, 1;
	mul.wide.u32 	%rd1429, %r2366, 4;
	add.s64 	%rd1430, %rd1, %rd1429;
	st.local.u32 	[%rd1430], %r1842;
	mov.u32 	%r2366, %r542;
$L__BB1_659:
	ld.u8 	%rs230, [%rd135+36878];
	setp.gt.u16 	%p365, %rs230, 3;
	@%p365 bra 	$L__BB1_661;
	mul.wide.u16 	%r1843, %rs230, 256;
	ld.u8 	%r1844, [%rd135+36879];
	or.b32  	%r1845, %r1843, %r1844;
	add.s32 	%r544, %r2366, 1;
	mul.wide.u32 	%rd1431, %r2366, 4;
	add.s64 	%rd1432, %rd1, %rd1431;
	st.local.u32 	[%rd1432], %r1845;
	mov.u32 	%r2366, %r544;
$L__BB1_661:
	ld.u8 	%rs231, [%rd135+36880];
	setp.gt.u16 	%p366, %rs231, 3;
	@%p366 bra 	$L__BB1_663;
	mul.wide.u16 	%r1846, %rs231, 256;
	ld.u8 	%r1847, [%rd135+36881];
	or.b32  	%r1848, %r1846, %r1847;
	add.s32 	%r546, %r2366, 1;
	mul.wide.u32 	%rd1433, %r2366, 4;
	add.s64 	%rd1434, %rd1, %rd1433;
	st.local.u32 	[%rd1434], %r1848;
	mov.u32 	%r2366, %r546;
$L__BB1_663:
	ld.u8 	%rs232, [%rd135+36882];
	setp.gt.u16 	%p367, %rs232, 3;
	@%p367 bra 	$L__BB1_665;
	mul.wide.u16 	%r1849, %rs232, 256;
	ld.u8 	%r1850, [%rd135+36883];
	or.b32  	%r1851, %r1849, %r1850;
	add.s32 	%r548, %r2366, 1;
	mul.wide.u32 	%rd1435, %r2366, 4;
	add.s64 	%rd1436, %rd1, %rd1435;
	st.local.u32 	[%rd1436], %r1851;
	mov.u32 	%r2366, %r548;
$L__BB1_665:
	ld.u8 	%rs233, [%rd135+36884];
	setp.gt.u16 	%p368, %rs233, 3;
	@%p368 bra 	$L__BB1_667;
	mul.wide.u16 	%r1852, %rs233, 256;
	ld.u8 	%r1853, [%rd135+36885];
	or.b32  	%r1854, %r1852, %r1853;
	add.s32 	%r550, %r2366, 1;
	mul.wide.u32 	%rd1437, %r2366, 4;
	add.s64 	%rd1438, %rd1, %rd1437;
	st.local.u32 	[%rd1438], %r1854;
	mov.u32 	%r2366, %r550;
$L__BB1_667:
	ld.u8 	%rs234, [%rd135+36886];
	setp.gt.u16 	%p369, %rs234, 3;
	@%p369 bra 	$L__BB1_669;
	mul.wide.u16 	%r1855, %rs234, 256;
	ld.u8 	%r1856, [%rd135+36887];
	or.b32  	%r1857, %r1855, %r1856;
	add.s32 	%r552, %r2366, 1;
	mul.wide.u32 	%rd1439, %r2366, 4;
	add.s64 	%rd1440, %rd1, %rd1439;
	st.local.u32 	[%rd1440], %r1857;
	mov.u32 	%r2366, %r552;
$L__BB1_669:
	ld.u8 	%rs235, [%rd135+36888];
	setp.gt.u16 	%p370, %rs235, 3;
	@%p370 bra 	$L__BB1_671;
	mul.wide.u16 	%r1858, %rs235, 256;
	ld.u8 	%r1859, [%rd135+36889];
	or.b32  	%r1860, %r1858, %r1859;
	add.s32 	%r554, %r2366, 1;
	mul.wide.u32 	%rd1441, %r2366, 4;
	add.s64 	%rd1442, %rd1, %rd1441;
	st.local.u32 	[%rd1442], %r1860;
	mov.u32 	%r2366, %r554;
$L__BB1_671:
	ld.u8 	%rs236, [%rd135+36890];
	setp.gt.u16 	%p371, %rs236, 3;
	@%p371 bra 	$L__BB1_673;
	mul.wide.u16 	%r1861, %rs236, 256;
	ld.u8 	%r1862, [%rd135+36891];
	or.b32  	%r1863, %r1861, %r1862;
	add.s32 	%r556, %r2366, 1;
	mul.wide.u32 	%rd1443, %r2366, 4;
	add.s64 	%rd1444, %rd1, %rd1443;
	st.local.u32 	[%rd1444], %r1863;
	mov.u32 	%r2366, %r556;
$L__BB1_673:
	ld.u8 	%rs237, [%rd135+36892];
	setp.gt.u16 	%p372, %rs237, 3;
	@%p372 bra 	$L__BB1_675;
	mul.wide.u16 	%r1864, %rs237, 256;
	ld.u8 	%r1865, [%rd135+36893];
	or.b32  	%r1866, %r1864, %r1865;
	add.s32 	%r558, %r2366, 1;
	mul.wide.u32 	%rd1445, %r2366, 4;
	add.s64 	%rd1446, %rd1, %rd1445;
	st.local.u32 	[%rd1446], %r1866;
	mov.u32 	%r2366, %r558;
$L__BB1_675:
	ld.u8 	%rs238, [%rd135+36894];
	setp.gt.u16 	%p373, %rs238, 3;
	@%p373 bra 	$L__BB1_677;
	mul.wide.u16 	%r1867, %rs238, 256;
	ld.u8 	%r1868, [%rd135+36895];
	or.b32  	%r1869, %r1867, %r1868;
	add.s32 	%r560, %r2366, 1;
	mul.wide.u32 	%rd1447, %r2366, 4;
	add.s64 	%rd1448, %rd1, %rd1447;
	st.local.u32 	[%rd1448], %r1869;
	mov.u32 	%r2366, %r560;
$L__BB1_677:
	ld.u8 	%rs239, [%rd135+36896];
	setp.gt.u16 	%p374, %rs239, 3;
	@%p374 bra 	$L__BB1_679;
	mul.wide.u16 	%r1870, %rs239, 256;
	ld.u8 	%r1871, [%rd135+36897];
	or.b32  	%r1872, %r1870, %r1871;
	add.s32 	%r562, %r2366, 1;
	mul.wide.u32 	%rd1449, %r2366, 4;
	add.s64 	%rd1450, %rd1, %rd1449;
	st.local.u32 	[%rd1450], %r1872;
	mov.u32 	%r2366, %r562;
$L__BB1_679:
	ld.u8 	%rs240, [%rd135+36898];
	setp.gt.u16 	%p375, %rs240, 3;
	@%p375 bra 	$L__BB1_681;
	mul.wide.u16 	%r1873, %rs240, 256;
	ld.u8 	%r1874, [%rd135+36899];
	or.b32  	%r1875, %r1873, %r1874;
	add.s32 	%r564, %r2366, 1;
	mul.wide.u32 	%rd1451, %r2366, 4;
	add.s64 	%rd1452, %rd1, %rd1451;
	st.local.u32 	[%rd1452], %r1875;
	mov.u32 	%r2366, %r564;
$L__BB1_681:
	ld.u8 	%rs241, [%rd135+36900];
	setp.gt.u16 	%p376, %rs241, 3;
	@%p376 bra 	$L__BB1_683;
	mul.wide.u16 	%r1876, %rs241, 256;
	ld.u8 	%r1877, [%rd135+36901];
	or.b32  	%r1878, %r1876, %r1877;
	add.s32 	%r566, %r2366, 1;
	mul.wide.u32 	%rd1453, %r2366, 4;
	add.s64 	%rd1454, %rd1, %rd1453;
	st.local.u32 	[%rd1454], %r1878;
	mov.u32 	%r2366, %r566;
$L__BB1_683:
	ld.u8 	%rs242, [%rd135+36902];
	setp.gt.u16 	%p377, %rs242, 3;
	@%p377 bra 	$L__BB1_685;
	mul.wide.u16 	%r1879, %rs242, 256;
	ld.u8 	%r1880, [%rd135+36903];
	or.b32  	%r1881, %r1879, %r1880;
	add.s32 	%r568, %r2366, 1;
	mul.wide.u32 	%rd1455, %r2366, 4;
	add.s64 	%rd1456, %rd1, %rd1455;
	st.local.u32 	[%rd1456], %r1881;
	mov.u32 	%r2366, %r568;
$L__BB1_685:
	ld.u8 	%rs243, [%rd135+36904];
	setp.gt.u16 	%p378, %rs243, 3;
	@%p378 bra 	$L__BB1_687;
	mul.wide.u16 	%r1882, %rs243, 256;
	ld.u8 	%r1883, [%rd135+36905];
	or.b32  	%r1884, %r1882, %r1883;
	add.s32 	%r570, %r2366, 1;
	mul.wide.u32 	%rd1457, %r2366, 4;
	add.s64 	%rd1458, %rd1, %rd1457;
	st.local.u32 	[%rd1458], %r1884;
	mov.u32 	%r2366, %r570;
$L__BB1_687:
	ld.u8 	%rs244, [%rd135+36906];
	setp.gt.u16 	%p379, %rs244, 3;
	@%p379 bra 	$L__BB1_689;
	mul.wide.u16 	%r1885, %rs244, 256;
	ld.u8 	%r1886, [%rd135+36907];
	or.b32  	%r1887, %r1885, %r1886;
	add.s32 	%r572, %r2366, 1;
	mul.wide.u32 	%rd1459, %r2366, 4;
	add.s64 	%rd1460, %rd1, %rd1459;
	st.local.u32 	[%rd1460], %r1887;
	mov.u32 	%r2366, %r572;
$L__BB1_689:
	ld.u8 	%rs245, [%rd135+36908];
	setp.gt.u16 	%p380, %rs245, 3;
	@%p380 bra 	$L__BB1_691;
	mul.wide.u16 	%r1888, %rs245, 256;
	ld.u8 	%r1889, [%rd135+36909];
	or.b32  	%r1890, %r1888, %r1889;
	add.s32 	%r574, %r2366, 1;
	mul.wide.u32 	%rd1461, %r2366, 4;
	add.s64 	%rd1462, %rd1, %rd1461;
	st.local.u32 	[%rd1462], %r1890;
	mov.u32 	%r2366, %r574;
$L__BB1_691:
	ld.u8 	%rs246, [%rd135+36910];
	setp.gt.u16 	%p381, %rs246, 3;
	@%p381 bra 	$L__BB1_693;
	mul.wide.u16 	%r1891, %rs246, 256;
	ld.u8 	%r1892, [%rd135+36911];
	or.b32  	%r1893, %r1891, %r1892;
	add.s32 	%r576, %r2366, 1;
	mul.wide.u32 	%rd1463, %r2366, 4;
	add.s64 	%rd1464, %rd1, %rd1463;
	st.local.u32 	[%rd1464], %r1893;
	mov.u32 	%r2366, %r576;
$L__BB1_693:
	ld.u8 	%rs247, [%rd135+36912];
	setp.gt.u16 	%p382, %rs247, 3;
	@%p382 bra 	$L__BB1_695;
	mul.wide.u16 	%r1894, %rs247, 256;
	ld.u8 	%r1895, [%rd135+36913];
	or.b32  	%r1896, %r1894, %r1895;
	add.s32 	%r578, %r2366, 1;
	mul.wide.u32 	%rd1465, %r2366, 4;
	add.s64 	%rd1466, %rd1, %rd1465;
	st.local.u32 	[%rd1466], %r1896;
	mov.u32 	%r2366, %r578;
$L__BB1_695:
	ld.u8 	%rs248, [%rd135+36914];
	setp.gt.u16 	%p383, %rs248, 3;
	@%p383 bra 	$L__BB1_697;
	mul.wide.u16 	%r1897, %rs248, 256;
	ld.u8 	%r1898, [%rd135+36915];
	or.b32  	%r1899, %r1897, %r1898;
	add.s32 	%r580, %r2366, 1;
	mul.wide.u32 	%rd1467, %r2366, 4;
	add.s64 	%rd1468, %rd1, %rd1467;
	st.local.u32 	[%rd1468], %r1899;
	mov.u32 	%r2366, %r580;
$L__BB1_697:
	ld.u8 	%rs249, [%rd135+36916];
	setp.gt.u16 	%p384, %rs249, 3;
	@%p384 bra 	$L__BB1_699;
	mul.wide.u16 	%r1900, %rs249, 256;
	ld.u8 	%r1901, [%rd135+36917];
	or.b32  	%r1902, %r1900, %r1901;
	add.s32 	%r582, %r2366, 1;
	mul.wide.u32 	%rd1469, %r2366, 4;
	add.s64 	%rd1470, %rd1, %rd1469;
	st.local.u32 	[%rd1470], %r1902;
	mov.u32 	%r2366, %r582;
$L__BB1_699:
	ld.u8 	%rs250, [%rd135+36918];
	setp.gt.u16 	%p385, %rs250, 3;
	@%p385 bra 	$L__BB1_701;
	mul.wide.u16 	%r1903, %rs250, 256;
	ld.u8 	%r1904, [%rd135+36919];
	or.b32  	%r1905, %r1903, %r1904;
	add.s32 	%r584, %r2366, 1;
	mul.wide.u32 	%rd1471, %r2366, 4;
	add.s64 	%rd1472, %rd1, %rd1471;
	st.local.u32 	[%rd1472], %r1905;
	mov.u32 	%r2366, %r584;
$L__BB1_701:
	ld.u8 	%rs251, [%rd135+36920];
	setp.gt.u16 	%p386, %rs251, 3;
	@%p386 bra 	$L__BB1_703;
	mul.wide.u16 	%r1906, %rs251, 256;
	ld.u8 	%r1907, [%rd135+36921];
	or.b32  	%r1908, %r1906, %r1907;
	add.s32 	%r586, %r2366, 1;
	mul.wide.u32 	%rd1473, %r2366, 4;
	add.s64 	%rd1474, %rd1, %rd1473;
	st.local.u32 	[%rd1474], %r1908;
	mov.u32 	%r2366, %r586;
$L__BB1_703:
	ld.u8 	%rs252, [%rd135+36922];
	setp.gt.u16 	%p387, %rs252, 3;
	@%p387 bra 	$L__BB1_705;
	mul.wide.u16 	%r1909, %rs252, 256;
	ld.u8 	%r1910, [%rd135+36923];
	or.b32  	%r1911, %r1909, %r1910;
	add.s32 	%r588, %r2366, 1;
	mul.wide.u32 	%rd1475, %r2366, 4;
	add.s64 	%rd1476, %rd1, %rd1475;
	st.local.u32 	[%rd1476], %r1911;
	mov.u32 	%r2366, %r588;
$L__BB1_705:
	ld.u8 	%rs253, [%rd135+36924];
	setp.gt.u16 	%p388, %rs253, 3;
	@%p388 bra 	$L__BB1_707;
	mul.wide.u16 	%r1912, %rs253, 256;
	ld.u8 	%r1913, [%rd135+36925];
	or.b32  	%r1914, %r1912, %r1913;
	add.s32 	%r590, %r2366, 1;
	mul.wide.u32 	%rd1477, %r2366, 4;
	add.s64 	%rd1478, %rd1, %rd1477;
	st.local.u32 	[%rd1478], %r1914;
	mov.u32 	%r2366, %r590;
$L__BB1_707:
	ld.u8 	%rs254, [%rd135+36926];
	setp.gt.u16 	%p389, %rs254, 3;
	@%p389 bra 	$L__BB1_709;
	mul.wide.u16 	%r1915, %rs254, 256;
	ld.u8 	%r1916, [%rd135+36927];
	or.b32  	%r1917, %r1915, %r1916;
	add.s32 	%r592, %r2366, 1;
	mul.wide.u32 	%rd1479, %r2366, 4;
	add.s64 	%rd1480, %rd1, %rd1479;
	st.local.u32 	[%rd1480], %r1917;
	mov.u32 	%r2366, %r592;
$L__BB1_709:
	ld.u8 	%rs255, [%rd135+36928];
	setp.gt.u16 	%p390, %rs255, 3;
	@%p390 bra 	$L__BB1_711;
	mul.wide.u16 	%r1918, %rs255, 256;
	ld.u8 	%r1919, [%rd135+36929];
	or.b32  	%r1920, %r1918, %r1919;
	add.s32 	%r594, %r2366, 1;
	mul.wide.u32 	%rd1481, %r2366, 4;
	add.s64 	%rd1482, %rd1, %rd1481;
	st.local.u32 	[%rd1482], %r1920;
	mov.u32 	%r2366, %r594;
$L__BB1_711:
	ld.u8 	%rs256, [%rd135+36930];
	setp.gt.u16 	%p391, %rs256, 3;
	@%p391 bra 	$L__BB1_713;
	mul.wide.u16 	%r1921, %rs256, 256;
	ld.u8 	%r1922, [%rd135+36931];
	or.b32  	%r1923, %r1921, %r1922;
	add.s32 	%r596, %r2366, 1;
	mul.wide.u32 	%rd1483, %r2366, 4;
	add.s64 	%rd1484, %rd1, %rd1483;
	st.local.u32 	[%rd1484], %r1923;
	mov.u32 	%r2366, %r596;
$L__BB1_713:
	ld.u8 	%rs257, [%rd135+36932];
	setp.gt.u16 	%p392, %rs257, 3;
	@%p392 bra 	$L__BB1_715;
	mul.wide.u16 	%r1924, %rs257, 256;
	ld.u8 	%r1925, [%rd135+36933];
	or.b32  	%r1926, %r1924, %r1925;
	add.s32 	%r598, %r2366, 1;
	mul.wide.u32 	%rd1485, %r2366, 4;
	add.s64 	%rd1486, %rd1, %rd1485;
	st.local.u32 	[%rd1486], %r1926;
	mov.u32 	%r2366, %r598;
$L__BB1_715:
	ld.u8 	%rs258, [%rd135+36934];
	setp.gt.u16 	%p393, %rs258, 3;
	@%p393 bra 	$L__BB1_717;
	mul.wide.u16 	%r1927, %rs258, 256;
	ld.u8 	%r1928, [%rd135+36935];
	or.b32  	%r1929, %r1927, %r1928;
	add.s32 	%r600, %r2366, 1;
	mul.wide.u32 	%rd1487, %r2366, 4;
	add.s64 	%rd1488, %rd1, %rd1487;
	st.local.u32 	[%rd1488], %r1929;
	mov.u32 	%r2366, %r600;
$L__BB1_717:
	ld.u8 	%rs259, [%rd135+36936];
	setp.gt.u16 	%p394, %rs259, 3;
	@%p394 bra 	$L__BB1_719;
	mul.wide.u16 	%r1930, %rs259, 256;
	ld.u8 	%r1931, [%rd135+36937];
	or.b32  	%r1932, %r1930, %r1931;
	add.s32 	%r602, %r2366, 1;
	mul.wide.u32 	%rd1489, %r2366, 4;
	add.s64 	%rd1490, %rd1, %rd1489;
	st.local.u32 	[%rd1490], %r1932;
	mov.u32 	%r2366, %r602;
$L__BB1_719:
	ld.u8 	%rs260, [%rd135+36938];
	setp.gt.u16 	%p395, %rs260, 3;
	@%p395 bra 	$L__BB1_721;
	mul.wide.u16 	%r1933, %rs260, 256;
	ld.u8 	%r1934, [%rd135+36939];
	or.b32  	%r1935, %r1933, %r1934;
	add.s32 	%r604, %r2366, 1;
	mul.wide.u32 	%rd1491, %r2366, 4;
	add.s64 	%rd1492, %rd1, %rd1491;
	st.local.u32 	[%rd1492], %r1935;
	mov.u32 	%r2366, %r604;
$L__BB1_721:
	ld.u8 	%rs261, [%rd135+36940];
	setp.gt.u16 	%p396, %rs261, 3;
	@%p396 bra 	$L__BB1_723;
	mul.wide.u16 	%r1936, %rs261, 256;
	ld.u8 	%r1937, [%rd135+36941];
	or.b32  	%r1938, %r1936, %r1937;
	add.s32 	%r606, %r2366, 1;
	mul.wide.u32 	%rd1493, %r2366, 4;
	add.s64 	%rd1494, %rd1, %rd1493;
	st.local.u32 	[%rd1494], %r1938;
	mov.u32 	%r2366, %r606;
$L__BB1_723:
	ld.u8 	%rs262, [%rd135+36942];
	setp.gt.u16 	%p397, %rs262, 3;
	@%p397 bra 	$L__BB1_725;
	mul.wide.u16 	%r1939, %rs262, 256;
	ld.u8 	%r1940, [%rd135+36943];
	or.b32  	%r1941, %r1939, %r1940;
	add.s32 	%r608, %r2366, 1;
	mul.wide.u32 	%rd1495, %r2366, 4;
	add.s64 	%rd1496, %rd1, %rd1495;
	st.local.u32 	[%rd1496], %r1941;
	mov.u32 	%r2366, %r608;
$L__BB1_725:
	ld.u8 	%rs263, [%rd135+36944];
	setp.gt.u16 	%p398, %rs263, 3;
	@%p398 bra 	$L__BB1_727;
	mul.wide.u16 	%r1942, %rs263, 256;
	ld.u8 	%r1943, [%rd135+36945];
	or.b32  	%r1944, %r1942, %r1943;
	add.s32 	%r610, %r2366, 1;
	mul.wide.u32 	%rd1497, %r2366, 4;
	add.s64 	%rd1498, %rd1, %rd1497;
	st.local.u32 	[%rd1498], %r1944;
	mov.u32 	%r2366, %r610;
$L__BB1_727:
	ld.u8 	%rs264, [%rd135+36946];
	setp.gt.u16 	%p399, %rs264, 3;
	@%p399 bra 	$L__BB1_729;
	mul.wide.u16 	%r1945, %rs264, 256;
	ld.u8 	%r1946, [%rd135+36947];
	or.b32  	%r1947, %r1945, %r1946;
	add.s32 	%r612, %r2366, 1;
	mul.wide.u32 	%rd1499, %r2366, 4;
	add.s64 	%rd1500, %rd1, %rd1499;
	st.local.u32 	[%rd1500], %r1947;
	mov.u32 	%r2366, %r612;
$L__BB1_729:
	ld.u8 	%rs265, [%rd135+36948];
	setp.gt.u16 	%p400, %rs265, 3;
	@%p400 bra 	$L__BB1_731;
	mul.wide.u16 	%r1948, %rs265, 256;
	ld.u8 	%r1949, [%rd135+36949];
	or.b32  	%r1950, %r1948, %r1949;
	add.s32 	%r614, %r2366, 1;
	mul.wide.u32 	%rd1501, %r2366, 4;
	add.s64 	%rd1502, %rd1, %rd1501;
	st.local.u32 	[%rd1502], %r1950;
	mov.u32 	%r2366, %r614;
$L__BB1_731:
	ld.u8 	%rs266, [%rd135+36950];
	setp.gt.u16 	%p401, %rs266, 3;
	@%p401 bra 	$L__BB1_733;
	mul.wide.u16 	%r1951, %rs266, 256;
	ld.u8 	%r1952, [%rd135+36951];
	or.b32  	%r1953, %r1951, %r1952;
	add.s32 	%r616, %r2366, 1;
	mul.wide.u32 	%rd1503, %r2366, 4;
	add.s64 	%rd1504, %rd1, %rd1503;
	st.local.u32 	[%rd1504], %r1953;
	mov.u32 	%r2366, %r616;
$L__BB1_733:
	ld.u8 	%rs267, [%rd135+36952];
	setp.gt.u16 	%p402, %rs267, 3;
	@%p402 bra 	$L__BB1_735;
	mul.wide.u16 	%r1954, %rs267, 256;
	ld.u8 	%r1955, [%rd135+36953];
	or.b32  	%r1956, %r1954, %r1955;
	add.s32 	%r618, %r2366, 1;
	mul.wide.u32 	%rd1505, %r2366, 4;
	add.s64 	%rd1506, %rd1, %rd1505;
	st.local.u32 	[%rd1506], %r1956;
	mov.u32 	%r2366, %r618;
$L__BB1_735:
	ld.u8 	%rs268, [%rd135+36954];
	setp.gt.u16 	%p403, %rs268, 3;
	@%p403 bra 	$L__BB1_737;
	mul.wide.u16 	%r1957, %rs268, 256;
	ld.u8 	%r1958, [%rd135+36955];
	or.b32  	%r1959, %r1957, %r1958;
	add.s32 	%r620, %r2366, 1;
	mul.wide.u32 	%rd1507, %r2366, 4;
	add.s64 	%rd1508, %rd1, %rd1507;
	st.local.u32 	[%rd1508], %r1959;
	mov.u32 	%r2366, %r620;
$L__BB1_737:
	ld.u8 	%rs269, [%rd135+36956];
	setp.gt.u16 	%p404, %rs269, 3;
	@%p404 bra 	$L__BB1_739;
	mul.wide.u16 	%r1960, %rs269, 256;
	ld.u8 	%r1961, [%rd135+36957];
	or.b32  	%r1962, %r1960, %r1961;
	add.s32 	%r622, %r2366, 1;
	mul.wide.u32 	%rd1509, %r2366, 4;
	add.s64 	%rd1510, %rd1, %rd1509;
	st.local.u32 	[%rd1510], %r1962;
	mov.u32 	%r2366, %r622;
$L__BB1_739:
	ld.u8 	%rs270, [%rd135+36958];
	setp.gt.u16 	%p405, %rs270, 3;
	@%p405 bra 	$L__BB1_741;
	mul.wide.u16 	%r1963, %rs270, 256;
	ld.u8 	%r1964, [%rd135+36959];
	or.b32  	%r1965, %r1963, %r1964;
	add.s32 	%r624, %r2366, 1;
	mul.wide.u32 	%rd1511, %r2366, 4;
	add.s64 	%rd1512, %rd1, %rd1511;
	st.local.u32 	[%rd1512], %r1965;
	mov.u32 	%r2366, %r624;
$L__BB1_741:
	ld.u8 	%rs271, [%rd135+36960];
	setp.gt.u16 	%p406, %rs271, 3;
	@%p406 bra 	$L__BB1_743;
	mul.wide.u16 	%r1966, %rs271, 256;
	ld.u8 	%r1967, [%rd135+36961];
	or.b32  	%r1968, %r1966, %r1967;
	add.s32 	%r626, %r2366, 1;
	mul.wide.u32 	%rd1513, %r2366, 4;
	add.s64 	%rd1514, %rd1, %rd1513;
	st.local.u32 	[%rd1514], %r1968;
	mov.u32 	%r2366, %r626;
$L__BB1_743:
	ld.u8 	%rs272, [%rd135+36962];
	setp.gt.u16 	%p407, %rs272, 3;
	@%p407 bra 	$L__BB1_745;
	mul.wide.u16 	%r1969, %rs272, 256;
	ld.u8 	%r1970, [%rd135+36963];
	or.b32  	%r1971, %r1969, %r1970;
	add.s32 	%r628, %r2366, 1;
	mul.wide.u32 	%rd1515, %r2366, 4;
	add.s64 	%rd1516, %rd1, %rd1515;
	st.local.u32 	[%rd1516], %r1971;
	mov.u32 	%r2366, %r628;
$L__BB1_745:
	ld.u8 	%rs273, [%rd135+36964];
	setp.gt.u16 	%p408, %rs273, 3;
	@%p408 bra 	$L__BB1_747;
	mul.wide.u16 	%r1972, %rs273, 256;
	ld.u8 	%r1973, [%rd135+36965];
	or.b32  	%r1974, %r1972, %r1973;
	add.s32 	%r630, %r2366, 1;
	mul.wide.u32 	%rd1517, %r2366, 4;
	add.s64 	%rd1518, %rd1, %rd1517;
	st.local.u32 	[%rd1518], %r1974;
	mov.u32 	%r2366, %r630;
$L__BB1_747:
	ld.u8 	%rs274, [%rd135+36966];
	setp.gt.u16 	%p409, %rs274, 3;
	@%p409 bra 	$L__BB1_749;
	mul.wide.u16 	%r1975, %rs274, 256;
	ld.u8 	%r1976, [%rd135+36967];
	or.b32  	%r1977, %r1975, %r1976;
	add.s32 	%r632, %r2366, 1;
	mul.wide.u32 	%rd1519, %r2366, 4;
	add.s64 	%rd1520, %rd1, %rd1519;
	st.local.u32 	[%rd1520], %r1977;
	mov.u32 	%r2366, %r632;
$L__BB1_749:
	ld.u8 	%rs275, [%rd135+36968];
	setp.gt.u16 	%p410, %rs275, 3;
	@%p410 bra 	$L__BB1_751;
	mul.wide.u16 	%r1978, %rs275, 256;
	ld.u8 	%r1979, [%rd135+36969];
	or.b32  	%r1980, %r1978, %r1979;
	add.s32 	%r634, %r2366, 1;
	mul.wide.u32 	%rd1521, %r2366, 4;
	add.s64 	%rd1522, %rd1, %rd1521;
	st.local.u32 	[%rd1522], %r1980;
	mov.u32 	%r2366, %r634;
$L__BB1_751:
	ld.u8 	%rs276, [%rd135+36970];
	setp.gt.u16 	%p411, %rs276, 3;
	@%p411 bra 	$L__BB1_753;
	mul.wide.u16 	%r1981, %rs276, 256;
	ld.u8 	%r1982, [%rd135+36971];
	or.b32  	%r1983, %r1981, %r1982;
	add.s32 	%r636, %r2366, 1;
	mul.wide.u32 	%rd1523, %r2366, 4;
	add.s64 	%rd1524, %rd1, %rd1523;
	st.local.u32 	[%rd1524], %r1983;
	mov.u32 	%r2366, %r636;
$L__BB1_753:
	ld.u8 	%rs277, [%rd135+36972];
	setp.gt.u16 	%p412, %rs277, 3;
	@%p412 bra 	$L__BB1_755;
	mul.wide.u16 	%r1984, %rs277, 256;
	ld.u8 	%r1985, [%rd135+36973];
	or.b32  	%r1986, %r1984, %r1985;
	add.s32 	%r638, %r2366, 1;
	mul.wide.u32 	%rd1525, %r2366, 4;
	add.s64 	%rd1526, %rd1, %rd1525;
	st.local.u32 	[%rd1526], %r1986;
	mov.u32 	%r2366, %r638;
$L__BB1_755:
	ld.u8 	%rs278, [%rd135+36974];
	setp.gt.u16 	%p413, %rs278, 3;
	@%p413 bra 	$L__BB1_757;
	mul.wide.u16 	%r1987, %rs278, 256;
	ld.u8 	%r1988, [%rd135+36975];
	or.b32  	%r1989, %r1987, %r1988;
	add.s32 	%r640, %r2366, 1;
	mul.wide.u32 	%rd1527, %r2366, 4;
	add.s64 	%rd1528, %rd1, %rd1527;
	st.local.u32 	[%rd1528], %r1989;
	mov.u32 	%r2366, %r640;
$L__BB1_757:
	ld.u8 	%rs279, [%rd135+36976];
	setp.gt.u16 	%p414, %rs279, 3;
	@%p414 bra 	$L__BB1_759;
	mul.wide.u16 	%r1990, %rs279, 256;
	ld.u8 	%r1991, [%rd135+36977];
	or.b32  	%r1992, %r1990, %r1991;
	add.s32 	%r642, %r2366, 1;
	mul.wide.u32 	%rd1529, %r2366, 4;
	add.s64 	%rd1530, %rd1, %rd1529;
	st.local.u32 	[%rd1530], %r1992;
	mov.u32 	%r2366, %r642;
$L__BB1_759:
	ld.u8 	%rs280, [%rd135+36978];
	setp.gt.u16 	%p415, %rs280, 3;
	@%p415 bra 	$L__BB1_761;
	mul.wide.u16 	%r1993, %rs280, 256;
	ld.u8 	%r1994, [%rd135+36979];
	or.b32  	%r1995, %r1993, %r1994;
	add.s32 	%r644, %r2366, 1;
	mul.wide.u32 	%rd1531, %r2366, 4;
	add.s64 	%rd1532, %rd1, %rd1531;
	st.local.u32 	[%rd1532], %r1995;
	mov.u32 	%r2366, %r644;
$L__BB1_761:
	setp.eq.s32 	%p416, %r2366, 0;
	@%p416 bra 	$L__BB1_821;
	add.s32 	%r529, %r2366, -2;
	neg.s32 	%r530, %r2366;
	add.s64 	%rd1646, %rd1, 8;
	mov.b32 	%r2423, 0;
$L__BB1_763:
	mov.u32 	%r646, %r2423;
	add.s32 	%r2423, %r646, 1;
	setp.ge.s32 	%p417, %r2423, %r2366;
	@%p417 bra 	$L__BB1_792;
	mul.wide.u32 	%rd1533, %r646, 4;
	add.s64 	%rd137, %rd1, %rd1533;
	not.b32 	%r1997, %r646;
	add.s32 	%r1998, %r2366, %r1997;
	and.b32  	%r648, %r1998, 3;
	setp.eq.s32 	%p418, %r648, 0;
	mov.u32 	%r2426, %r2423;
	@%p418 bra 	$L__BB1_777;
	ld.local.u32 	%r649, [%rd137+4];
	mul.lo.s32 	%r1999, %r649, 29;
	cvt.s64.s32 	%rd1534, %r1999;
	add.s64 	%rd138, %rd134, %rd1534;
	ld.u8 	%rs637, [%rd138+30];
	setp.ne.s16 	%p419, %rs637, 0;
	@%p419 bra 	$L__BB1_767;
	ld.local.u32 	%r2425, [%rd137];
	mul.lo.s32 	%r2000, %r2425, 29;
	cvt.s64.s32 	%rd1535, %r2000;
	add.s64 	%rd1536, %rd134, %rd1535;
	ld.u8 	%rs638, [%rd1536+5];
	mul.wide.u16 	%r2001, %rs638, 256;
	ld.u8 	%r2002, [%rd1536+6];
	or.b32  	%r2003, %r2001, %r2002;
	ld.u8 	%rs639, [%rd138+5];
	mul.wide.u16 	%r2004, %rs639, 256;
	ld.u8 	%r2005, [%rd138+6];
	or.b32  	%r2006, %r2004, %r2005;
	setp.le.u32 	%p420, %r2003, %r2006;
	@%p420 bra 	$L__BB1_768;
$L__BB1_767:
	ld.local.u32 	%r2007, [%rd137];
	st.local.u32 	[%rd137], %r649;
	st.local.u32 	[%rd137+4], %r2007;
	mov.u32 	%r2425, %r649;
$L__BB1_768:
	add.s32 	%r2426, %r646, 2;
	setp.eq.s32 	%p421, %r648, 1;
	@%p421 bra 	$L__BB1_777;
	ld.local.u32 	%r653, [%rd137+8];
	mul.lo.s32 	%r2008, %r653, 29;
	cvt.s64.s32 	%rd1537, %r2008;
	add.s64 	%rd139, %rd134, %rd1537;
	ld.u8 	%rs640, [%rd139+30];
	setp.ne.s16 	%p422, %rs640, 0;
	@%p422 bra 	$L__BB1_771;
	mul.lo.s32 	%r2009, %r2425, 29;
	cvt.s64.s32 	%rd1538, %r2009;
	add.s64 	%rd1539, %rd134, %rd1538;
	ld.u8 	%rs641, [%rd1539+5];
	mul.wide.u16 	%r2010, %rs641, 256;
	ld.u8 	%r2011, [%rd1539+6];
	or.b32  	%r2012, %r2010, %r2011;
	ld.u8 	%rs642, [%rd139+5];
	mul.wide.u16 	%r2013, %rs642, 256;
	ld.u8 	%r2014, [%rd139+6];
	or.b32  	%r2015, %r2013, %r2014;
	setp.le.u32 	%p423, %r2012, %r2015;
	@%p423 bra 	$L__BB1_772;
$L__BB1_771:
	st.local.u32 	[%rd137], %r653;
	st.local.u32 	[%rd137+8], %r2425;
	mov.u32 	%r2425, %r653;
$L__BB1_772:
	add.s32 	%r2426, %r646, 3;
	setp.eq.s32 	%p424, %r648, 2;
	@%p424 bra 	$L__BB1_777;
	ld.local.u32 	%r656, [%rd137+12];
	mul.lo.s32 	%r2016, %r656, 29;
	cvt.s64.s32 	%rd1540, %r2016;
	add.s64 	%rd140, %rd134, %rd1540;
	ld.u8 	%rs643, [%rd140+30];
	setp.ne.s16 	%p425, %rs643, 0;
	@%p425 bra 	$L__BB1_775;
	mul.lo.s32 	%r2017, %r2425, 29;
	cvt.s64.s32 	%rd1541, %r2017;
	add.s64 	%rd1542, %rd134, %rd1541;
	ld.u8 	%rs644, [%rd1542+5];
	mul.wide.u16 	%r2018, %rs644, 256;
	ld.u8 	%r2019, [%rd1542+6];
	or.b32  	%r2020, %r2018, %r2019;
	ld.u8 	%rs645, [%rd140+5];
	mul.wide.u16 	%r2021, %rs645, 256;
	ld.u8 	%r2022, [%rd140+6];
	or.b32  	%r2023, %r2021, %r2022;
	setp.le.u32 	%p426, %r2020, %r2023;
	@%p426 bra 	$L__BB1_776;
$L__BB1_775:
	st.local.u32 	[%rd137], %r656;
	st.local.u32 	[%rd137+12], %r2425;
$L__BB1_776:
	add.s32 	%r2426, %r646, 4;
$L__BB1_777:
	sub.s32 	%r2024, %r529, %r646;
	setp.lt.u32 	%p427, %r2024, 3;
	@%p427 bra 	$L__BB1_792;
	add.s32 	%r2427, %r530, %r2426;
	mul.wide.u32 	%rd1543, %r2426, 4;
	add.s64 	%rd1645, %rd1646, %rd1543;
$L__BB1_779:
	ld.local.u32 	%r664, [%rd1645+-8];
	mul.lo.s32 	%r2025, %r664, 29;
	cvt.s64.s32 	%rd1544, %r2025;
	add.s64 	%rd143, %rd134, %rd1544;
	ld.u8 	%rs646, [%rd143+30];
	setp.ne.s16 	%p428, %rs646, 0;
	@%p428 bra 	$L__BB1_781;
	ld.local.u32 	%r2429, [%rd137];
	mul.lo.s32 	%r2026, %r2429, 29;
	cvt.s64.s32 	%rd1545, %r2026;
	add.s64 	%rd1546, %rd134, %rd1545;
	ld.u8 	%rs647, [%rd1546+5];
	mul.wide.u16 	%r2027, %rs647, 256;
	ld.u8 	%r2028, [%rd1546+6];
	or.b32  	%r2029, %r2027, %r2028;
	ld.u8 	%rs648, [%rd143+5];
	mul.wide.u16 	%r2030, %rs648, 256;
	ld.u8 	%r2031, [%rd143+6];
	or.b32  	%r2032, %r2030, %r2031;
	setp.le.u32 	%p429, %r2029, %r2032;
	@%p429 bra 	$L__BB1_782;
$L__BB1_781:
	ld.local.u32 	%r2033, [%rd137];
	st.local.u32 	[%rd137], %r664;
	st.local.u32 	[%rd1645+-8], %r2033;
	ld.local.u32 	%r2429, [%rd137];
$L__BB1_782:
	ld.local.u32 	%r668, [%rd1645+-4];
	mul.lo.s32 	%r2034, %r668, 29;
	cvt.s64.s32 	%rd1547, %r2034;
	add.s64 	%rd144, %rd134, %rd1547;
	ld.u8 	%rs649, [%rd144+30];
	setp.ne.s16 	%p430, %rs649, 0;
	@%p430 bra 	$L__BB1_784;
	mul.lo.s32 	%r2035, %r2429, 29;
	cvt.s64.s32 	%rd1548, %r2035;
	add.s64 	%rd1549, %rd134, %rd1548;
	ld.u8 	%rs650, [%rd1549+5];
	mul.wide.u16 	%r2036, %rs650, 256;
	ld.u8 	%r2037, [%rd1549+6];
	or.b32  	%r2038, %r2036, %r2037;
	ld.u8 	%rs651, [%rd144+5];
	mul.wide.u16 	%r2039, %rs651, 256;
	ld.u8 	%r2040, [%rd144+6];
	or.b32  	%r2041, %r2039, %r2040;
	setp.le.u32 	%p431, %r2038, %r2041;
	@%p431 bra 	$L__BB1_785;
$L__BB1_784:
	st.local.u32 	[%rd137], %r668;
	st.local.u32 	[%rd1645+-4], %r2429;
	ld.local.u32 	%r2429, [%rd137];
$L__BB1_785:
	ld.local.u32 	%r671, [%rd1645];
	mul.lo.s32 	%r2042, %r671, 29;
	cvt.s64.s32 	%rd1550, %r2042;
	add.s64 	%rd145, %rd134, %rd1550;
	ld.u8 	%rs652, [%rd145+30];
	setp.ne.s16 	%p432, %rs652, 0;
	@%p432 bra 	$L__BB1_787;
	mul.lo.s32 	%r2043, %r2429, 29;
	cvt.s64.s32 	%rd1551, %r2043;
	add.s64 	%rd1552, %rd134, %rd1551;
	ld.u8 	%rs653, [%rd1552+5];
	mul.wide.u16 	%r2044, %rs653, 256;
	ld.u8 	%r2045, [%rd1552+6];
	or.b32  	%r2046, %r2044, %r2045;
	ld.u8 	%rs654, [%rd145+5];
	mul.wide.u16 	%r2047, %rs654, 256;
	ld.u8 	%r2048, [%rd145+6];
	or.b32  	%r2049, %r2047, %r2048;
	setp.le.u32 	%p433, %r2046, %r2049;
	@%p433 bra 	$L__BB1_788;
$L__BB1_787:
	st.local.u32 	[%rd137], %r671;
	st.local.u32 	[%rd1645], %r2429;
	ld.local.u32 	%r2429, [%rd137];
$L__BB1_788:
	ld.local.u32 	%r674, [%rd1645+4];
	mul.lo.s32 	%r2050, %r674, 29;
	cvt.s64.s32 	%rd1553, %r2050;
	add.s64 	%rd146, %rd134, %rd1553;
	ld.u8 	%rs655, [%rd146+30];
	setp.ne.s16 	%p434, %rs655, 0;
	@%p434 bra 	$L__BB1_790;
	mul.lo.s32 	%r2051, %r2429, 29;
	cvt.s64.s32 	%rd1554, %r2051;
	add.s64 	%rd1555, %rd134, %rd1554;
	ld.u8 	%rs656, [%rd1555+5];
	mul.wide.u16 	%r2052, %rs656, 256;
	ld.u8 	%r2053, [%rd1555+6];
	or.b32  	%r2054, %r2052, %r2053;
	ld.u8 	%rs657, [%rd146+5];
	mul.wide.u16 	%r2055, %rs657, 256;
	ld.u8 	%r2056, [%rd146+6];
	or.b32  	%r2057, %r2055, %r2056;
	setp.le.u32 	%p435, %r2054, %r2057;
	@%p435 bra 	$L__BB1_791;
$L__BB1_790:
	st.local.u32 	[%rd137], %r674;
	st.local.u32 	[%rd1645+4], %r2429;
$L__BB1_791:
	add.s32 	%r2427, %r2427, 4;
	add.s64 	%rd1645, %rd1645, 16;
	setp.ne.s32 	%p436, %r2427, 0;
	@%p436 bra 	$L__BB1_779;
$L__BB1_792:
	setp.eq.s32 	%p437, %r2423, %r2366;
	@%p437 bra 	$L__BB1_793;
	bra.uni 	$L__BB1_763;
$L__BB1_793:
	and.b32  	%r660, %r2366, 3;
	setp.lt.u32 	%p438, %r2366, 4;
	mov.b32 	%r2432, 0;
	@%p438 bra 	$L__BB1_808;
	and.b32  	%r2432, %r2366, 2147483644;
	neg.s32 	%r2431, %r2432;
	mov.u64 	%rd1563, $str$4;
	add.u64 	%rd1565, %SP, 240;
$L__BB1_795:
	.pragma "nounroll";
	ld.local.u32 	%r2059, [%rd1646+-8];
	mul.lo.s32 	%r2060, %r2059, 29;
	ld.global.u64 	%rd1556, [volume];
	cvt.s64.s32 	%rd1557, %r2060;
	add.s64 	%rd149, %rd1556, %rd1557;
	ld.u8 	%rs658, [%rd149+30];
	setp.eq.s16 	%p439, %rs658, 0;
	@%p439 bra 	$L__BB1_797;
	add.s64 	%rd1558, %rd149, 9;
	st.local.u64 	[%rd2], %rd1558;
	mov.u64 	%rd1559, $str$3;
	cvta.global.u64 	%rd1560, %rd1559;
	{ // callseq 64, 0
	.param .b64 param0;
	st.param.b64 	[param0], %rd1560;
	.param .b64 param1;
	st.param.b64 	[param1], %rd1565;
	.param .b32 retval0;
	call.uni (retval0), 
	vprintf, 
	(
	param0, 
	param1
	);
	ld.param.b32 	%r2061, [retval0];
	} // callseq 64
	bra.uni 	$L__BB1_798;
$L__BB1_797:
	add.s64 	%rd1562, %rd149, 9;
	ld.u8 	%rs659, [%rd149+5];
	mul.wide.u16 	%r2063, %rs659, 256;
	ld.u8 	%r2064, [%rd149+6];
	or.b32  	%r2065, %r2063, %r2064;
	st.local.u64 	[%rd2], %rd1562;
	st.local.u32 	[%rd2+8], %r2065;
	cvta.global.u64 	%rd1564, %rd1563;
	{ // callseq 65, 0
	.param .b64 param0;
	st.param.b64 	[param0], %rd1564;
	.param .b64 param1;
	st.param.b64 	[param1], %rd1565;
	.param .b32 retval0;
	call.uni (retval0), 
	vprintf, 
	(
	param0, 
	param1
	);
	ld.param.b32 	%r2066, [retval0];
	} // callseq 65
$L__BB1_798:
	ld.local.u32 	%r2068, [%rd1646+-4];
	mul.lo.s32 	%r2069, %r2068, 29;
	ld.global.u64 	%rd1566, [volume];
	cvt.s64.s32 	%rd1567, %r2069;
	add.s64 	%rd150, %rd1566, %rd1567;
	ld.u8 	%rs660, [%rd150+30];
	setp.eq.s16 	%p440, %rs660, 0;
	@%p440 bra 	$L__BB1_800;
	add.s64 	%rd1568, %rd150, 9;
	st.local.u64 	[%rd2], %rd1568;
	mov.u64 	%rd1569, $str$3;
	cvta.global.u64 	%rd1570, %rd1569;
	{ // callseq 66, 0
	.param .b64 param0;
	st.param.b64 	[param0], %rd1570;
	.param .b64 param1;
	st.param.b64 	[param1], %rd1565;
	.param .b32 retval0;
	call.uni (retval0), 
	vprintf, 
	(
	param0, 
	param1
	);
	ld.param.b32 	%r2070, [retval0];
	} // callseq 66
	bra.uni 	$L__BB1_801;
$L__BB1_800:
	add.s64 	%rd1572, %rd150, 9;
	ld.u8 	%rs661, [%rd150+5];
	mul.wide.u16 	%r2072, %rs661, 256;
	ld.u8 	%r2073, [%rd150+6];
	or.b32  	%r2074, %r2072, %r2073;
	st.local.u64 	[%rd2], %rd1572;
	st.local.u32 	[%rd2+8], %r2074;
	cvta.global.u64 	%rd1574, %rd1563;
	{ // callseq 67, 0
	.param .b64 param0;
	st.param.b64 	[param0], %rd1574;
	.param .b64 param1;
	st.param.b64 	[param1], %rd1565;
	.param .b32 retval0;
	call.uni (retval0), 
	vprintf, 
	(
	param0, 
	param1
	);
	ld.param.b32 	%r2075, [retval0];
	} // callseq 67
$L__BB1_801:
	ld.local.u32 	%r2077, [%rd1646];
	mul.lo.s32 	%r2078, %r2077, 29;
	ld.global.u64 	%rd1576, [volume];
	cvt.s64.s32 	%rd1577, %r2078;
	add.s64 	%rd151, %rd1576, %rd1577;
	ld.u8 	%rs662, [%rd151+30];
	setp.eq.s16 	%p441, %rs662, 0;
	@%p441 bra 	$L__BB1_803;
	add.s64 	%rd1578, %rd151, 9;
	st.local.u64 	[%rd2], %rd1578;
	mov.u64 	%rd1579, $str$3;
	cvta.global.u64 	%rd1580, %rd1579;
	{ // callseq 68, 0
	.param .b64 param0;
	st.param.b64 	[param0], %rd1580;
	.param .b64 param1;
	st.param.b64 	[param1], %rd1565;
	.param .b32 retval0;
	call.uni (retval0), 
	vprintf, 
	(
	param0, 
	param1
	);
	ld.param.b32 	%r2079, [retval0];
	} // callseq 68
	bra.uni 	$L__BB1_804;
$L__BB1_803:
	add.s64 	%rd1582, %rd151, 9;
	ld.u8 	%rs663, [%rd151+5];
	mul.wide.u16 	%r2081, %rs663, 256;
	ld.u8 	%r2082, [%rd151+6];
	or.b32  	%r2083, %r2081, %r2082;
	st.local.u64 	[%rd2], %rd1582;
	st.local.u32 	[%rd2+8], %r2083;
	cvta.global.u64 	%rd1584, %rd1563;
	{ // callseq 69, 0
	.param .b64 param0;
	st.param.b64 	[param0], %rd1584;
	.param .b64 param1;
	st.param.b64 	[param1], %rd1565;
	.param .b32 retval0;
	call.uni (retval0), 
	vprintf, 
	(
	param0, 
	param1
	);
	ld.param.b32 	%r2084, [retval0];
	} // callseq 69
$L__BB1_804:
	ld.local.u32 	%r2086, [%rd1646+4];
	mul.lo.s32 	%r2087, %r2086, 29;
	ld.global.u64 	%rd1586, [volume];
	cvt.s64.s32 	%rd1587, %r2087;
	add.s64 	%rd152, %rd1586, %rd1587;
	ld.u8 	%rs664, [%rd152+30];
	setp.eq.s16 	%p442, %rs664, 0;
	@%p442 bra 	$L__BB1_806;
	add.s64 	%rd1588, %rd152, 9;
	st.local.u64 	[%rd2], %rd1588;
	mov.u64 	%rd1589, $str$3;
	cvta.global.u64 	%rd1590, %rd1589;
	{ // callseq 70, 0
	.param .b64 param0;
	st.param.b64 	[param0], %rd1590;
	.param .b64 param1;
	st.param.b64 	[param1], %rd1565;
	.param .b32 retval0;
	call.uni (retval0), 
	vprintf, 
	(
	param0, 
	param1
	);
	ld.param.b32 	%r2088, [retval0];
	} // callseq 70
	bra.uni 	$L__BB1_807;
$L__BB1_806:
	add.s64 	%rd1592, %rd152, 9;
	ld.u8 	%rs665, [%rd152+5];
	mul.wide.u16 	%r2090, %rs665, 256;
	ld.u8 	%r2091, [%rd152+6];
	or.b32  	%r2092, %r2090, %r2091;
	st.local.u64 	[%rd2], %rd1592;
	st.local.u32 	[%rd2+8], %r2092;
	cvta.global.u64 	%rd1594, %rd1563;
	{ // callseq 71, 0
	.param .b64 param0;
	st.param.b64 	[param0], %rd1594;
	.param .b64 param1;
	st.param.b64 	[param1], %rd1565;
	.param .b32 retval0;
	call.uni (retval0), 
	vprintf, 
	(
	param0, 
	param1
	);
	ld.param.b32 	%r2093, [retval0];
	} // callseq 71
$L__BB1_807:
	add.s32 	%r2431, %r2431, 4;
	add.s64 	%rd1646, %rd1646, 16;
	setp.ne.s32 	%p443, %r2431, 0;
	@%p443 bra 	$L__BB1_795;
$L__BB1_808:
	setp.eq.s32 	%p444, %r660, 0;
	@%p444 bra 	$L__BB1_821;
	setp.eq.s32 	%p445, %r660, 1;
	@%p445 bra 	$L__BB1_817;
	mul.wide.u32 	%rd1596, %r2432, 4;
	add.s64 	%rd154, %rd1, %rd1596;
	ld.local.u32 	%r2095, [%rd154];
	mul.lo.s32 	%r2096, %r2095, 29;
	ld.global.u64 	%rd1597, [volume];
	cvt.s64.s32 	%rd1598, %r2096;
	add.s64 	%rd155, %rd1597, %rd1598;
	ld.u8 	%rs666, [%rd155+30];
	setp.eq.s16 	%p446, %rs666, 0;
	@%p446 bra 	$L__BB1_812;
	add.s64 	%rd1599, %rd155, 9;
	st.local.u64 	[%rd2], %rd1599;
	mov.u64 	%rd1600, $str$3;
	cvta.global.u64 	%rd1601, %rd1600;
	add.u64 	%rd1602, %SP, 240;
	{ // callseq 72, 0
	.param .b64 param0;
	st.param.b64 	[param0], %rd1601;
	.param .b64 param1;
	st.param.b64 	[param1], %rd1602;
	.param .b32 retval0;
	call.uni (retval0), 
	vprintf, 
	(
	param0, 
	param1
	);
	ld.param.b32 	%r2097, [retval0];
	} // callseq 72
	bra.uni 	$L__BB1_813;
$L__BB1_812:
	add.s64 	%rd1603, %rd155, 9;
	ld.u8 	%rs667, [%rd155+5];
	mul.wide.u16 	%r2099, %rs667, 256;
	ld.u8 	%r2100, [%rd155+6];
	or.b32  	%r2101, %r2099, %r2100;
	st.local.u64 	[%rd2], %rd1603;
	st.local.u32 	[%rd2+8], %r2101;
	mov.u64 	%rd1604, $str$4;
	cvta.global.u64 	%rd1605, %rd1604;
	add.u64 	%rd1606, %SP, 240;
	{ // callseq 73, 0
	.param .b64 param0;
	st.param.b64 	[param0], %rd1605;
	.param .b64 param1;
	st.param.b64 	[param1], %rd1606;
	.param .b32 retval0;
	call.uni (retval0), 
	vprintf, 
	(
	param0, 
	param1
	);
	ld.param.b32 	%r2102, [retval0];
	} // callseq 73
$L__BB1_813:
	ld.local.u32 	%r2104, [%rd154+4];
	mul.lo.s32 	%r2105, %r2104, 29;
	ld.global.u64 	%rd1607, [volume];
	cvt.s64.s32 	%rd1608, %r2105;
	add.s64 	%rd156, %rd1607, %rd1608;
	ld.u8 	%rs668, [%rd156+30];
	setp.eq.s16 	%p447, %rs668, 0;
	@%p447 bra 	$L__BB1_815;
	add.s64 	%rd1609, %rd156, 9;
	st.local.u64 	[%rd2], %rd1609;
	mov.u64 	%rd1610, $str$3;
	cvta.global.u64 	%rd1611, %rd1610;
	add.u64 	%rd1612, %SP, 240;
	{ // callseq 74, 0
	.param .b64 param0;
	st.param.b64 	[param0], %rd1611;
	.param .b64 param1;
	st.param.b64 	[param1], %rd1612;
	.param .b32 retval0;
	call.uni (retval0), 
	vprintf, 
	(
	param0, 
	param1
	);
	ld.param.b32 	%r2106, [retval0];
	} // callseq 74
	bra.uni 	$L__BB1_816;
$L__BB1_815:
	add.s64 	%rd1613, %rd156, 9;
	ld.u8 	%rs669, [%rd156+5];
	mul.wide.u16 	%r2108, %rs669, 256;
	ld.u8 	%r2109, [%rd156+6];
	or.b32  	%r2110, %r2108, %r2109;
	st.local.u64 	[%rd2], %rd1613;
	st.local.u32 	[%rd2+8], %r2110;
	mov.u64 	%rd1614, $str$4;
	cvta.global.u64 	%rd1615, %rd1614;
	add.u64 	%rd1616, %SP, 240;
	{ // callseq 75, 0
	.param .b64 param0;
	st.param.b64 	[param0], %rd1615;
	.param .b64 param1;
	st.param.b64 	[param1], %rd1616;
	.param .b32 retval0;
	call.uni (retval0), 
	vprintf, 
	(
	param0, 
	param1
	);
	ld.param.b32 	%r2111, [retval0];
	} // callseq 75
$L__BB1_816:
	add.s32 	%r2432, %r2432, 2;
$L__BB1_817:
	and.b32  	%r2113, %r2366, 1;
	setp.eq.b32 	%p448, %r2113, 1;
	not.pred 	%p449, %p448;
	@%p449 bra 	$L__BB1_821;
	mul.wide.u32 	%rd1617, %r2432, 4;
	add.s64 	%rd1618, %rd1, %rd1617;
	ld.local.u32 	%r2114, [%rd1618];
	mul.lo.s32 	%r2115, %r2114, 29;
	ld.global.u64 	%rd1619, [volume];
	cvt.s64.s32 	%rd1620, %r2115;
	add.s64 	%rd157, %rd1619, %rd1620;
	ld.u8 	%rs670, [%rd157+30];
	setp.eq.s16 	%p450, %rs670, 0;
	@%p450 bra 	$L__BB1_820;
	add.s64 	%rd1621, %rd157, 9;
	st.local.u64 	[%rd2], %rd1621;
	mov.u64 	%rd1622, $str$3;
	cvta.global.u64 	%rd1623, %rd1622;
	add.u64 	%rd1624, %SP, 240;
	{ // callseq 76, 0
	.param .b64 param0;
	st.param.b64 	[param0], %rd1623;
	.param .b64 param1;
	st.param.b64 	[param1], %rd1624;
	.param .b32 retval0;
	call.uni (retval0), 
	vprintf, 
	(
	param0, 
	param1
	);
	ld.param.b32 	%r2116, [retval0];
	} // callseq 76
	bra.uni 	$L__BB1_821;
$L__BB1_820:
	add.s64 	%rd1625, %rd157, 9;
	ld.u8 	%rs671, [%rd157+5];
	mul.wide.u16 	%r2118, %rs671, 256;
	ld.u8 	%r2119, [%rd157+6];
	or.b32  	%r2120, %r2118, %r2119;
	st.local.u64 	[%rd2], %rd1625;
	st.local.u32 	[%rd2+8], %r2120;
	mov.u64 	%rd1626, $str$4;
	cvta.global.u64 	%rd1627, %rd1626;
	add.u64 	%rd1628, %SP, 240;
	{ // callseq 77, 0
	.param .b64 param0;
	st.param.b64 	[param0], %rd1627;
	.param .b64 param1;
	st.param.b64 	[param1], %rd1628;
	.param .b32 retval0;
	call.uni (retval0), 
	vprintf, 
	(
	param0, 
	param1
	);
	ld.param.b32 	%r2121, [retval0];
	} // callseq 77
$L__BB1_821:
	ld.global.u64 	%rd1629, [volume];
	ld.u8 	%rs672, [%rd1629+36860];
	mul.wide.u16 	%r2123, %rs672, 256;
	ld.u8 	%r2124, [%rd1629+36861];
	or.b32  	%r2125, %r2123, %r2124;
	{ // callseq 78, 0
	.param .b32 param0;
	st.param.b32 	[param0], %r2125;
	call.uni 
	_Z6my_pwdi, 
	(
	param0
	);
	} // callseq 78
	cvta.global.u64 	%rd1631, %rd815;
	{ // callseq 79, 0
	.param .b64 param0;
	st.param.b64 	[param0], %rd1631;
	.param .b64 param1;
	st.param.b64 	[param1], 0;
	.param .b32 retval0;
	call.uni (retval0), 
	vprintf, 
	(
	param0, 
	param1
	);
	ld.param.b32 	%r2126, [retval0];
	} // callseq 79
	ret;
$L__BB1_822:
	cvt.u64.u32 	%rd238, %r6;
	add.s64 	%rd239, %rd13, %rd238;
	mov.b16 	%rs320, 0;
	st.u8 	[%rd239+4], %rs320;
	ld.global.u64 	%rd240, [volume];
	add.s64 	%rd241, %rd240, %rd238;
	st.u8 	[%rd241+3], %rs320;
	ld.global.u64 	%rd1637, [volume];
	bra.uni 	$L__BB1_13;
$L__BB1_823:
	cvt.u64.u32 	%rd679, %r175;
	add.s64 	%rd680, %rd41, %rd679;
	mov.b16 	%rs451, 0;
	st.u8 	[%rd680+4], %rs451;
	ld.global.u64 	%rd681, [volume];
	add.s64 	%rd682, %rd681, %rd679;
	st.u8 	[%rd682+3], %rs451;
	ld.global.u64 	%rd1640, [volume];
	bra.uni 	$L__BB1_205;
$L__BB1_824:
	cvt.u64.u32 	%rd782, %r188;
	add.s64 	%rd783, %rd52, %rd782;
	mov.b16 	%rs495, 0;
	st.u8 	[%rd783+4], %rs495;
	ld.global.u64 	%rd784, [volume];
	add.s64 	%rd785, %rd784, %rd782;
	st.u8 	[%rd785+3], %rs495;
	ld.global.u64 	%rd1642, [volume];
	bra.uni 	$L__BB1_227;
$L__BB1_825:
	add.s64 	%rd1368, %rd120, %rd123;
	ld.u8 	%rs617, [%rd1368+36864];
	and.b16  	%rs618, %rs617, 252;
	cvt.u16.u32 	%rs619, %r2361;
	shl.b16 	%rs620, %rs619, 2;
	st.u8 	[%rd1368+36864], %rs620;
	ld.global.u64 	%rd1369, [volume];
	add.s64 	%rd1370, %rd1369, %rd124;
	st.u8 	[%rd1370+36864], %rs618;
	ld.global.u64 	%rd1371, [volume];
	add.s64 	%rd1372, %rd1371, %rd124;
	ld.u8 	%rs621, [%rd1372+36864];
	cvt.u32.u16 	%r1789, %rs621;
	mul.wide.u16 	%r1790, %rs621, 256;
	ld.u8 	%rs622, [%rd1372+36865];
	cvt.u32.u16 	%r1791, %rs622;
	and.b32  	%r1792, %r1791, 255;
	or.b32  	%r1793, %r1790, %r1792;
	ld.u8 	%rs623, [%rd1371];
	ld.u8 	%rs624, [%rd1371+1];
	st.u8 	[%rd1371+4], %rs622;
	ld.global.u64 	%rd1373, [volume];
	st.u8 	[%rd1373+3], %r1789;
	mul.lo.s32 	%r1794, %r1793, 29;
	ld.global.u64 	%rd1374, [volume];
	cvt.u64.u32 	%rd1375, %r1794;
	add.s64 	%rd1376, %rd1374, %rd1375;
	st.u8 	[%rd1376+4], %rs624;
	ld.global.u64 	%rd1377, [volume];
	add.s64 	%rd1378, %rd1377, %rd1375;
	st.u8 	[%rd1378+3], %rs623;
	bra.uni 	$L__BB1_633;

}


// ===== COMPILED SASS (sm_100) =====

	.target	sm_100

	.elftype	@"ET_EXEC"


//--------------------- .note.nv.tkinfo           --------------------------
	.section	.note.nv.tkinfo,"",@"SHT_NOTE"
	.sectionflags	@"SHF_NOTE_NV_TKINFO"
	.tkinfo
        /*0018*/ 	.word	0x00000002
        /*0030*/ 	.string	""
        /*0030*/ 	.string	"ptxas"
        /*0030*/ 	.string	"Cuda compilation tools, release 13.0, V13.0.88"
        /*0030*/ 	.string	"Build cuda_13.0.r13.0/compiler.36424714_0"
        /*0030*/ 	.string	"-arch sm_100 -m 64 "



//--------------------- .note.nv.cuinfo           --------------------------
	.section	.note.nv.cuinfo,"",@"SHT_NOTE"
	.sectionflags	@"SHF_NOTE_NV_CUINFO"
        /*0018*/ 	.short	0x0002
        /*001a*/ 	.short	0x0064
        /*001c*/ 	.short	0x0082
	.zero		2


//--------------------- .nv.info                  --------------------------
	.section	.nv.info,"",@"SHT_CUDA_INFO"
	.align	4


	//----- nvinfo : EIATTR_REGCOUNT
	.align		4
        /*0000*/ 	.byte	0x04, 0x2f
        /*0002*/ 	.short	(.L_20 - .L_19)
	.align		4
.L_19:
        /*0004*/ 	.word	index@(_Z8mykernelPhS_)
        /*0008*/ 	.word	0x0000002f


	//----- nvinfo : EIATTR_FRAME_SIZE
	.align		4
.L_20:
        /*000c*/ 	.byte	0x04, 0x11
        /*000e*/ 	.short	(.L_22 - .L_21)
	.align		4
.L_21:
        /*0010*/ 	.word	index@($_Z8mykernelPhS_$_Z6my_pwdi)
        /*0014*/ 	.word	0x00000110


	//----- nvinfo : EIATTR_FRAME_SIZE
	.align		4
.L_22:
        /*0018*/ 	.byte	0x04, 0x11
        /*001a*/ 	.short	(.L_24 - .L_23)
	.align		4
.L_23:
        /*001c*/ 	.word	index@(_Z8mykernelPhS_)
        /*0020*/ 	.word	0x00000110


	//----- nvinfo : EIATTR_MIN_STACK_SIZE
	.align		4
.L_24:
        /*0024*/ 	.byte	0x04, 0x12
        /*0026*/ 	.short	(.L_26 - .L_25)
	.align		4
.L_25:
        /*0028*/ 	.word	index@(_Z8mykernelPhS_)
        /*002c*/ 	.word	0x00000110
.L_26:


//--------------------- .nv.compat                --------------------------
	.section	.nv.compat,"",@"SHT_CUDA_COMPAT_INFO"
	.align	4
        /*0000*/ 	.byte	0x02, 0x09, 0x00, 0x00, 0x02, 0x02, 0x01, 0x00, 0x02, 0x05, 0x05, 0x00, 0x03, 0x07, 0x01, 0x01
        /*0010*/ 	.byte	0x02, 0x03, 0x00, 0x00, 0x02, 0x06, 0x01, 0x00, 0x04, 0x0b, 0x08, 0x00, 0x09, 0x00, 0x00, 0x00
        /*0020*/ 	.byte	0x00, 0x00, 0x00, 0x00


//--------------------- .nv.info._Z8mykernelPhS_  --------------------------
	.section	.nv.info._Z8mykernelPhS_,"",@"SHT_CUDA_INFO"
	.sectionflags	@""
	.align	4


	//----- nvinfo : EIATTR_CUDA_API_VERSION
	.align		4
        /*0000*/ 	.byte	0x04, 0x37
        /*0002*/ 	.short	(.L_28 - .L_27)
.L_27:
        /*0004*/ 	.word	0x00000082


	//----- nvinfo : EIATTR_KPARAM_INFO
	.align		4
.L_28:
        /*0008*/ 	.byte	0x04, 0x17
        /*000a*/ 	.short	(.L_30 - .L_29)
.L_29:
        /*000c*/ 	.word	0x00000000
        /*0010*/ 	.short	0x0001
        /*0012*/ 	.short	0x0008
        /*0014*/ 	.byte	0x00, 0xf5, 0x21, 0x00


	//----- nvinfo : EIATTR_KPARAM_INFO
	.align		4
.L_30:
        /*0018*/ 	.byte	0x04, 0x17
        /*001a*/ 	.short	(.L_32 - .L_31)
.L_31:
        /*001c*/ 	.word	0x00000000
        /*0020*/ 	.short	0x0000
        /*0022*/ 	.short	0x0000
        /*0024*/ 	.byte	0x00, 0xf5, 0x21, 0x00


	//----- nvinfo : EIATTR_SPARSE_MMA_MASK
	.align		4
.L_32:
        /*0028*/ 	.byte	0x03, 0x50
        /*002a*/ 	.short	0x0000


	//----- nvinfo : EIATTR_MAXREG_COUNT
	.align		4
        /*002c*/ 	.byte	0x03, 0x1b
        /*002e*/ 	.short	0x00ff


	//----- nvinfo : EIATTR_EXTERNS
	.align		4
        /*0030*/ 	.byte	0x04, 0x0f
        /*0032*/ 	.short	(.L_34 - .L_33)


	//   ....[0]....
	.align		4
.L_33:
        /*0034*/ 	.word	index@(vprintf)


	//----- nvinfo : EIATTR_MERCURY_ISA_VERSION
	.align		4
.L_34:
        /*0038*/ 	.byte	0x03, 0x5f
        /*003a*/ 	.short	0x0101


	//----- nvinfo : EIATTR_VRC_CTA_INIT_COUNT
	.align		4
        /*003c*/ 	.byte	0x02, 0x4a
	.zero		1
	.zero		1


	//----- nvinfo : EIATTR_SYSCALL_OFFSETS
	.align		4
        /*0040*/ 	.byte	0x04, 0x46
        /*0042*/ 	.short	(.L_36 - .L_35)


	//   ....[0]....
.L_35:
        /*0044*/ 	.word	0x00005710


	//   ....[1]....
        /*0048*/ 	.word	0x00008180


	//   ....[2]....
        /*004c*/ 	.word	0x00008250


	//   ....[3]....
        /*0050*/ 	.word	0x000083c0


	//   ....[4]....
        /*0054*/ 	.word	0x00008490


	//   ....[5]....
        /*0058*/ 	.word	0x00008600


	//   ....[6]....
        /*005c*/ 	.word	0x000086d0


	//   ....[7]....
        /*0060*/ 	.word	0x00008840


	//   ....[8]....
        /*0064*/ 	.word	0x00008910


	//   ....[9]....
        /*0068*/ 	.word	0x00008b30


	//   ....[10]....
        /*006c*/ 	.word	0x00008c00


	//   ....[11]....
        /*0070*/ 	.word	0x00008d70


	//   ....[12]....
        /*0074*/ 	.word	0x00008e40


	//   ....[13]....
        /*0078*/ 	.word	0x00009000


	//   ....[14]....
        /*007c*/ 	.word	0x000090d0


	//   ....[15]....
        /*0080*/ 	.word	0x00009460


	//   ....[16]....
        /*0084*/ 	.word	0x000095a0


	//   ....[17]....
        /*0088*/ 	.word	0x0000bc90


	//   ....[18]....
        /*008c*/ 	.word	0x0000bdd0


	//   ....[19]....
        /*0090*/ 	.word	0x0000e430


	//   ....[20]....
        /*0094*/ 	.word	0x0000e4a0


	//   ....[21]....
        /*0098*/ 	.word	0x00011230


	//   ....[22]....
        /*009c*/ 	.word	0x00011340


	//   ....[23]....
        /*00a0*/ 	.word	0x000114b0


	//   ....[24]....
        /*00a4*/ 	.word	0x000115c0


	//   ....[25]....
        /*00a8*/ 	.word	0x00011730


	//   ....[26]....
        /*00ac*/ 	.word	0x00011840


	//   ....[27]....
        /*00b0*/ 	.word	0x000119b0


	//   ....[28]....
        /*00b4*/ 	.word	0x00011ac0


	//   ....[29]....
        /*00b8*/ 	.word	0x00011cd0


	//   ....[30]....
        /*00bc*/ 	.word	0x00011de0


	//   ....[31]....
        /*00c0*/ 	.word	0x00011f50


	//   ....[32]....
        /*00c4*/ 	.word	0x00012060


	//   ....[33]....
        /*00c8*/ 	.word	0x00012220


	//   ....[34]....
        /*00cc*/ 	.word	0x00012330


	//   ....[35]....
        /*00d0*/ 	.word	0x00012760


	//   ....[36]....
        /*00d4*/ 	.word	0x00012890


	//   ....[37]....
        /*00d8*/ 	.word	0x00012b20


	//   ....[38]....
        /*00dc*/ 	.word	0x00015890


	//   ....[39]....
        /*00e0*/ 	.word	0x000159a0


	//   ....[40]....
        /*00e4*/ 	.word	0x00015b10


	//   ....[41]....
        /*00e8*/ 	.word	0x00015c20


	//   ....[42]....
        /*00ec*/ 	.word	0x00015d90


	//   ....[43]....
        /*00f0*/ 	.word	0x00015ea0


	//   ....[44]....
        /*00f4*/ 	.word	0x00016010


	//   ....[45]....
        /*00f8*/ 	.word	0x00016120


	//   ....[46]....
        /*00fc*/ 	.word	0x00016330


	//   ....[47]....
        /*0100*/ 	.word	0x00016440


	//   ....[48]....
        /*0104*/ 	.word	0x000165b0


	//   ....[49]....
        /*0108*/ 	.word	0x000166c0


	//   ....[50]....
        /*010c*/ 	.word	0x00016880


	//   ....[51]....
        /*0110*/ 	.word	0x00016990


	//   ....[52]....
        /*0114*/ 	.word	0x00016ed0


	//   ....[53]....
        /*0118*/ 	.word	0x00017020


	//   ....[54]....
        /*011c*/ 	.word	0x00017140


	//   ....[55]....
        /*0120*/ 	.word	0x000175d0


	//   ....[56]....
        /*0124*/ 	.word	0x00017700


	//   ....[57]....
        /*0128*/ 	.word	0x00017d40


	//   ....[58]....
        /*012c*/ 	.word	0x00018330


	//   ....[59]....
        /*0130*/ 	.word	0x00018440


	//   ....[60]....
        /*0134*/ 	.word	0x000186e0


	//   ....[61]....
        /*0138*/ 	.word	0x0001b4f0


	//   ....[62]....
        /*013c*/ 	.word	0x0001b620


	//   ....[63]....
        /*0140*/ 	.word	0x0001b7e0


	//   ....[64]....
        /*0144*/ 	.word	0x0001b910


	//   ....[65]....
        /*0148*/ 	.word	0x0001bad0


	//   ....[66]....
        /*014c*/ 	.word	0x0001bc00


	//   ....[67]....
        /*0150*/ 	.word	0x0001bdc0


	//   ....[68]....
        /*0154*/ 	.word	0x0001bef0


	//   ....[69]....
        /*0158*/ 	.word	0x0001c180


	//   ....[70]....
        /*015c*/ 	.word	0x0001c2b0


	//   ....[71]....
        /*0160*/ 	.word	0x0001c470


	//   ....[72]....
        /*0164*/ 	.word	0x0001c5a0


	//   ....[73]....
        /*0168*/ 	.word	0x0001c790


	//   ....[74]....
        /*016c*/ 	.word	0x0001c8b0


	//   ....[75]....
        /*0170*/ 	.word	0x0001c9d0


	//   ....[76]....
        /*0174*/ 	.word	0x0001cd00


	//----- nvinfo : EIATTR_EXIT_INSTR_OFFSETS
	.align		4
.L_36:
        /*0178*/ 	.byte	0x04, 0x1c
        /*017a*/ 	.short	(.L_38 - .L_37)


	//   ....[0]....
.L_37:
        /*017c*/ 	.word	0x0001c9e0


	//----- nvinfo : EIATTR_CRS_STACK_SIZE
	.align		4
.L_38:
        /*0180*/ 	.byte	0x04, 0x1e
        /*0182*/ 	.short	(.L_40 - .L_39)
.L_39:
        /*0184*/ 	.word	0x00000000


	//----- nvinfo : EIATTR_CBANK_PARAM_SIZE
	.align		4
.L_40:
        /*0188*/ 	.byte	0x03, 0x19
        /*018a*/ 	.short	0x0010


	//----- nvinfo : EIATTR_PARAM_CBANK
	.align		4
        /*018c*/ 	.byte	0x04, 0x0a
        /*018e*/ 	.short	(.L_42 - .L_41)
	.align		4
.L_41:
        /*0190*/ 	.word	index@(.nv.constant0._Z8mykernelPhS_)
        /*0194*/ 	.short	0x0380
        /*0196*/ 	.short	0x0010


	//----- nvinfo : EIATTR_SW_WAR
	.align		4
.L_42:
        /*0198*/ 	.byte	0x04, 0x36
        /*019a*/ 	.short	(.L_44 - .L_43)
.L_43:
        /*019c*/ 	.word	0x00000008
.L_44:


//--------------------- .nv.callgraph             --------------------------
	.section	.nv.callgraph,"",@"SHT_CUDA_CALLGRAPH"
	.align	4
	.sectionentsize	8
	.align		4
        /*0000*/ 	.word	0x00000000
	.align		4
        /*0004*/ 	.word	0xffffffff
	.align		4
        /*0008*/ 	.word	index@(_Z8mykernelPhS_)
	.align		4
        /*000c*/ 	.word	index@(vprintf)
	.align		4
        /*0010*/ 	.word	0x00000000
	.align		4
        /*0014*/ 	.word	0xfffffffe
	.align		4
        /*0018*/ 	.word	0x00000000
	.align		4
        /*001c*/ 	.word	0xfffffffd
	.align		4
        /*0020*/ 	.word	0x00000000
	.align		4
        /*0024*/ 	.word	0xfffffffc


//--------------------- .nv.constant4             --------------------------
	.section	.nv.constant4,"a",@progbits
	.align	8
	.align		8
.nv.constant4:
        /*0000*/ 	.dword	vprintf
	.align		8
        /*0008*/ 	.dword	volume
	.align		8
        /*0010*/ 	.dword	$str
	.align		8
        /*0018*/ 	.dword	$str$2
	.align		8
        /*0020*/ 	.dword	$str$3
	.align		8
        /*0028*/ 	.dword	$str$4
	.align		8
        /*0030*/ 	.dword	$str$5
	.align		8
        /*0038*/ 	.dword	$str$6
	.align		8
        /*0040*/ 	.dword	$str$7
	.align		8
        /*0048*/ 	.dword	$str$8
	.align		8
        /*0050*/ 	.dword	$str$9
	.align		8
        /*0058*/ 	.dword	$str$10
	.align		8
        /*0060*/ 	.dword	$str$11
	.align		8
        /*0068*/ 	.dword	$str$12
	.align		8
        /*0070*/ 	.dword	$str$13
	.align		8
        /*0078*/ 	.dword	$str$14
	.align		8
        /*0080*/ 	.dword	$str$15
	.align		8
        /*0088*/ 	.dword	$str$16
	.align		8
        /*0090*/ 	.dword	$str$17
	.align		8
        /*0098*/ 	.dword	$str$18


//--------------------- .text._Z8mykernelPhS_     --------------------------
	.section	.text._Z8mykernelPhS_,"ax",@progbits
	.align	128
        .global         _Z8mykernelPhS_
        .type           _Z8mykernelPhS_,@function
        .size           _Z8mykernelPhS_,(.L_x_370 - _Z8mykernelPhS_)
        .other          _Z8mykernelPhS_,@"STO_CUDA_ENTRY STV_DEFAULT"
_Z8mykernelPhS_:
.text._Z8mykernelPhS_:
[----:B------:R-:W0:Y:S08]  /*0000*/  LDC R1, c[0x0][0x37c] ;  /* 0x0000df00ff017b82 */ /* 0x000e300000000800 */
[----:B------:R-:W1:Y:S01]  /*0010*/  LDC.64 R4, c[0x4][0x8] ;  /* 0x01000200ff047b82 */ /* 0x000e620000000a00 */
[----:B------:R-:W1:Y:S01]  /*0020*/  LDCU.64 UR36, c[0x0][0x358] ;  /* 0x00006b00ff2477ac */ /* 0x000e620008000a00 */
[----:B0-----:R-:W-:Y:S01]  /*0030*/  VIADD R1, R1, 0xfffffef0 ;  /* 0xfffffef001017836 */ /* 0x001fe20000000000 */
[----:B-1----:R-:W2:Y:S01]  /*0040*/  LDG.E.64 R2, desc[UR36][R4.64] ;  /* 0x0000002404027981 */ /* 0x002ea2000c1e1b00 */
[----:B------:R-:W-:-:S05]  /*0050*/  IMAD.MOV.U32 R0, RZ, RZ, 0x1 ;  /* 0x00000001ff007424 */ /* 0x000fca00078e00ff */
[----:B--2---:R-:W-:Y:S04]  /*0060*/  ST.E.U8 desc[UR36][R2.64+0x1], R0 ;  /* 0x0000010002007985 */ /* 0x004fe8000c101124 */
[----:B------:R-:W2:Y:S04]  /*0070*/  LDG.E.64 R6, desc[UR36][R4.64] ;  /* 0x0000002404067981 */ /* 0x000ea8000c1e1b00 */
[----:B--2---:R0:W-:Y:S04]  /*0080*/  ST.E.U8 desc[UR36][R6.64], RZ ;  /* 0x000000ff06007985 */ /* 0x0041e8000c101124 */
[----:B------:R-:W2:Y:S04]  /*0090*/  LDG.E.64 R8, desc[UR36][R4.64] ;  /* 0x0000002404087981 */ /* 0x000ea8000c1e1b00 */
[----:B--2---:R1:W-:Y:S04]  /*00a0*/  ST.E.U8 desc[UR36][R8.64+0x2], R0 ;  /* 0x0000020008007985 */ /* 0x0043e8000c101124 */
[----:B------:R-:W2:Y:S04]  /*00b0*/  LDG.E.64 R10, desc[UR36][R4.64] ;  /* 0x00000024040a7981 */ /* 0x000ea8000c1e1b00 */
[----:B--2---:R-:W-:Y:S04]  /*00c0*/  ST.E.U8 desc[UR36][R10.64+0x6], RZ ;  /* 0x000006ff0a007985 */ /* 0x004fe8000c101124 */
[----:B------:R-:W2:Y:S04]  /*00d0*/  LDG.E.64 R12, desc[UR36][R4.64] ;  /* 0x00000024040c7981 */ /* 0x000ea8000c1e1b00 */
[----:B--2---:R-:W-:Y:S04]  /*00e0*/  ST.E.U8 desc[UR36][R12.64+0x5], RZ ;  /* 0x000005ff0c007985 */ /* 0x004fe8000c101124 */
[----:B------:R-:W2:Y:S01]  /*00f0*/  LDG.E.64 R14, desc[UR36][R4.64] ;  /* 0x00000024040e7981 */ /* 0x000ea2000c1e1b00 */
[----:B0-----:R-:W-:-:S02]  /*0100*/  IMAD.MOV.U32 R6, RZ, RZ, 0x8 ;  /* 0x00000008ff067424 */ /* 0x001fc400078e00ff */
[----:B------:R-:W-:Y:S01]  /*0110*/  IMAD.MOV.U32 R7, RZ, RZ, 0x2f ;  /* 0x0000002fff077424 */ /* 0x000fe200078e00ff */
[----:B--2---:R-:W-:Y:S04]  /*0120*/  ST.E.U8 desc[UR36][R14.64+0x8], RZ ;  /* 0x000008ff0e007985 */ /* 0x004fe8000c101124 */
[----:B------:R-:W-:Y:S04]  /*0130*/  ST.E.U8 desc[UR36][R14.64+0x7], RZ ;  /* 0x000007ff0e007985 */ /* 0x000fe8000c101124 */
[----:B------:R-:W2:Y:S01]  /*0140*/  LDG.E.64 R2, desc[UR36][R4.64] ;  /* 0x0000002404027981 */ /* 0x000ea2000c1e1b00 */
[----:B-1----:R-:W-:Y:S01]  /*0150*/  PRMT R9, R6, 0x7610, R9 ;  /* 0x0000761006097816 */ /* 0x002fe20000000009 */
[----:B------:R-:W-:-:S02]  /*0160*/  IMAD.MOV.U32 R8, RZ, RZ, 0xc ;  /* 0x0000000cff087424 */ /* 0x000fc400078e00ff */
[----:B--2---:R-:W-:Y:S04]  /*0170*/  ST.E.U8 desc[UR36][R2.64+0x1e], R0 ;  /* 0x00001e0002007985 */ /* 0x004fe8000c101124 */
[----:B------:R0:W-:Y:S04]  /*0180*/  ST.E.U8 desc[UR36][R2.64+0x9], R7 ;  /* 0x0000090702007985 */ /* 0x0001e8000c101124 */
[----:B------:R-:W-:Y:S04]  /*0190*/  ST.E.U8 desc[UR36][R2.64+0x9000], R9 ;  /* 0x0090000902007985 */ /* 0x000fe8000c101124 */
[----:B------:R1:W-:Y:S04]  /*01a0*/  ST.E.U8 desc[UR36][R2.64+0xa], RZ ;  /* 0x00000aff02007985 */ /* 0x0003e8000c101124 */
[----:B0-----:R-:W2:Y:S01]  /*01b0*/  LDG.E.64 R6, desc[UR36][R4.64] ;  /* 0x0000002404067981 */ /* 0x001ea2000c1e1b00 */
[----:B-1----:R-:W-:Y:S01]  /*01c0*/  PRMT R3, R8, 0x7610, R3 ;  /* 0x0000761008037816 */ /* 0x002fe20000000003 */
[----:B------:R-:W-:-:S04]  /*01d0*/  HFMA2 R11, -RZ, RZ, 0, 9.5367431640625e-07 ;  /* 0x00000010ff0b7431 */ /* 0x000fc800000001ff */
[----:B--2---:R-:W-:Y:S04]  /*01e0*/  ST.E.U8 desc[UR36][R6.64+0x9004], R3 ;  /* 0x0090040306007985 */ /* 0x004fe8000c101124 */
[----:B------:R-:W2:Y:S01]  /*01f0*/  LDG.E.64 R8, desc[UR36][R4.64] ;  /* 0x0000002404087981 */ /* 0x000ea2000c1e1b00 */
[----:B------:R-:W-:-:S03]  /*0200*/  IMAD.MOV.U32 R0, RZ, RZ, 0x14 ;  /* 0x00000014ff007424 */ /* 0x000fc600078e00ff */
[----:B--2---:R0:W-:Y:S04]  /*0210*/  ST.E.U8 desc[UR36][R8.64+0x9006], R11 ;  /* 0x0090060b08007985 */ /* 0x0041e8000c101124 */
[----:B0-----:R-:W2:Y:S01]  /*0220*/  LDG.E.64 R10, desc[UR36][R4.64] ;  /* 0x00000024040a7981 */ /* 0x001ea2000c1e1b00 */
[----:B------:R-:W-:-:S03]  /*0230*/  IMAD.MOV.U32 R12, RZ, RZ, 0x18 ;  /* 0x00000018ff0c7424 */ /* 0x000fc600078e00ff */
[----:B--2---:R-:W-:Y:S04]  /*0240*/  ST.E.U8 desc[UR36][R10.64+0x9008], R0 ;  /* 0x009008000a007985 */ /* 0x004fe8000c101124 */
[----:B------:R-:W2:Y:S01]  /*0250*/  LDG.E.64 R2, desc[UR36][R4.64] ;  /* 0x0000002404027981 */ /* 0x000ea2000c1e1b00 */
[----:B------:R-:W-:Y:S01]  /*0260*/  PRMT R7, R12, 0x7610, R7 ;  /* 0x000076100c077816 */ /* 0x000fe20000000007 */
[----:B------:R-:W-:-:S04]  /*0270*/  IMAD.MOV.U32 R12, RZ, RZ, 0x1c ;  /* 0x0000001cff0c7424 */ /* 0x000fc800078e00ff */
[----:B--2---:R0:W-:Y:S04]  /*0280*/  ST.E.U8 desc[UR36][R2.64+0x900a], R7 ;  /* 0x00900a0702007985 */ /* 0x0041e8000c101124 */
[----:B0-----:R-:W2:Y:S01]  /*0290*/  LDG.E.64 R6, desc[UR36][R4.64] ;  /* 0x0000002404067981 */ /* 0x001ea2000c1e1b00 */
[----:B------:R-:W-:Y:S01]  /*02a0*/  PRMT R3, R12, 0x7610, R3 ;  /* 0x000076100c037816 */ /* 0x000fe20000000003 */
[----:B------:R-:W-:-:S04]  /*02b0*/  IMAD.MOV.U32 R12, RZ, RZ, 0x20 ;  /* 0x00000020ff0c7424 */ /* 0x000fc800078e00ff */
[----:B--2---:R0:W-:Y:S04]  /*02c0*/  ST.E.U8 desc[UR36][R6.64+0x900c], R3 ;  /* 0x00900c0306007985 */ /* 0x0041e8000c101124 */
[----:B------:R-:W2:Y:S01]  /*02d0*/  LDG.E.64 R8, desc[UR36][R4.64] ;  /* 0x0000002404087981 */ /* 0x000ea2000c1e1b00 */
[----:B------:R-:W-:Y:S01]  /*02e0*/  PRMT R0, R12, 0x7610, R0 ;  /* 0x000076100c007816 */ /* 0x000fe20000000000 */
[----:B------:R-:W-:-:S04]  /*02f0*/  IMAD.MOV.U32 R12, RZ, RZ, 0x24 ;  /* 0x00000024ff0c7424 */ /* 0x000fc800078e00ff */
[----:B--2---:R1:W-:Y:S04]  /*0300*/  ST.E.U8 desc[UR36][R8.64+0x900e], R0 ;  /* 0x00900e0008007985 */ /* 0x0043e8000c101124 */
[----:B------:R-:W2:Y:S01]  /*0310*/  LDG.E.64 R10, desc[UR36][R4.64] ;  /* 0x00000024040a7981 */ /* 0x000ea2000c1e1b00 */
[----:B0-----:R-:W-:Y:S02]  /*0320*/  PRMT R7, R12, 0x7610, R7 ;  /* 0x000076100c077816 */ /* 0x001fe40000000007 */
[----:B------:R-:W-:-:S03]  /*0330*/  MOV R12, 0x28 ;  /* 0x00000028000c7802 */ /* 0x000fc60000000f00 */
[----:B--2---:R0:W-:Y:S04]  /*0340*/  ST.E.U8 desc[UR36][R10.64+0x9010], R7 ;  /* 0x009010070a007985 */ /* 0x0041e8000c101124 */
[----:B------:R-:W2:Y:S01]  /*0350*/  LDG.E.64 R2, desc[UR36][R4.64] ;  /* 0x0000002404027981 */ /* 0x000ea2000c1e1b00 */
[----:B-1----:R-:W-:Y:S01]  /*0360*/  PRMT R9, R12, 0x7610, R9 ;  /* 0x000076100c097816 */ /* 0x002fe20000000009 */
[----:B------:R-:W-:-:S04]  /*0370*/  IMAD.MOV.U32 R12, RZ, RZ, 0x2c ;  /* 0x0000002cff0c7424 */ /* 0x000fc800078e00ff */
[----:B--2---:R1:W-:Y:S04]  /*0380*/  ST.E.U8 desc[UR36][R2.64+0x9012], R9 ;  /* 0x0090120902007985 */ /* 0x0043e8000c101124 */
[----:B0-----:R-:W2:Y:S01]  /*0390*/  LDG.E.64 R6, desc[UR36][R4.64] ;  /* 0x0000002404067981 */ /* 0x001ea2000c1e1b00 */
[----:B-1----:R-:W-:-:S05]  /*03a0*/  PRMT R3, R12, 0x7610, R3 ;  /* 0x000076100c037816 */ /* 0x002fca0000000003 */
[----:B--2---:R0:W-:Y:S04]  /*03b0*/  ST.E.U8 desc[UR36][R6.64+0x9014], R3 ;  /* 0x0090140306007985 */ /* 0x0041e8000c101124 */
[----:B------:R-:W2:Y:S01]  /*03c0*/  LDG.E.64 R8, desc[UR36][R4.64] ;  /* 0x0000002404087981 */ /* 0x000ea2000c1e1b00 */
[----:B------:R-:W-:Y:S02]  /*03d0*/  IMAD.MOV.U32 R0, RZ, RZ, 0x30 ;  /* 0x00000030ff007424 */ /* 0x000fe400078e00ff */
[----:B------:R-:W-:-:S03]  /*03e0*/  IMAD.MOV.U32 R12, RZ, RZ, 0x34 ;  /* 0x00000034ff0c7424 */ /* 0x000fc600078e00ff */
[----:B--2---:R1:W-:Y:S04]  /*03f0*/  ST.E.U8 desc[UR36][R8.64+0x9016], R0 ;  /* 0x0090160008007985 */ /* 0x0043e8000c101124 */
[----:B------:R-:W2:Y:S01]  /*0400*/  LDG.E.64 R10, desc[UR36][R4.64] ;  /* 0x00000024040a7981 */ /* 0x000ea2000c1e1b00 */
[----:B0-----:R-:W-:Y:S01]  /*0410*/  PRMT R7, R12, 0x7610, R7 ;  /* 0x000076100c077816 */ /* 0x001fe20000000007 */
[----:B------:R-:W-:-:S04]  /*0420*/  IMAD.MOV.U32 R12, RZ, RZ, 0x38 ;  /* 0x00000038ff0c7424 */ /* 0x000fc800078e00ff */
        /* <DEDUP_REMOVED lines=9> */
[----:B------:R-:W-:Y:S02]  /*04c0*/  HFMA2 R0, -RZ, RZ, 0, 3.814697265625e-06 ;  /* 0x00000040ff007431 */ /* 0x000fe400000001ff */
        /* <DEDUP_REMOVED lines=44> */
[----:B------:R-:W-:Y:S02]  /*0790*/  HFMA2 R0, -RZ, RZ, 0, 6.67572021484375e-06 ;  /* 0x00000070ff007431 */ /* 0x000fe400000001ff */
        /* <DEDUP_REMOVED lines=44> */
[----:B------:R-:W-:Y:S02]  /*0a60*/  HFMA2 R0, -RZ, RZ, 0, 9.5367431640625e-06 ;  /* 0x000000a0ff007431 */ /* 0x000fe400000001ff */
        /* <DEDUP_REMOVED lines=44> */
[----:B------:R-:W-:Y:S02]  /*0d30*/  HFMA2 R0, -RZ, RZ, 0, 1.239776611328125e-05 ;  /* 0x000000d0ff007431 */ /* 0x000fe400000001ff */
        /* <DEDUP_REMOVED lines=16> */
[----:B--2---:R-:W-:Y:S04]  /*0e40*/  ST.E.U8 desc[UR36][R8.64+0x906e], R0 ;  /* 0x00906e0008007985 */ /* 0x004fe8000c101124 */
[----:B------:R-:W2:Y:S01]  /*0e50*/  LDG.E.64 R10, desc[UR36][R4.64] ;  /* 0x00000024040a7981 */ /* 0x000ea2000c1e1b00 */
[----:B0-----:R-:W-:Y:S02]  /*0e60*/  PRMT R7, R12, 0x7610, R7 ;  /* 0x000076100c077816 */ /* 0x001fe40000000007 */
[----:B------:R-:W-:-:S03]  /*0e70*/  MOV R2, 0xe8 ;  /* 0x000000e800027802 */ /* 0x000fc60000000f00 */
        /* <DEDUP_REMOVED lines=10> */
[----:B------:R-:W-:-:S05]  /*0f20*/  PRMT R11, R0, 0x7610, R11 ;  /* 0x00007610000b7816 */ /* 0x000fca000000000b */
[----:B--2---:R1:W-:Y:S04]  /*0f30*/  ST.E.U8 desc[UR36][R6.64+0x9076], R11 ;  /* 0x0090760b06007985 */ /* 0x0043e8000c101124 */
[----:B0-----:R-:W2:Y:S04]  /*0f40*/  LDG.E.64 R8, desc[UR36][R4.64] ;  /* 0x0000002404087981 */ /* 0x001ea8000c1e1b00 */
[----:B--2---:R-:W2:Y:S04]  /*0f50*/  LD.E.U8 R10, desc[UR36][R8.64+0x8fff] ;  /* 0x008fff24080a7980 */ /* 0x004ea8000c101100 */
[----:B------:R-:W3:Y:S04]  /*0f60*/  LD.E.U8 R0, desc[UR36][R8.64+0x8ffe] ;  /* 0x008ffe2408007980 */ /* 0x000ee8000c101100 */
[----:B------:R-:W-:Y:S04]  /*0f70*/  ST.E.U8 desc[UR36][R8.64+0x8ffd], RZ ;  /* 0x008ffdff08007985 */ /* 0x000fe8000c101124 */
[----:B------:R-:W-:Y:S04]  /*0f80*/  ST.E.U8 desc[UR36][R8.64+0x8ffc], RZ ;  /* 0x008ffcff08007985 */ /* 0x000fe8000c101124 */
[----:B------:R-:W-:Y:S01]  /*0f90*/  ST.E.U8 desc[UR36][R8.64+0x2], RZ ;  /* 0x000002ff08007985 */ /* 0x000fe2000c101124 */
[----:B--2---:R-:W-:-:S05]  /*0fa0*/  VIADD R13, R10, 0x1 ;  /* 0x000000010a0d7836 */ /* 0x004fca0000000000 */
[----:B---3--:R-:W-:Y:S01]  /*0fb0*/  LEA.HI R15, R13, R0, RZ, 0x18 ;  /* 0x000000000d0f7211 */ /* 0x008fe200078fc0ff */
[----:B------:R0:W-:Y:S04]  /*0fc0*/  ST.E.U8 desc[UR36][R8.64+0x8fff], R13 ;  /* 0x008fff0d08007985 */ /* 0x0001e8000c101124 */
[----:B------:R-:W-:Y:S04]  /*0fd0*/  ST.E.U8 desc[UR36][R8.64+0x8ffe], R15 ;  /* 0x008ffe0f08007985 */ /* 0x000fe8000c101124 */
[----:B------:R-:W2:Y:S01]  /*0fe0*/  LDG.E.64 R2, desc[UR36][R4.64] ;  /* 0x0000002404027981 */ /* 0x000ea2000c1e1b00 */
[----:B------:R-:W-:-:S05]  /*0ff0*/  IMAD.MOV.U32 R0, RZ, RZ, 0x2 ;  /* 0x00000002ff007424 */ /* 0x000fca00078e00ff */
[----:B--2---:R2:W-:Y:S04]  /*1000*/  ST.E.U8 desc[UR36][R2.64+0x21], R0 ;  /* 0x0000210002007985 */ /* 0x0045e8000c101124 */
[----:B-1----:R-:W3:Y:S04]  /*1010*/  LDG.E.64 R6, desc[UR36][R4.64] ;  /* 0x0000002404067981 */ /* 0x002ee8000c1e1b00 */
[----:B---3--:R-:W-:Y:S04]  /*1020*/  ST.E.U8 desc[UR36][R6.64+0x20], RZ ;  /* 0x000020ff06007985 */ /* 0x008fe8000c101124 */
[----:B------:R-:W3:Y:S01]  /*1030*/  LDG.E.64 R10, desc[UR36][R4.64] ;  /* 0x00000024040a7981 */ /* 0x000ee2000c1e1b00 */
[----:B------:R-:W-:-:S03]  /*1040*/  IMAD.MOV.U32 R14, RZ, RZ, 0x3 ;  /* 0x00000003ff0e7424 */ /* 0x000fc600078e00ff */
[----:B---3--:R-:W-:Y:S04]  /*1050*/  ST.E.U8 desc[UR36][R10.64+0x2], RZ ;  /* 0x000002ff0a007985 */ /* 0x008fe8000c101124 */
[----:B0-----:R-:W3:Y:S01]  /*1060*/  LDG.E.64 R12, desc[UR36][R4.64] ;  /* 0x00000024040c7981 */ /* 0x001ee2000c1e1b00 */
[----:B--2---:R-:W-:-:S05]  /*1070*/  PRMT R3, R14, 0x7610, R3 ;  /* 0x000076100e037816 */ /* 0x004fca0000000003 */
[----:B---3--:R0:W-:Y:S04]  /*1080*/  ST.E.U8 desc[UR36][R12.64+0x3e], R3 ;  /* 0x00003e030c007985 */ /* 0x0081e8000c101124 */
[----:B------:R-:W2:Y:S04]  /*1090*/  LDG.E.64 R8, desc[UR36][R4.64] ;  /* 0x0000002404087981 */ /* 0x000ea8000c1e1b00 */
[----:B--2---:R1:W-:Y:S04]  /*10a0*/  ST.E.U8 desc[UR36][R8.64+0x3d], RZ ;  /* 0x00003dff08007985 */ /* 0x0043e8000c101124 */
[----:B0-----:R-:W2:Y:S01]  /*10b0*/  LDG.E.64 R2, desc[UR36][R4.64] ;  /* 0x0000002404027981 */ /* 0x001ea2000c1e1b00 */
[----:B------:R-:W-:-:S03]  /*10c0*/  HFMA2 R0, -RZ, RZ, 0, 2.384185791015625e-07 ;  /* 0x00000004ff007431 */ /* 0x000fc600000001ff */
[----:B--2---:R0:W-:Y:S04]  /*10d0*/  ST.E.U8 desc[UR36][R2.64+0x2], RZ ;  /* 0x000002ff02007985 */ /* 0x0041e8000c101124 */
[----:B------:R-:W2:Y:S01]  /*10e0*/  LDG.E.64 R6, desc[UR36][R4.64] ;  /* 0x0000002404067981 */ /* 0x000ea2000c1e1b00 */
[----:B-1----:R-:W-:-:S05]  /*10f0*/  PRMT R9, R0, 0x7610, R9 ;  /* 0x0000761000097816 */ /* 0x002fca0000000009 */
[----:B--2---:R1:W-:Y:S04]  /*1100*/  ST.E.U8 desc[UR36][R6.64+0x5b], R9 ;  /* 0x00005b0906007985 */ /* 0x0043e8000c101124 */
[----:B------:R-:W2:Y:S01]  /*1110*/  LDG.E.64 R10, desc[UR36][R4.64] ;  /* 0x00000024040a7981 */ /* 0x000ea2000c1e1b00 */
[----:B------:R-:W3:Y:S01]  /*1120*/  LDCU UR4, c[0x0][0x2f8] ;  /* 0x00005f00ff0477ac */ /* 0x000ee20008000800 */
[----:B------:R-:W-:Y:S01]  /*1130*/  IMAD.MOV.U32 R0, RZ, RZ, 0x5 ;  /* 0x00000005ff007424 */ /* 0x000fe200078e00ff */
[----:B0-----:R-:W-:Y:S01]  /*1140*/  PRMT R3, RZ, 0x7610, R3 ;  /* 0x00007610ff037816 */ /* 0x001fe20000000003 */
[----:B------:R-:W0:Y:S01]  /*1150*/  LDCU UR5, c[0x0][0x2fc] ;  /* 0x00005f80ff0577ac */ /* 0x000e220008000800 */
[----:B---3--:R-:W-:Y:S01]  /*1160*/  IADD3 R16, P0, PT, R1, UR4, RZ ;  /* 0x0000000401107c10 */ /* 0x008fe2000ff1e0ff */
[----:B------:R-:W-:-:S04]  /*1170*/  UMOV UR4, URZ ;  /* 0x000000ff00047c82 */ /* 0x000fc80008000000 */
[----:B0-----:R-:W-:Y:S01]  /*1180*/  IMAD.X R2, RZ, RZ, UR5, P0 ;  /* 0x00000005ff027e24 */ /* 0x001fe200080e06ff */
[----:B------:R-:W-:Y:S01]  /*1190*/  UMOV UR5, URZ ;  /* 0x000000ff00057c82 */ /* 0x000fe20008000000 */
[----:B--2---:R1:W-:Y:S06]  /*11a0*/  ST.E.U8 desc[UR36][R10.64+0x5a], RZ ;  /* 0x00005aff0a007985 */ /* 0x0043ec000c101124 */
.L_x_0:
[----:B-12---:R-:W2:Y:S04]  /*11b0*/  LDG.E.64 R6, desc[UR36][R4.64] ;  /* 0x0000002404067981 */ /* 0x006ea8000c1e1b00 */
[----:B--2---:R0:W-:Y:S04]  /*11c0*/  ST.E.U8 desc[UR36][R6.64+0x2], RZ ;  /* 0x000002ff06007985 */ /* 0x0041e8000c101124 */
[----:B------:R-:W2:Y:S02]  /*11d0*/  LDG.E.64 R8, desc[UR36][R4.64] ;  /* 0x0000002404087981 */ /* 0x000ea4000c1e1b00 */
[----:B--2---:R-:W-:-:S04]  /*11e0*/  IADD3 R10, P0, PT, R8, UR4, RZ ;  /* 0x00000004080a7c10 */ /* 0x004fc8000ff1e0ff */
[----:B------:R-:W-:-:S05]  /*11f0*/  IADD3.X R11, PT, PT, R9, UR5, RZ, P0, !PT ;  /* 0x00000005090b7c10 */ /* 0x000fca00087fe4ff */
[----:B------:R-:W-:Y:S04]  /*1200*/  ST.E.U8 desc[UR36][R10.64+0x78], R0 ;  /* 0x000078000a007985 */ /* 0x000fe8000c101124 */
[----:B------:R-:W2:Y:S02]  /*1210*/  LDG.E.64 R8, desc[UR36][R4.64] ;  /* 0x0000002404087981 */ /* 0x000ea4000c1e1b00 */
[----:B--2---:R-:W-:-:S04]  /*1220*/  IADD3 R12, P0, PT, R8, UR4, RZ ;  /* 0x00000004080c7c10 */ /* 0x004fc8000ff1e0ff */
[----:B------:R-:W-:-:S05]  /*1230*/  IADD3.X R13, PT, PT, R9, UR5, RZ, P0, !PT ;  /* 0x00000005090d7c10 */ /* 0x000fca00087fe4ff */
[----:B------:R1:W-:Y:S04]  /*1240*/  ST.E.U8 desc[UR36][R12.64+0x77], R3 ;  /* 0x000077030c007985 */ /* 0x0003e8000c101124 */
[----:B------:R-:W2:Y:S04]  /*1250*/  LDG.E.64 R8, desc[UR36][R4.64] ;  /* 0x0000002404087981 */ /* 0x000ea8000c1e1b00 */
[----:B--2---:R2:W-:Y:S04]  /*1260*/  ST.E.U8 desc[UR36][R8.64+0x2], RZ ;  /* 0x000002ff08007985 */ /* 0x0045e8000c101124 */
[----:B0-----:R-:W3:Y:S01]  /*1270*/  LDG.E.64 R6, desc[UR36][R4.64] ;  /* 0x0000002404067981 */ /* 0x001ee2000c1e1b00 */
[----:B------:R-:W-:Y:S01]  /*1280*/  VIADD R17, R0, 0x1 ;  /* 0x0000000100117836 */ /* 0x000fe20000000000 */
[----:B---3--:R-:W-:-:S04]  /*1290*/  IADD3 R14, P0, PT, R6, UR4, RZ ;  /* 0x00000004060e7c10 */ /* 0x008fc8000ff1e0ff */
[----:B------:R-:W-:-:S05]  /*12a0*/  IADD3.X R15, PT, PT, R7, UR5, RZ, P0, !PT ;  /* 0x00000005070f7c10 */ /* 0x000fca00087fe4ff */
[----:B------:R0:W-:Y:S04]  /*12b0*/  ST.E.U8 desc[UR36][R14.64+0x95], R17 ;  /* 0x000095110e007985 */ /* 0x0001e8000c101124 */
[----:B------:R-:W3:Y:S01]  /*12c0*/  LDG.E.64 R6, desc[UR36][R4.64] ;  /* 0x0000002404067981 */ /* 0x000ee2000c1e1b00 */
[----:B-1----:R-:W-:Y:S02]  /*12d0*/  SHF.R.U32.HI R3, RZ, 0x8, R0 ;  /* 0x00000008ff037819 */ /* 0x002fe40000011600 */
[----:B---3--:R-:W-:-:S04]  /*12e0*/  IADD3 R10, P0, PT, R6, UR4, RZ ;  /* 0x00000004060a7c10 */ /* 0x008fc8000ff1e0ff */
[----:B------:R-:W-:-:S05]  /*12f0*/  IADD3.X R11, PT, PT, R7, UR5, RZ, P0, !PT ;  /* 0x00000005070b7c10 */ /* 0x000fca00087fe4ff */
[----:B------:R-:W-:Y:S04]  /*1300*/  ST.E.U8 desc[UR36][R10.64+0x94], R3 ;  /* 0x000094030a007985 */ /* 0x000fe8000c101124 */
[----:B------:R-:W3:Y:S04]  /*1310*/  LDG.E.64 R6, desc[UR36][R4.64] ;  /* 0x0000002404067981 */ /* 0x000ee8000c1e1b00 */
[----:B---3--:R1:W-:Y:S04]  /*1320*/  ST.E.U8 desc[UR36][R6.64+0x2], RZ ;  /* 0x000002ff06007985 */ /* 0x0083e8000c101124 */
[----:B--2---:R-:W2:Y:S01]  /*1330*/  LDG.E.64 R8, desc[UR36][R4.64] ;  /* 0x0000002404087981 */ /* 0x004ea2000c1e1b00 */
[----:B0-----:R-:W-:Y:S01]  /*1340*/  VIADD R17, R0, 0x2 ;  /* 0x0000000200117836 */ /* 0x001fe20000000000 */
[----:B--2---:R-:W-:-:S04]  /*1350*/  IADD3 R12, P0, PT, R8, UR4, RZ ;  /* 0x00000004080c7c10 */ /* 0x004fc8000ff1e0ff */
[----:B------:R-:W-:-:S05]  /*1360*/  IADD3.X R13, PT, PT, R9, UR5, RZ, P0, !PT ;  /* 0x00000005090d7c10 */ /* 0x000fca00087fe4ff */
[----:B------:R0:W-:Y:S04]  /*1370*/  ST.E.U8 desc[UR36][R12.64+0xb2], R17 ;  /* 0x0000b2110c007985 */ /* 0x0001e8000c101124 */
[----:B------:R-:W2:Y:S02]  /*1380*/  LDG.E.64 R8, desc[UR36][R4.64] ;  /* 0x0000002404087981 */ /* 0x000ea4000c1e1b00 */
[----:B--2---:R-:W-:-:S04]  /*1390*/  IADD3 R14, P0, PT, R8, UR4, RZ ;  /* 0x00000004080e7c10 */ /* 0x004fc8000ff1e0ff */
[----:B------:R-:W-:-:S05]  /*13a0*/  IADD3.X R15, PT, PT, R9, UR5, RZ, P0, !PT ;  /* 0x00000005090f7c10 */ /* 0x000fca00087fe4ff */
[----:B------:R-:W-:Y:S04]  /*13b0*/  ST.E.U8 desc[UR36][R14.64+0xb1], R3 ;  /* 0x0000b1030e007985 */ /* 0x000fe8000c101124 */
[----:B------:R-:W2:Y:S04]  /*13c0*/  LDG.E.64 R8, desc[UR36][R4.64] ;  /* 0x0000002404087981 */ /* 0x000ea8000c1e1b00 */
[----:B--2---:R2:W-:Y:S04]  /*13d0*/  ST.E.U8 desc[UR36][R8.64+0x2], RZ ;  /* 0x000002ff08007985 */ /* 0x0045e8000c101124 */
[----:B-1----:R-:W3:Y:S01]  /*13e0*/  LDG.E.64 R6, desc[UR36][R4.64] ;  /* 0x0000002404067981 */ /* 0x002ee2000c1e1b00 */
[----:B------:R-:W-:Y:S01]  /*13f0*/  VIADD R19, R0, 0x3 ;  /* 0x0000000300137836 */ /* 0x000fe20000000000 */
[----:B---3--:R-:W-:-:S04]  /*1400*/  IADD3 R10, P0, PT, R6, UR4, RZ ;  /* 0x00000004060a7c10 */ /* 0x008fc8000ff1e0ff */
[----:B------:R-:W-:-:S05]  /*1410*/  IADD3.X R11, PT, PT, R7, UR5, RZ, P0, !PT ;  /* 0x00000005070b7c10 */ /* 0x000fca00087fe4ff */
[----:B------:R1:W-:Y:S04]  /*1420*/  ST.E.U8 desc[UR36][R10.64+0xcf], R19 ;  /* 0x0000cf130a007985 */ /* 0x0003e8000c101124 */
[----:B------:R-:W3:Y:S01]  /*1430*/  LDG.E.64 R6, desc[UR36][R4.64] ;  /* 0x0000002404067981 */ /* 0x000ee2000c1e1b00 */
[----:B0-----:R-:W-:Y:S02]  /*1440*/  SHF.R.U32.HI R17, RZ, 0x8, R19 ;  /* 0x00000008ff117819 */ /* 0x001fe40000011613 */
[----:B---3--:R-:W-:-:S04]  /*1450*/  IADD3 R12, P0, PT, R6, UR4, RZ ;  /* 0x00000004060c7c10 */ /* 0x008fc8000ff1e0ff */
[----:B------:R-:W-:-:S05]  /*1460*/  IADD3.X R13, PT, PT, R7, UR5, RZ, P0, !PT ;  /* 0x00000005070d7c10 */ /* 0x000fca00087fe4ff */
[----:B------:R-:W-:Y:S04]  /*1470*/  ST.E.U8 desc[UR36][R12.64+0xce], R17 ;  /* 0x0000ce110c007985 */ /* 0x000fe8000c101124 */
[----:B------:R-:W3:Y:S04]  /*1480*/  LDG.E.64 R6, desc[UR36][R4.64] ;  /* 0x0000002404067981 */ /* 0x000ee8000c1e1b00 */
[----:B---3--:R0:W-:Y:S04]  /*1490*/  ST.E.U8 desc[UR36][R6.64+0x2], RZ ;  /* 0x000002ff06007985 */ /* 0x0081e8000c101124 */
[----:B--2---:R-:W2:Y:S01]  /*14a0*/  LDG.E.64 R8, desc[UR36][R4.64] ;  /* 0x0000002404087981 */ /* 0x004ea2000c1e1b00 */
[----:B------:R-:W-:-:S02]  /*14b0*/  IADD3 R3, PT, PT, R0, 0x4, RZ ;  /* 0x0000000400037810 */ /* 0x000fc40007ffe0ff */
[----:B--2---:R-:W-:-:S04]  /*14c0*/  IADD3 R14, P0, PT, R8, UR4, RZ ;  /* 0x00000004080e7c10 */ /* 0x004fc8000ff1e0ff */
[----:B------:R-:W-:-:S05]  /*14d0*/  IADD3.X R15, PT, PT, R9, UR5, RZ, P0, !PT ;  /* 0x00000005090f7c10 */ /* 0x000fca00087fe4ff */
[----:B------:R2:W-:Y:S04]  /*14e0*/  ST.E.U8 desc[UR36][R14.64+0xec], R3 ;  /* 0x0000ec030e007985 */ /* 0x0005e8000c101124 */
[----:B------:R-:W1:Y:S02]  /*14f0*/  LDG.E.64 R8, desc[UR36][R4.64] ;  /* 0x0000002404087981 */ /* 0x000e64000c1e1b00 */
[----:B-1----:R-:W-:-:S04]  /*1500*/  IADD3 R10, P0, PT, R8, UR4, RZ ;  /* 0x00000004080a7c10 */ /* 0x002fc8000ff1e0ff */
[----:B------:R-:W-:-:S05]  /*1510*/  IADD3.X R11, PT, PT, R9, UR5, RZ, P0, !PT ;  /* 0x00000005090b7c10 */ /* 0x000fca00087fe4ff */
[----:B------:R-:W-:Y:S04]  /*1520*/  ST.E.U8 desc[UR36][R10.64+0xeb], R17 ;  /* 0x0000eb110a007985 */ /* 0x000fe8000c101124 */
[----:B------:R-:W3:Y:S04]  /*1530*/  LDG.E.64 R8, desc[UR36][R4.64] ;  /* 0x0000002404087981 */ /* 0x000ee8000c1e1b00 */
[----:B---3--:R1:W-:Y:S04]  /*1540*/  ST.E.U8 desc[UR36][R8.64+0x2], RZ ;  /* 0x000002ff08007985 */ /* 0x0083e8000c101124 */
[----:B0-----:R-:W3:Y:S01]  /*1550*/  LDG.E.64 R6, desc[UR36][R4.64] ;  /* 0x0000002404067981 */ /* 0x001ee2000c1e1b00 */
[----:B------:R-:W-:Y:S01]  /*1560*/  VIADD R19, R0, 0x5 ;  /* 0x0000000500137836 */ /* 0x000fe20000000000 */
[----:B---3--:R-:W-:-:S04]  /*1570*/  IADD3 R12, P0, PT, R6, UR4, RZ ;  /* 0x00000004060c7c10 */ /* 0x008fc8000ff1e0ff */
[----:B------:R-:W-:-:S05]  /*1580*/  IADD3.X R13, PT, PT, R7, UR5, RZ, P0, !PT ;  /* 0x00000005070d7c10 */ /* 0x000fca00087fe4ff */
[----:B------:R0:W-:Y:S04]  /*1590*/  ST.E.U8 desc[UR36][R12.64+0x109], R19 ;  /* 0x000109130c007985 */ /* 0x0001e8000c101124 */
[----:B------:R-:W3:Y:S01]  /*15a0*/  LDG.E.64 R6, desc[UR36][R4.64] ;  /* 0x0000002404067981 */ /* 0x000ee2000c1e1b00 */
[----:B--2---:R-:W-:Y:S02]  /*15b0*/  SHF.R.U32.HI R3, RZ, 0x8, R3 ;  /* 0x00000008ff037819 */ /* 0x004fe40000011603 */
[----:B---3--:R-:W-:-:S04]  /*15c0*/  IADD3 R14, P0, PT, R6, UR4, RZ ;  /* 0x00000004060e7c10 */ /* 0x008fc8000ff1e0ff */
        /* <DEDUP_REMOVED lines=9> */
[----:B------:R-:W0:Y:S02]  /*1660*/  LDG.E.64 R8, desc[UR36][R4.64] ;  /* 0x0000002404087981 */ /* 0x000e24000c1e1b00 */
[----:B0-----:R-:W-:-:S04]  /*1670*/  IADD3 R12, P0, PT, R8, UR4, RZ ;  /* 0x00000004080c7c10 */ /* 0x001fc8000ff1e0ff */
[----:B------:R-:W-:-:S05]  /*1680*/  IADD3.X R13, PT, PT, R9, UR5, RZ, P0, !PT ;  /* 0x00000005090d7c10 */ /* 0x000fca00087fe4ff */
[----:B------:R-:W-:Y:S04]  /*1690*/  ST.E.U8 desc[UR36][R12.64+0x125], R3 ;  /* 0x000125030c007985 */ /* 0x000fe8000c101124 */
[----:B------:R-:W3:Y:S04]  /*16a0*/  LDG.E.64 R8, desc[UR36][R4.64] ;  /* 0x0000002404087981 */ /* 0x000ee8000c1e1b00 */
[----:B---3--:R0:W-:Y:S04]  /*16b0*/  ST.E.U8 desc[UR36][R8.64+0x2], RZ ;  /* 0x000002ff08007985 */ /* 0x0081e8000c101124 */
[----:B--2---:R-:W2:Y:S01]  /*16c0*/  LDG.E.64 R6, desc[UR36][R4.64] ;  /* 0x0000002404067981 */ /* 0x004ea2000c1e1b00 */
[----:B------:R-:W-:Y:S01]  /*16d0*/  VIADD R19, R0, 0x7 ;  /* 0x0000000700137836 */ /* 0x000fe20000000000 */
[----:B--2---:R-:W-:-:S04]  /*16e0*/  IADD3 R14, P0, PT, R6, UR4, RZ ;  /* 0x00000004060e7c10 */ /* 0x004fc8000ff1e0ff */
        /* <DEDUP_REMOVED lines=94> */
[----:B------:R-:W0:Y:S01]  /*1cd0*/  LDG.E.64 R6, desc[UR36][R4.64] ;  /* 0x0000002404067981 */ /* 0x000e22000c1e1b00 */
[----:B------:R-:W-:Y:S02]  /*1ce0*/  SHF.R.U32.HI R21, RZ, 0x8, R19 ;  /* 0x00000008ff157819 */ /* 0x000fe40000011613 */
[----:B0-----:R-:W-:-:S04]  /*1cf0*/  IADD3 R12, P0, PT, R6, UR4, RZ ;  /* 0x00000004060c7c10 */ /* 0x001fc8000ff1e0ff */
        /* <DEDUP_REMOVED lines=12> */
[----:B------:R1:W-:Y:S04]  /*1dc0*/  ST.E.U8 desc[UR36][R10.64+0x247], R21 ;  /* 0x000247150a007985 */ /* 0x0003e8000c101124 */
[----:B------:R-:W3:Y:S04]  /*1dd0*/  LDG.E.64 R8, desc[UR36][R4.64] ;  /* 0x0000002404087981 */ /* 0x000ee8000c1e1b00 */
[----:B---3--:R3:W-:Y:S04]  /*1de0*/  ST.E.U8 desc[UR36][R8.64+0x2], RZ ;  /* 0x000002ff08007985 */ /* 0x0087e8000c101124 */
[----:B0-----:R-:W4:Y:S01]  /*1df0*/  LDG.E.64 R6, desc[UR36][R4.64] ;  /* 0x0000002404067981 */ /* 0x001f22000c1e1b00 */
[----:B------:R-:W-:Y:S01]  /*1e00*/  VIADD R3, R0, 0x11 ;  /* 0x0000001100037836 */ /* 0x000fe20000000000 */
[----:B----4-:R-:W-:-:S04]  /*1e10*/  IADD3 R12, P0, PT, R6, UR4, RZ ;  /* 0x00000004060c7c10 */ /* 0x010fc8000ff1e0ff */
[----:B------:R-:W-:-:S05]  /*1e20*/  IADD3.X R13, PT, PT, R7, UR5, RZ, P0, !PT ;  /* 0x00000005070d7c10 */ /* 0x000fca00087fe4ff */
[----:B------:R0:W-:Y:S04]  /*1e30*/  ST.E.U8 desc[UR36][R12.64+0x265], R3 ;  /* 0x000265030c007985 */ /* 0x0001e8000c101124 */
[----:B------:R-:W1:Y:S01]  /*1e40*/  LDG.E.64 R6, desc[UR36][R4.64] ;  /* 0x0000002404067981 */ /* 0x000e62000c1e1b00 */
[----:B--2---:R-:W-:Y:S02]  /*1e50*/  SHF.R.U32.HI R17, RZ, 0x8, R17 ;  /* 0x00000008ff117819 */ /* 0x004fe40000011611 */
[----:B-1----:R-:W-:-:S04]  /*1e60*/  IADD3 R10, P0, PT, R6, UR4, RZ ;  /* 0x00000004060a7c10 */ /* 0x002fc8000ff1e0ff */
[----:B------:R-:W-:-:S05]  /*1e70*/  IADD3.X R11, PT, PT, R7, UR5, RZ, P0, !PT ;  /* 0x00000005070b7c10 */ /* 0x000fca00087fe4ff */
[----:B------:R-:W-:Y:S04]  /*1e80*/  ST.E.U8 desc[UR36][R10.64+0x264], R17 ;  /* 0x000264110a007985 */ /* 0x000fe8000c101124 */
[----:B------:R-:W2:Y:S04]  /*1e90*/  LDG.E.64 R6, desc[UR36][R4.64] ;  /* 0x0000002404067981 */ /* 0x000ea8000c1e1b00 */
[----:B--2---:R1:W-:Y:S04]  /*1ea0*/  ST.E.U8 desc[UR36][R6.64+0x2], RZ ;  /* 0x000002ff06007985 */ /* 0x0043e8000c101124 */
[----:B---3--:R-:W2:Y:S01]  /*1eb0*/  LDG.E.64 R8, desc[UR36][R4.64] ;  /* 0x0000002404087981 */ /* 0x008ea2000c1e1b00 */
[----:B0-----:R-:W-:Y:S01]  /*1ec0*/  VIADD R3, R0, 0x12 ;  /* 0x0000001200037836 */ /* 0x001fe20000000000 */
        /* <DEDUP_REMOVED lines=15> */
[----:B0-----:R-:W-:Y:S01]  /*1fc0*/  SHF.R.U32.HI R13, RZ, 0x8, R19 ;  /* 0x00000008ff0d7819 */ /* 0x001fe20000011613 */
[----:B------:R-:W-:-:S03]  /*1fd0*/  VIADD R0, R0, 0x14 ;  /* 0x0000001400007836 */ /* 0x000fc60000000000 */
[----:B------:R-:W-:Y:S02]  /*1fe0*/  PRMT R3, R13, 0x7610, R3 ;  /* 0x000076100d037816 */ /* 0x000fe40000000003 */
[----:B---3--:R-:W-:Y:S01]  /*1ff0*/  IADD3 R6, P0, PT, R6, UR4, RZ ;  /* 0x0000000406067c10 */ /* 0x008fe2000ff1e0ff */
[----:B------:R-:W-:-:S03]  /*2000*/  UIADD3 UR4, UP0, UPT, UR4, 0x244, URZ ;  /* 0x0000024404047890 */ /* 0x000fc6000ff1e0ff */
[----:B------:R-:W-:Y:S01]  /*2010*/  IADD3.X R7, PT, PT, R7, UR5, RZ, P0, !PT ;  /* 0x0000000507077c10 */ /* 0x000fe200087fe4ff */
[----:B------:R-:W-:Y:S01]  /*2020*/  UIADD3.X UR5, UPT, UPT, URZ, UR5, URZ, UP0, !UPT ;  /* 0x00000005ff057290 */ /* 0x000fe200087fe4ff */
[----:B------:R-:W-:-:S03]  /*2030*/  ISETP.NE.AND P0, PT, R0, 0x401, PT ;  /* 0x000004010000780c */ /* 0x000fc60003f05270 */
[----:B------:R2:W-:Y:S10]  /*2040*/  ST.E.U8 desc[UR36][R6.64+0x29e], R13 ;  /* 0x00029e0d06007985 */ /* 0x0005f4000c101124 */
[----:B------:R-:W-:Y:S05]  /*2050*/  @P0 BRA `(.L_x_0) ;  /* 0xfffffff000540947 */ /* 0x000fea000383ffff */
[----:B------:R-:W5:Y:S01]  /*2060*/  LDG.E.64 R4, desc[UR36][R4.64] ;  /* 0x0000002404047981 */ /* 0x000f62000c1e1b00 */
[----:B------:R-:W-:Y:S01]  /*2070*/  BSSY.RECONVERGENT B0, `(.L_x_1) ;  /* 0x0000084000007945 */ /* 0x000fe20003800200 */
[----:B------:R-:W-:Y:S01]  /*2080*/  IMAD.MOV.U32 R0, RZ, RZ, RZ ;  /* 0x000000ffff007224 */ /* 0x000fe200078e00ff */
[----:B------:R-:W0:Y:S06]  /*2090*/  LDCU.64 UR4, c[0x4][0x78] ;  /* 0x01000f00ff0477ac */ /* 0x000e2c0008000a00 */
.L_x_6:
[----:B-12---:R-:W1:Y:S01]  /*20a0*/  LDC.64 R6, c[0x4][0x8] ;  /* 0x01000200ff067b82 */ /* 0x006e620000000a00 */
[----:B------:R-:W-:Y:S02]  /*20b0*/  HFMA2 R3, -RZ, RZ, 0, 0 ;  /* 0x00000000ff037431 */ /* 0x000fe400000001ff */
[----:B0-----:R-:W-:-:S07]  /*20c0*/  IMAD R11, R0, 0x1d, RZ ;  /* 0x0000001d000b7824 */ /* 0x001fce00078e02ff */
.L_x_5:
[----:B0-----:R-:W-:-:S05]  /*20d0*/  IMAD.IADD R9, R11, 0x1, R3 ;  /* 0x000000010b097824 */ /* 0x001fca00078e0203 */
[----:B-----5:R-:W-:-:S05]  /*20e0*/  IADD3 R8, P0, PT, R4, R9, RZ ;  /* 0x0000000904087210 */ /* 0x020fca0007f1e0ff */
[----:B------:R-:W-:-:S05]  /*20f0*/  IMAD.X R9, RZ, RZ, R5, P0 ;  /* 0x000000ffff097224 */ /* 0x000fca00000e0605 */
[----:B------:R-:W2:Y:S02]  /*2100*/  LD.E.U8 R13, desc[UR36][R8.64+0x9] ;  /* 0x00000924080d7980 */ /* 0x000ea4000c101100 */
[----:B--2---:R-:W-:-:S13]  /*2110*/  ISETP.NE.AND P0, PT, R13, RZ, PT ;  /* 0x000000ff0d00720c */ /* 0x004fda0003f05270 */
[----:B------:R-:W-:Y:S05]  /*2120*/  @!P0 BRA `(.L_x_2) ;  /* 0x0000000000108947 */ /* 0x000fea0003800000 */
[----:B0-----:R-:W-:-:S05]  /*2130*/  IADD3 R8, P0, PT, R3, UR4, RZ ;  /* 0x0000000403087c10 */ /* 0x001fca000ff1e0ff */
[----:B------:R-:W-:-:S05]  /*2140*/  IMAD.X R9, RZ, RZ, UR5, P0 ;  /* 0x00000005ff097e24 */ /* 0x000fca00080e06ff */
[----:B------:R0:W5:Y:S01]  /*2150*/  LDG.E.U8.CONSTANT R8, desc[UR36][R8.64] ;  /* 0x0000002408087981 */ /* 0x000162000c1e9100 */
[----:B------:R-:W-:Y:S05]  /*2160*/  BRA `(.L_x_3) ;  /* 0x0000000000147947 */ /* 0x000fea0003800000 */
.L_x_2:
[----:B0-----:R-:W-:-:S05]  /*2170*/  IADD3 R8, P0, PT, R3, UR4, RZ ;  /* 0x0000000403087c10 */ /* 0x001fca000ff1e0ff */
[----:B------:R-:W-:-:S05]  /*2180*/  IMAD.X R9, RZ, RZ, UR5, P0 ;  /* 0x00000005ff097e24 */ /* 0x000fca00080e06ff */
[----:B------:R-:W2:Y:S02]  /*2190*/  LDG.E.U8.CONSTANT R8, desc[UR36][R8.64] ;  /* 0x0000002408087981 */ /* 0x000ea4000c1e9100 */
[----:B--2---:R-:W-:-:S13]  /*21a0*/  ISETP.NE.AND P0, PT, R8, RZ, PT ;  /* 0x000000ff0800720c */ /* 0x004fda0003f05270 */
[----:B------:R-:W-:Y:S05]  /*21b0*/  @!P0 BRA `(.L_x_4) ;  /* 0x00000004009c8947 */ /* 0x000fea0003800000 */
.L_x_3:
[----:B-----5:R-:W-:Y:S02]  /*21c0*/  LOP3.LUT R8, R8, 0xffff, RZ, 0xc0, !PT ;  /* 0x0000ffff08087812 */ /* 0x020fe400078ec0ff */
[C---:B------:R-:W-:Y:S01]  /*21d0*/  ISETP.GE.U32.AND P0, PT, R3.reuse, 0x14, PT ;  /* 0x000000140300780c */ /* 0x040fe20003f06070 */
[----:B------:R-:W-:Y:S01]  /*21e0*/  VIADD R3, R3, 0x1 ;  /* 0x0000000103037836 */ /* 0x000fe20000000000 */
[----:B------:R-:W-:-:S04]  /*21f0*/  PRMT R8, R8, 0x8880, RZ ;  /* 0x0000888008087816 */ /* 0x000fc800000000ff */
[----:B------:R-:W-:-:S13]  /*2200*/  ISETP.EQ.AND P1, PT, R13, R8, PT ;  /* 0x000000080d00720c */ /* 0x000fda0003f22270 */
[----:B------:R-:W-:Y:S05]  /*2210*/  @!P0 BRA P1, `(.L_x_5) ;  /* 0xfffffffc00ac8947 */ /* 0x000fea000083ffff */
[----:B------:R-:W-:-:S04]  /*2220*/  IADD3 R0, PT, PT, R0, 0x1, RZ ;  /* 0x0000000100007810 */ /* 0x000fc80007ffe0ff */
[----:B------:R-:W-:-:S13]  /*2230*/  ISETP.NE.AND P0, PT, R0, 0x400, PT ;  /* 0x000004000000780c */ /* 0x000fda0003f05270 */
[----:B------:R-:W-:Y:S05]  /*2240*/  @P0 BRA `(.L_x_6) ;  /* 0xfffffffc00940947 */ /* 0x000fea000383ffff */
[----:B------:R-:W2:Y:S04]  /*2250*/  LD.E.U8 R8, desc[UR36][R4.64] ;  /* 0x0000002404087980 */ /* 0x000ea8000c101100 */
[----:B0-----:R-:W2:Y:S02]  /*2260*/  LD.E.U8 R9, desc[UR36][R4.64+0x1] ;  /* 0x0000012404097980 */ /* 0x001ea4000c101100 */
[----:B--2---:R-:W-:-:S04]  /*2270*/  IMAD R0, R8, 0x100, R9 ;  /* 0x0000010008007824 */ /* 0x004fc800078e0209 */
[----:B------:R-:W-:-:S05]  /*2280*/  IMAD R3, R0, 0x1d, RZ ;  /* 0x0000001d00037824 */ /* 0x000fca00078e02ff */
[----:B------:R-:W-:-:S05]  /*2290*/  IADD3 R14, P0, PT, R4, R3, RZ ;  /* 0x00000003040e7210 */ /* 0x000fca0007f1e0ff */
[----:B------:R-:W-:-:S05]  /*22a0*/  IMAD.X R15, RZ, RZ, R5, P0 ;  /* 0x000000ffff0f7224 */ /* 0x000fca00000e0605 */
[----:B------:R-:W2:Y:S04]  /*22b0*/  LD.E.U8 R23, desc[UR36][R14.64+0x4] ;  /* 0x000004240e177980 */ /* 0x000ea8000c101100 */
[----:B------:R-:W3:Y:S04]  /*22c0*/  LD.E.U8 R17, desc[UR36][R14.64+0x3] ;  /* 0x000003240e117980 */ /* 0x000ee8000c101100 */
[----:B--2---:R0:W-:Y:S04]  /*22d0*/  ST.E.U8 desc[UR36][R4.64+0x1], R23 ;  /* 0x0000011704007985 */ /* 0x0041e8000c101124 */
[----:B-1----:R-:W3:Y:S04]  /*22e0*/  LDG.E.64 R18, desc[UR36][R6.64] ;  /* 0x0000002406127981 */ /* 0x002ee8000c1e1b00 */
[----:B---3--:R1:W-:Y:S04]  /*22f0*/  ST.E.U8 desc[UR36][R18.64], R17 ;  /* 0x0000001112007985 */ /* 0x0083e8000c101124 */
[----:B------:R-:W2:Y:S04]  /*2300*/  LDG.E.64 R20, desc[UR36][R6.64] ;  /* 0x0000002406147981 */ /* 0x000ea8000c1e1b00 */
[----:B--2---:R-:W2:Y:S04]  /*2310*/  LD.E.U8 R10, desc[UR36][R20.64+0x8ffc] ;  /* 0x008ffc24140a7980 */ /* 0x004ea8000c101100 */
[----:B------:R-:W3:Y:S01]  /*2320*/  LD.E.U8 R12, desc[UR36][R20.64+0x8ffd] ;  /* 0x008ffd24140c7980 */ /* 0x000ee2000c101100 */
[----:B--2---:R-:W-:-:S04]  /*2330*/  IMAD.WIDE.U32 R10, R10, 0x40000, RZ ;  /* 0x000400000a0a7825 */ /* 0x004fc800078e00ff */
[----:B---3--:R-:W-:-:S03]  /*2340*/  IMAD.WIDE.U32 R12, R12, 0x400, RZ ;  /* 0x000004000c0c7825 */ /* 0x008fc600078e00ff */
[----:B------:R-:W-:Y:S02]  /*2350*/  LOP3.LUT R25, R10, R12, RZ, 0xfc, !PT ;  /* 0x0000000c0a197212 */ /* 0x000fe400078efcff */
[----:B------:R-:W-:Y:S02]  /*2360*/  LOP3.LUT R27, R11, R13, RZ, 0xfc, !PT ;  /* 0x0000000d0b1b7212 */ /* 0x000fe400078efcff */
[----:B------:R-:W-:-:S05]  /*2370*/  IADD3 R14, P0, PT, R20, R25, RZ ;  /* 0x00000019140e7210 */ /* 0x000fca0007f1e0ff */
[----:B------:R-:W-:-:S05]  /*2380*/  IMAD.X R15, R21, 0x1, R27, P0 ;  /* 0x00000001150f7824 */ /* 0x000fca00000e061b */
[----:B0-----:R-:W2:Y:S02]  /*2390*/  LD.E.U8 R4, desc[UR36][R14.64+0x9000] ;  /* 0x009000240e047980 */ /* 0x001ea4000c101100 */
[----:B--2---:R-:W-:-:S04]  /*23a0*/  SHF.R.U64 R4, R4, 0x1, RZ ;  /* 0x0000000104047819 */ /* 0x004fc800000012ff */
[----:B------:R-:W-:-:S04]  /*23b0*/  LOP3.LUT R13, R4, 0x7e, RZ, 0xc0, !PT ;  /* 0x0000007e040d7812 */ /* 0x000fc800078ec0ff */
[----:B-1----:R-:W-:-:S05]  /*23c0*/  IADD3 R18, P0, PT, R13, R14, RZ ;  /* 0x0000000e0d127210 */ /* 0x002fca0007f1e0ff */
[----:B------:R-:W-:-:S05]  /*23d0*/  IMAD.X R19, RZ, RZ, R15, P0 ;  /* 0x000000ffff137224 */ /* 0x000fca00000e060f */
[----:B------:R-:W2:Y:S02]  /*23e0*/  LD.E.U8 R18, desc[UR36][R18.64+0x9000] ;  /* 0x0090002412127980 */ /* 0x000ea4000c101100 */
[----:B--2---:R-:W-:-:S05]  /*23f0*/  LOP3.LUT R17, R18, 0xfc, RZ, 0xc0, !PT ;  /* 0x000000fc12117812 */ /* 0x004fca00078ec0ff */
[----:B------:R0:W-:Y:S04]  /*2400*/  ST.E.U8 desc[UR36][R14.64+0x9000], R17 ;  /* 0x009000110e007985 */ /* 0x0001e8000c101124 */
[----:B------:R-:W2:Y:S01]  /*2410*/  LDG.E.64 R4, desc[UR36][R6.64] ;  /* 0x0000002406047981 */ /* 0x000ea2000c1e1b00 */
[----:B------:R-:W-:-:S04]  /*2420*/  LOP3.LUT R13, R13, R10, R12, 0xfe, !PT ;  /* 0x0000000a0d0d7212 */ /* 0x000fc800078efe0c */
[----:B--2---:R-:W-:-:S05]  /*2430*/  IADD3 R10, P0, PT, R4, R13, RZ ;  /* 0x0000000d040a7210 */ /* 0x004fca0007f1e0ff */
[----:B------:R-:W-:-:S05]  /*2440*/  IMAD.X R11, R5, 0x1, R27, P0 ;  /* 0x00000001050b7824 */ /* 0x000fca00000e061b */
[----:B------:R-:W-:Y:S04]  /*2450*/  ST.E.U8 desc[UR36][R10.64+0x9001], R9 ;  /* 0x009001090a007985 */ /* 0x000fe8000c101124 */
[----:B------:R-:W2:Y:S02]  /*2460*/  LDG.E.64 R4, desc[UR36][R6.64] ;  /* 0x0000002406047981 */ /* 0x000ea4000c1e1b00 */
[----:B--2---:R-:W-:-:S04]  /*2470*/  IADD3 R12, P0, PT, R4, R13, RZ ;  /* 0x0000000d040c7210 */ /* 0x004fc80007f1e0ff */
[----:B------:R-:W-:-:S05]  /*2480*/  IADD3.X R13, PT, PT, R5, R27, RZ, P0, !PT ;  /* 0x0000001b050d7210 */ /* 0x000fca00007fe4ff */
[----:B------:R-:W-:Y:S04]  /*2490*/  ST.E.U8 desc[UR36][R12.64+0x9000], R8 ;  /* 0x009000080c007985 */ /* 0x000fe8000c101124 */
[----:B------:R-:W0:Y:S02]  /*24a0*/  LDG.E.64 R4, desc[UR36][R6.64] ;  /* 0x0000002406047981 */ /* 0x000e24000c1e1b00 */
[----:B0-----:R-:W-:Y:S01]  /*24b0*/  IADD3 R14, P0, PT, R3, R4, RZ ;  /* 0x00000004030e7210 */ /* 0x001fe20007f1e0ff */
[----:B------:R-:W-:-:S04]  /*24c0*/  IMAD.MOV.U32 R4, RZ, RZ, 0x1 ;  /* 0x00000001ff047424 */ /* 0x000fc800078e00ff */
[--C-:B------:R-:W-:Y:S01]  /*24d0*/  IMAD.X R15, RZ, RZ, R5.reuse, P0 ;  /* 0x000000ffff0f7224 */ /* 0x100fe200000e0605 */
[----:B------:R-:W-:-:S05]  /*24e0*/  PRMT R5, R4, 0x7610, R5 ;  /* 0x0000761004057816 */ /* 0x000fca0000000005 */
[----:B------:R0:W-:Y:S04]  /*24f0*/  ST.E.U8 desc[UR36][R14.64+0x2], R5 ;  /* 0x000002050e007985 */ /* 0x0001e8000c101124 */
[----:B0-----:R-:W2:Y:S02]  /*2500*/  LDG.E.64 R4, desc[UR36][R6.64] ;  /* 0x0000002406047981 */ /* 0x001ea4000c1e1b00 */
[----:B--2---:R-:W-:-:S05]  /*2510*/  IADD3 R10, P0, PT, R3, R4, RZ ;  /* 0x00000004030a7210 */ /* 0x004fca0007f1e0ff */
[----:B------:R-:W-:-:S05]  /*2520*/  IMAD.X R11, RZ, RZ, R5, P0 ;  /* 0x000000ffff0b7224 */ /* 0x000fca00000e0605 */
[----:B------:R0:W-:Y:S04]  /*2530*/  ST.E.U8 desc[UR36][R10.64+0x4], RZ ;  /* 0x000004ff0a007985 */ /* 0x0001e8000c101124 */
[----:B------:R-:W2:Y:S02]  /*2540*/  LDG.E.64 R4, desc[UR36][R6.64] ;  /* 0x0000002406047981 */ /* 0x000ea4000c1e1b00 */
[----:B--2---:R-:W-:-:S05]  /*2550*/  IADD3 R8, P0, PT, R3, R4, RZ ;  /* 0x0000000403087210 */ /* 0x004fca0007f1e0ff */
[----:B------:R-:W-:-:S05]  /*2560*/  IMAD.X R9, RZ, RZ, R5, P0 ;  /* 0x000000ffff097224 */ /* 0x000fca00000e0605 */
[----:B------:R1:W-:Y:S04]  /*2570*/  ST.E.U8 desc[UR36][R8.64+0x3], RZ ;  /* 0x000003ff08007985 */ /* 0x0003e8000c101124 */
[----:B------:R-:W2:Y:S02]  /*2580*/  LDG.E.64 R4, desc[UR36][R6.64] ;  /* 0x0000002406047981 */ /* 0x000ea4000c1e1b00 */
[----:B--2---:R-:W-:-:S05]  /*2590*/  IADD3 R12, P0, PT, R3, R4, RZ ;  /* 0x00000004030c7210 */ /* 0x004fca0007f1e0ff */
[----:B------:R-:W-:-:S05]  /*25a0*/  IMAD.X R13, RZ, RZ, R5, P0 ;  /* 0x000000ffff0d7224 */ /* 0x000fca00000e0605 */
[----:B------:R2:W-:Y:S04]  /*25b0*/  ST.E.U8 desc[UR36][R12.64+0x6], RZ ;  /* 0x000006ff0c007985 */ /* 0x0005e8000c101124 */
[----:B------:R-:W3:Y:S02]  /*25c0*/  LDG.E.64 R4, desc[UR36][R6.64] ;  /* 0x0000002406047981 */ /* 0x000ee4000c1e1b00 */
[----:B---3--:R-:W-:-:S04]  /*25d0*/  IADD3 R14, P0, PT, R3, R4, RZ ;  /* 0x00000004030e7210 */ /* 0x008fc80007f1e0ff */
[----:B------:R-:W-:-:S05]  /*25e0*/  IADD3.X R15, PT, PT, RZ, R5, RZ, P0, !PT ;  /* 0x00000005ff0f7210 */ /* 0x000fca00007fe4ff */
[----:B------:R3:W-:Y:S04]  /*25f0*/  ST.E.U8 desc[UR36][R14.64+0x5], RZ ;  /* 0x000005ff0e007985 */ /* 0x0007e8000c101124 */
[----:B------:R-:W4:Y:S04]  /*2600*/  LDG.E.64 R4, desc[UR36][R6.64] ;  /* 0x0000002406047981 */ /* 0x000f28000c1e1b00 */
[----:B----4-:R-:W4:Y:S01]  /*2610*/  LD.E.U8 R19, desc[UR36][R4.64+0x8fff] ;  /* 0x008fff2404137980 */ /* 0x010f22000c101100 */
[----:B0-----:R-:W-:-:S03]  /*2620*/  IADD3 R10, P0, PT, R3, R4, RZ ;  /* 0x00000004030a7210 */ /* 0x001fc60007f1e0ff */
[----:B------:R-:W5:Y:S02]  /*2630*/  LD.E.U8 R17, desc[UR36][R4.64+0x8ffe] ;  /* 0x008ffe2404117980 */ /* 0x000f64000c101100 */
[----:B------:R-:W-:-:S05]  /*2640*/  IMAD.X R11, RZ, RZ, R5, P0 ;  /* 0x000000ffff0b7224 */ /* 0x000fca00000e0605 */
[----:B----4-:R0:W-:Y:S04]  /*2650*/  ST.E.U8 desc[UR36][R10.64+0x8], R19 ;  /* 0x000008130a007985 */ /* 0x0101e8000c101124 */
[----:B-1----:R-:W2:Y:S02]  /*2660*/  LDG.E.64 R8, desc[UR36][R6.64] ;  /* 0x0000002406087981 */ /* 0x002ea4000c1e1b00 */
[----:B--2---:R-:W-:-:S05]  /*2670*/  IADD3 R12, P0, PT, R3, R8, RZ ;  /* 0x00000008030c7210 */ /* 0x004fca0007f1e0ff */
[----:B------:R-:W-:-:S05]  /*2680*/  IMAD.X R13, RZ, RZ, R9, P0 ;  /* 0x000000ffff0d7224 */ /* 0x000fca00000e0609 */
[----:B-----5:R1:W-:Y:S04]  /*2690*/  ST.E.U8 desc[UR36][R12.64+0x7], R17 ;  /* 0x000007110c007985 */ /* 0x0203e8000c101124 */
[----:B------:R-:W2:Y:S01]  /*26a0*/  LDG.E.64 R8, desc[UR36][R6.64] ;  /* 0x0000002406087981 */ /* 0x000ea2000c1e1b00 */
[----:B---3--:R-:W-:Y:S01]  /*26b0*/  IMAD.MOV.U32 R14, RZ, RZ, 0x2e ;  /* 0x0000002eff0e7424 */ /* 0x008fe200078e00ff */
[----:B------:R-:W-:Y:S01]  /*26c0*/  MOV R4, 0x74 ;  /* 0x0000007400047802 */ /* 0x000fe20000000f00 */
[----:B0-----:R-:W-:-:S03]  /*26d0*/  IMAD.MOV.U32 R10, RZ, RZ, 0x78 ;  /* 0x00000078ff0a7424 */ /* 0x001fc600078e00ff */
[----:B------:R-:W-:Y:S02]  /*26e0*/  PRMT R11, R14, 0x7610, R11 ;  /* 0x000076100e0b7816 */ /* 0x000fe4000000000b */
[----:B-1----:R-:W-:Y:S02]  /*26f0*/  PRMT R13, R4, 0x7610, R13 ;  /* 0x00007610040d7816 */ /* 0x002fe4000000000d */
[----:B------:R-:W-:Y:S02]  /*2700*/  PRMT R12, R10, 0x7610, R12 ;  /* 0x000076100a0c7816 */ /* 0x000fe4000000000c */
[----:B--2---:R-:W-:Y:S01]  /*2710*/  IADD3 R8, P0, PT, R3, R8, RZ ;  /* 0x0000000803087210 */ /* 0x004fe20007f1e0ff */
[----:B------:R-:W-:-:S04]  /*2720*/  IMAD.MOV.U32 R3, RZ, RZ, 0x61 ;  /* 0x00000061ff037424 */ /* 0x000fc800078e00ff */
[----:B------:R-:W-:Y:S01]  /*2730*/  IMAD.X R9, RZ, RZ, R9, P0 ;  /* 0x000000ffff097224 */ /* 0x000fe200000e0609 */
[----:B------:R-:W-:-:S04]  /*2740*/  PRMT R5, R3, 0x7610, R5 ;  /* 0x0000761003057816 */ /* 0x000fc80000000005 */
[----:B------:R-:W-:Y:S04]  /*2750*/  ST.E.U8 desc[UR36][R8.64+0xa], R11 ;  /* 0x00000a0b08007985 */ /* 0x000fe8000c101124 */
[----:B------:R0:W-:Y:S04]  /*2760*/  ST.E.U8 desc[UR36][R8.64+0x9], R5 ;  /* 0x0000090508007985 */ /* 0x0001e8000c101124 */
[----:B------:R1:W-:Y:S04]  /*2770*/  ST.E.U8 desc[UR36][R8.64+0xb], R13 ;  /* 0x00000b0d08007985 */ /* 0x0003e8000c101124 */
[----:B------:R1:W-:Y:S04]  /*2780*/  ST.E.U8 desc[UR36][R8.64+0xd], R13 ;  /* 0x00000d0d08007985 */ /* 0x0003e8000c101124 */
[----:B------:R1:W-:Y:S04]  /*2790*/  ST.E.U8 desc[UR36][R8.64+0xc], R12 ;  /* 0x00000c0c08007985 */ /* 0x0003e8000c101124 */
[----:B------:R1:W-:Y:S04]  /*27a0*/  ST.E.U8 desc[UR36][R8.64+0xe], RZ ;  /* 0x00000eff08007985 */ /* 0x0003e8000c101124 */
[----:B0-----:R-:W2:Y:S04]  /*27b0*/  LDG.E.64 R4, desc[UR36][R6.64] ;  /* 0x0000002406047981 */ /* 0x001ea8000c1e1b00 */
[----:B--2---:R-:W2:Y:S04]  /*27c0*/  LD.E.U8 R10, desc[UR36][R4.64+0x8fff] ;  /* 0x008fff24040a7980 */ /* 0x004ea8000c101100 */
[----:B------:R-:W3:Y:S01]  /*27d0*/  LD.E.U8 R3, desc[UR36][R4.64+0x8ffe] ;  /* 0x008ffe2404037980 */ /* 0x000ee2000c101100 */
[----:B--2---:R-:W-:-:S05]  /*27e0*/  VIADD R10, R10, 0x1 ;  /* 0x000000010a0a7836 */ /* 0x004fca0000000000 */
[----:B---3--:R-:W-:Y:S01]  /*27f0*/  LEA.HI R3, R10, R3, RZ, 0x18 ;  /* 0x000000030a037211 */ /* 0x008fe200078fc0ff */
[----:B------:R1:W-:Y:S04]  /*2800*/  ST.E.U8 desc[UR36][R4.64+0x8fff], R10 ;  /* 0x008fff0a04007985 */ /* 0x0003e8000c101124 */
[----:B------:R1:W-:Y:S01]  /*2810*/  ST.E.U8 desc[UR36][R4.64+0x8ffe], R3 ;  /* 0x008ffe0304007985 */ /* 0x0003e2000c101124 */
[----:B------:R-:W-:Y:S05]  /*2820*/  BRA `(.L_x_7) ;  /* 0x0000000000207947 */ /* 0x000fea0003800000 */
.L_x_4:
[----:B------:R-:W-:-:S05]  /*2830*/  IADD3 R8, P0, PT, R4, R11, RZ ;  /* 0x0000000b04087210 */ /* 0x000fca0007f1e0ff */
[----:B------:R-:W-:-:S05]  /*2840*/  IMAD.X R9, RZ, RZ, R5, P0 ;  /* 0x000000ffff097224 */ /* 0x000fca00000e0605 */
[----:B------:R0:W-:Y:S04]  /*2850*/  ST.E.U8 desc[UR36][R8.64+0x4], RZ ;  /* 0x000004ff08007985 */ /* 0x0001e8000c101124 */
[----:B-1----:R-:W2:Y:S02]  /*2860*/  LDG.E.64 R4, desc[UR36][R6.64] ;  /* 0x0000002406047981 */ /* 0x002ea4000c1e1b00 */
[----:B--2---:R-:W-:-:S05]  /*2870*/  IADD3 R10, P0, PT, R11, R4, RZ ;  /* 0x000000040b0a7210 */ /* 0x004fca0007f1e0ff */
[----:B------:R-:W-:-:S05]  /*2880*/  IMAD.X R11, RZ, RZ, R5, P0 ;  /* 0x000000ffff0b7224 */ /* 0x000fca00000e0605 */
[----:B------:R0:W-:Y:S04]  /*2890*/  ST.E.U8 desc[UR36][R10.64+0x3], RZ ;  /* 0x000003ff0a007985 */ /* 0x0001e8000c101124 */
[----:B------:R0:W5:Y:S02]  /*28a0*/  LDG.E.64 R4, desc[UR36][R6.64] ;  /* 0x0000002406047981 */ /* 0x000164000c1e1b00 */
.L_x_7:
[----:B------:R-:W-:Y:S05]  /*28b0*/  BSYNC.RECONVERGENT B0 ;  /* 0x0000000000007941 */ /* 0x000fea0003800200 */
.L_x_1:
[----:B-1----:R-:W-:Y:S01]  /*28c0*/  LOP3.LUT R3, R0, 0xff, RZ, 0xc0, !PT ;  /* 0x000000ff00037812 */ /* 0x002fe200078ec0ff */
[----:B------:R-:W1:Y:S04]  /*28d0*/  LDCU.64 UR4, c[0x4][0x30] ;  /* 0x01000600ff0477ac */ /* 0x000e680008000a00 */
[----:B------:R-:W-:Y:S01]  /*28e0*/  IMAD R3, R3, 0x1d, RZ ;  /* 0x0000001d03037824 */ /* 0x000fe200078e02ff */
[----:B------:R-:W2:Y:S04]  /*28f0*/  LDCU.64 UR38, c[0x4][0x80] ;  /* 0x01001000ff2677ac */ /* 0x000ea80008000a00 */
[----:B0----5:R-:W-:Y:S01]  /*2900*/  IADD3 R10, P0, PT, R3, R4, RZ ;  /* 0x00000004030a7210 */ /* 0x021fe20007f1e0ff */
[----:B------:R-:W-:-:S03]  /*2910*/  IMAD.MOV.U32 R4, RZ, RZ, 0x1e ;  /* 0x0000001eff047424 */ /* 0x000fc600078e00ff */
[----:B------:R-:W-:Y:S02]  /*2920*/  IADD3.X R11, PT, PT, RZ, R5, RZ, P0, !PT ;  /* 0x00000005ff0b7210 */ /* 0x000fe400007fe4ff */
[----:B------:R-:W-:-:S05]  /*2930*/  PRMT R5, R4, 0x7610, R5 ;  /* 0x0000761004057816 */ /* 0x000fca0000000005 */
[----:B------:R0:W-:Y:S04]  /*2940*/  ST.E.U8 desc[UR36][R10.64+0x6], R5 ;  /* 0x000006050a007985 */ /* 0x0001e8000c101124 */
[----:B0-----:R-:W3:Y:S02]  /*2950*/  LDG.E.64 R4, desc[UR36][R6.64] ;  /* 0x0000002406047981 */ /* 0x001ee4000c1e1b00 */
[----:B---3--:R-:W-:-:S05]  /*2960*/  IADD3 R12, P0, PT, R3, R4, RZ ;  /* 0x00000004030c7210 */ /* 0x008fca0007f1e0ff */
[----:B------:R-:W-:-:S05]  /*2970*/  IMAD.X R13, RZ, RZ, R5, P0 ;  /* 0x000000ffff0d7224 */ /* 0x000fca00000e0605 */
[----:B------:R0:W-:Y:S04]  /*2980*/  ST.E.U8 desc[UR36][R12.64+0x5], RZ ;  /* 0x000005ff0c007985 */ /* 0x0001e8000c101124 */
[----:B------:R-:W3:Y:S04]  /*2990*/  LDG.E.64 R8, desc[UR36][R6.64] ;  /* 0x0000002406087981 */ /* 0x000ee8000c1e1b00 */
[----:B---3--:R-:W3:Y:S01]  /*29a0*/  LD.E.U8 R21, desc[UR36][R8.64+0x8fff] ;  /* 0x008fff2408157980 */ /* 0x008ee2000c101100 */
[----:B------:R-:W-:-:S03]  /*29b0*/  IADD3 R14, P0, PT, R3, R8, RZ ;  /* 0x00000008030e7210 */ /* 0x000fc60007f1e0ff */
[----:B------:R-:W4:Y:S02]  /*29c0*/  LD.E.U8 R17, desc[UR36][R8.64+0x8ffe] ;  /* 0x008ffe2408117980 */ /* 0x000f24000c101100 */
[----:B------:R-:W-:-:S05]  /*29d0*/  IMAD.X R15, RZ, RZ, R9, P0 ;  /* 0x000000ffff0f7224 */ /* 0x000fca00000e0609 */
[----:B---3--:R3:W-:Y:S04]  /*29e0*/  ST.E.U8 desc[UR36][R14.64+0x8], R21 ;  /* 0x000008150e007985 */ /* 0x0087e8000c101124 */
[----:B------:R-:W2:Y:S02]  /*29f0*/  LDG.E.64 R4, desc[UR36][R6.64] ;  /* 0x0000002406047981 */ /* 0x000ea4000c1e1b00 */
[----:B--2---:R-:W-:-:S05]  /*2a00*/  IADD3 R18, P0, PT, R3, R4, RZ ;  /* 0x0000000403127210 */ /* 0x004fca0007f1e0ff */
[----:B------:R-:W-:-:S05]  /*2a10*/  IMAD.X R19, RZ, RZ, R5, P0 ;  /* 0x000000ffff137224 */ /* 0x000fca00000e0605 */
[----:B----4-:R2:W-:Y:S04]  /*2a20*/  ST.E.U8 desc[UR36][R18.64+0x7], R17 ;  /* 0x0000071112007985 */ /* 0x0105e8000c101124 */
[----:B------:R-:W0:Y:S01]  /*2a30*/  LDG.E.64 R10, desc[UR36][R6.64] ;  /* 0x00000024060a7981 */ /* 0x000e22000c1e1b00 */
[----:B------:R-:W3:Y:S03]  /*2a40*/  LDC.64 R4, c[0x0][0x380] ;  /* 0x0000e000ff047b82 */ /* 0x000ee60000000a00 */
[----:B0-----:R-:W4:Y:S04]  /*2a50*/  LD.E.U8 R13, desc[UR36][R10.64+0x8fff] ;  /* 0x008fff240a0d7980 */ /* 0x001f28000c101100 */
[----:B------:R-:W2:Y:S01]  /*2a60*/  LD.E.U8 R12, desc[UR36][R10.64+0x8ffe] ;  /* 0x008ffe240a0c7980 */ /* 0x000ea2000c101100 */
[----:B------:R-:W-:-:S02]  /*2a70*/  IMAD.SHL.U32 R0, R0, 0x400, RZ ;  /* 0x0000040000007824 */ /* 0x000fc400078e00ff */
[----:B----4-:R-:W-:-:S05]  /*2a80*/  VIADD R23, R13, 0x1 ;  /* 0x000000010d177836 */ /* 0x010fca0000000000 */
[----:B--2---:R-:W-:Y:S01]  /*2a90*/  LEA.HI R25, R23, R12, RZ, 0x18 ;  /* 0x0000000c17197211 */ /* 0x004fe200078fc0ff */
[----:B------:R-:W-:Y:S04]  /*2aa0*/  ST.E.U8 desc[UR36][R10.64+0x8fff], R23 ;  /* 0x008fff170a007985 */ /* 0x000fe8000c101124 */
[----:B------:R0:W-:Y:S04]  /*2ab0*/  ST.E.U8 desc[UR36][R10.64+0x8ffe], R25 ;  /* 0x008ffe190a007985 */ /* 0x0001e8000c101124 */
[----:B---3--:R-:W2:Y:S01]  /*2ac0*/  LDG.E.U8 R21, desc[UR36][R4.64] ;  /* 0x0000002404157981 */ /* 0x008ea2000c1e1100 */
[----:B------:R-:W-:-:S04]  /*2ad0*/  LOP3.LUT R0, R0, 0x3fc00, RZ, 0xc0, !PT ;  /* 0x0003fc0000007812 */ /* 0x000fc800078ec0ff */
[----:B------:R-:W-:-:S04]  /*2ae0*/  IADD3 R12, P0, PT, R0, R10, RZ ;  /* 0x0000000a000c7210 */ /* 0x000fc80007f1e0ff */
[----:B------:R-:W-:-:S05]  /*2af0*/  IADD3.X R13, PT, PT, RZ, R11, RZ, P0, !PT ;  /* 0x0000000bff0d7210 */ /* 0x000fca00007fe4ff */
[----:B--2---:R2:W-:Y:S04]  /*2b00*/  ST.E.U8 desc[UR36][R12.64+0x9000], R21 ;  /* 0x009000150c007985 */ /* 0x0045e8000c101124 */
[----:B------:R-:W3:Y:S04]  /*2b10*/  LDG.E.64 R8, desc[UR36][R6.64] ;  /* 0x0000002406087981 */ /* 0x000ee8000c1e1b00 */
[----:B------:R-:W4:Y:S01]  /*2b20*/  LDG.E.U8 R17, desc[UR36][R4.64+0x1] ;  /* 0x0000012404117981 */ /* 0x000f22000c1e1100 */
[----:B---3--:R-:W-:-:S05]  /*2b30*/  IADD3 R14, P0, PT, R0, R8, RZ ;  /* 0x00000008000e7210 */ /* 0x008fca0007f1e0ff */
[----:B------:R-:W-:-:S05]  /*2b40*/  IMAD.X R15, RZ, RZ, R9, P0 ;  /* 0x000000ffff0f7224 */ /* 0x000fca00000e0609 */
[----:B----4-:R3:W-:Y:S04]  /*2b50*/  ST.E.U8 desc[UR36][R14.64+0x9001], R17 ;  /* 0x009001110e007985 */ /* 0x0107e8000c101124 */
[----:B------:R-:W0:Y:S04]  /*2b60*/  LDG.E.64 R8, desc[UR36][R6.64] ;  /* 0x0000002406087981 */ /* 0x000e28000c1e1b00 */
[----:B------:R-:W4:Y:S01]  /*2b70*/  LDG.E.U8 R19, desc[UR36][R4.64+0x2] ;  /* 0x0000022404137981 */ /* 0x000f22000c1e1100 */
[----:B0-----:R-:W-:-:S05]  /*2b80*/  IADD3 R10, P0, PT, R0, R8, RZ ;  /* 0x00000008000a7210 */ /* 0x001fca0007f1e0ff */
[----:B------:R-:W-:-:S05]  /*2b90*/  IMAD.X R11, RZ, RZ, R9, P0 ;  /* 0x000000ffff0b7224 */ /* 0x000fca00000e0609 */
[----:B----4-:R0:W-:Y:S04]  /*2ba0*/  ST.E.U8 desc[UR36][R10.64+0x9002], R19 ;  /* 0x009002130a007985 */ /* 0x0101e8000c101124 */
[----:B------:R-:W4:Y:S04]  /*2bb0*/  LDG.E.64 R8, desc[UR36][R6.64] ;  /* 0x0000002406087981 */ /* 0x000f28000c1e1b00 */
[----:B--2---:R-:W2:Y:S01]  /*2bc0*/  LDG.E.U8 R21, desc[UR36][R4.64+0x3] ;  /* 0x0000032404157981 */ /* 0x004ea2000c1e1100 */
[----:B----4-:R-:W-:-:S05]  /*2bd0*/  IADD3 R12, P0, PT, R0, R8, RZ ;  /* 0x00000008000c7210 */ /* 0x010fca0007f1e0ff */
[----:B------:R-:W-:-:S05]  /*2be0*/  IMAD.X R13, RZ, RZ, R9, P0 ;  /* 0x000000ffff0d7224 */ /* 0x000fca00000e0609 */
[----:B--2---:R2:W-:Y:S04]  /*2bf0*/  ST.E.U8 desc[UR36][R12.64+0x9003], R21 ;  /* 0x009003150c007985 */ /* 0x0045e8000c101124 */
[----:B------:R-:W4:Y:S04]  /*2c00*/  LDG.E.64 R8, desc[UR36][R6.64] ;  /* 0x0000002406087981 */ /* 0x000f28000c1e1b00 */
[----:B---3--:R-:W3:Y:S01]  /*2c10*/  LDG.E.U8 R17, desc[UR36][R4.64+0x4] ;  /* 0x0000042404117981 */ /* 0x008ee2000c1e1100 */
[----:B----4-:R-:W-:-:S05]  /*2c20*/  IADD3 R14, P0, PT, R0, R8, RZ ;  /* 0x00000008000e7210 */ /* 0x010fca0007f1e0ff */
[----:B------:R-:W-:-:S05]  /*2c30*/  IMAD.X R15, RZ, RZ, R9, P0 ;  /* 0x000000ffff0f7224 */ /* 0x000fca00000e0609 */
[----:B---3--:R3:W-:Y:S04]  /*2c40*/  ST.E.U8 desc[UR36][R14.64+0x9004], R17 ;  /* 0x009004110e007985 */ /* 0x0087e8000c101124 */
[----:B------:R-:W4:Y:S04]  /*2c50*/  LDG.E.64 R8, desc[UR36][R6.64] ;  /* 0x0000002406087981 */ /* 0x000f28000c1e1b00 */
[----:B0-----:R-:W2:Y:S01]  /*2c60*/  LDG.E.U8 R19, desc[UR36][R4.64+0x5] ;  /* 0x0000052404137981 */ /* 0x001ea2000c1e1100 */
[----:B----4-:R-:W-:-:S05]  /*2c70*/  IADD3 R10, P0, PT, R0, R8, RZ ;  /* 0x00000008000a7210 */ /* 0x010fca0007f1e0ff */
[----:B------:R-:W-:-:S05]  /*2c80*/  IMAD.X R11, RZ, RZ, R9, P0 ;  /* 0x000000ffff0b7224 */ /* 0x000fca00000e0609 */
[----:B--2---:R0:W-:Y:S04]  /*2c90*/  ST.E.U8 desc[UR36][R10.64+0x9005], R19 ;  /* 0x009005130a007985 */ /* 0x0041e8000c101124 */
[----:B------:R-:W2:Y:S04]  /*2ca0*/  LDG.E.64 R8, desc[UR36][R6.64] ;  /* 0x0000002406087981 */ /* 0x000ea8000c1e1b00 */
[----:B------:R-:W4:Y:S01]  /*2cb0*/  LDG.E.U8 R21, desc[UR36][R4.64+0x6] ;  /* 0x0000062404157981 */ /* 0x000f22000c1e1100 */
[----:B--2---:R-:W-:-:S04]  /*2cc0*/  IADD3 R12, P0, PT, R0, R8, RZ ;  /* 0x00000008000c7210 */ /* 0x004fc80007f1e0ff */
[----:B------:R-:W-:-:S05]  /*2cd0*/  IADD3.X R13, PT, PT, RZ, R9, RZ, P0, !PT ;  /* 0x00000009ff0d7210 */ /* 0x000fca00007fe4ff */
[----:B----4-:R2:W-:Y:S04]  /*2ce0*/  ST.E.U8 desc[UR36][R12.64+0x9006], R21 ;  /* 0x009006150c007985 */ /* 0x0105e8000c101124 */
        /* <DEDUP_REMOVED lines=12> */
[----:B--2---:R-:W-:-:S05]  /*2db0*/  IADD3 R12, P0, PT, R0, R8, RZ ;  /* 0x00000008000c7210 */ /* 0x004fca0007f1e0ff */
[----:B------:R-:W-:-:S05]  /*2dc0*/  IMAD.X R13, RZ, RZ, R9, P0 ;  /* 0x000000ffff0d7224 */ /* 0x000fca00000e0609 */
        /* <DEDUP_REMOVED lines=95> */
[----:B---3--:R-:W-:Y:S04]  /*33c0*/  ST.E.U8 desc[UR36][R14.64+0x901c], R17 ;  /* 0x00901c110e007985 */ /* 0x008fe8000c101124 */
[----:B------:R-:W3:Y:S04]  /*33d0*/  LDG.E.64 R8, desc[UR36][R6.64] ;  /* 0x0000002406087981 */ /* 0x000ee8000c1e1b00 */
[----:B0-----:R-:W4:Y:S01]  /*33e0*/  LDG.E.U8 R19, desc[UR36][R4.64+0x1d] ;  /* 0x00001d2404137981 */ /* 0x001f22000c1e1100 */
[----:B---3--:R-:W-:-:S05]  /*33f0*/  IADD3 R10, P0, PT, R0, R8, RZ ;  /* 0x00000008000a7210 */ /* 0x008fca0007f1e0ff */
[----:B------:R-:W-:-:S05]  /*3400*/  IMAD.X R11, RZ, RZ, R9, P0 ;  /* 0x000000ffff0b7224 */ /* 0x000fca00000e0609 */
[----:B----4-:R-:W-:Y:S04]  /*3410*/  ST.E.U8 desc[UR36][R10.64+0x901d], R19 ;  /* 0x00901d130a007985 */ /* 0x010fe8000c101124 */
[----:B------:R-:W2:Y:S02]  /*3420*/  LDG.E.64 R8, desc[UR36][R6.64] ;  /* 0x0000002406087981 */ /* 0x000ea4000c1e1b00 */
[----:B--2---:R-:W-:Y:S01]  /*3430*/  IADD3 R12, P0, PT, R3, R8, RZ ;  /* 0x00000008030c7210 */ /* 0x004fe20007f1e0ff */
[----:B------:R-:W-:-:S04]  /*3440*/  HFMA2 R8, -RZ, RZ, 0, 5.9604644775390625e-07 ;  /* 0x0000000aff087431 */ /* 0x000fc800000001ff */
[--C-:B------:R-:W-:Y:S01]  /*3450*/  IMAD.X R13, RZ, RZ, R9.reuse, P0 ;  /* 0x000000ffff0d7224 */ /* 0x100fe200000e0609 */
[----:B------:R-:W-:-:S05]  /*3460*/  PRMT R9, R8, 0x7610, R9 ;  /* 0x0000761008097816 */ /* 0x000fca0000000009 */
[----:B------:R0:W-:Y:S04]  /*3470*/  ST.E.U8 desc[UR36][R12.64+0x6], R9 ;  /* 0x000006090c007985 */ /* 0x0001e8000c101124 */
[----:B0-----:R-:W2:Y:S02]  /*3480*/  LDG.E.64 R8, desc[UR36][R6.64] ;  /* 0x0000002406087981 */ /* 0x001ea4000c1e1b00 */
[----:B--2---:R-:W-:-:S05]  /*3490*/  IADD3 R14, P0, PT, R3, R8, RZ ;  /* 0x00000008030e7210 */ /* 0x004fca0007f1e0ff */
[----:B------:R-:W-:-:S05]  /*34a0*/  IMAD.X R15, RZ, RZ, R9, P0 ;  /* 0x000000ffff0f7224 */ /* 0x000fca00000e0609 */
[----:B------:R0:W-:Y:S04]  /*34b0*/  ST.E.U8 desc[UR36][R14.64+0x5], RZ ;  /* 0x000005ff0e007985 */ /* 0x0001e8000c101124 */
[----:B------:R-:W2:Y:S04]  /*34c0*/  LDG.E.64 R8, desc[UR36][R6.64] ;  /* 0x0000002406087981 */ /* 0x000ea8000c1e1b00 */
[----:B--2---:R-:W2:Y:S01]  /*34d0*/  LD.E.U8 R21, desc[UR36][R8.64+0x8fff] ;  /* 0x008fff2408157980 */ /* 0x004ea2000c101100 */
[----:B------:R-:W-:-:S03]  /*34e0*/  IADD3 R18, P0, PT, R3, R8, RZ ;  /* 0x0000000803127210 */ /* 0x000fc60007f1e0ff */
[----:B------:R-:W3:Y:S02]  /*34f0*/  LD.E.U8 R17, desc[UR36][R8.64+0x8ffe] ;  /* 0x008ffe2408117980 */ /* 0x000ee4000c101100 */
[----:B------:R-:W-:-:S05]  /*3500*/  IMAD.X R19, RZ, RZ, R9, P0 ;  /* 0x000000ffff137224 */ /* 0x000fca00000e0609 */
[----:B--2---:R2:W-:Y:S04]  /*3510*/  ST.E.U8 desc[UR36][R18.64+0x8], R21 ;  /* 0x0000081512007985 */ /* 0x0045e8000c101124 */
[----:B------:R-:W4:Y:S02]  /*3520*/  LDG.E.64 R10, desc[UR36][R6.64] ;  /* 0x00000024060a7981 */ /* 0x000f24000c1e1b00 */
[----:B----4-:R-:W-:-:S05]  /*3530*/  IADD3 R12, P0, PT, R3, R10, RZ ;  /* 0x0000000a030c7210 */ /* 0x010fca0007f1e0ff */
[----:B------:R-:W-:-:S05]  /*3540*/  IMAD.X R13, RZ, RZ, R11, P0 ;  /* 0x000000ffff0d7224 */ /* 0x000fca00000e060b */
[----:B---3--:R3:W-:Y:S04]  /*3550*/  ST.E.U8 desc[UR36][R12.64+0x7], R17 ;  /* 0x000007110c007985 */ /* 0x0087e8000c101124 */
[----:B------:R-:W0:Y:S04]  /*3560*/  LDG.E.64 R10, desc[UR36][R6.64] ;  /* 0x00000024060a7981 */ /* 0x000e28000c1e1b00 */
[----:B0-----:R-:W4:Y:S04]  /*3570*/  LD.E.U8 R14, desc[UR36][R10.64+0x8fff] ;  /* 0x008fff240a0e7980 */ /* 0x001f28000c101100 */
[----:B------:R-:W2:Y:S01]  /*3580*/  LD.E.U8 R3, desc[UR36][R10.64+0x8ffe] ;  /* 0x008ffe240a037980 */ /* 0x000ea2000c101100 */
[----:B----4-:R-:W-:-:S05]  /*3590*/  VIADD R20, R14, 0x1 ;  /* 0x000000010e147836 */ /* 0x010fca0000000000 */
[----:B--2---:R-:W-:Y:S01]  /*35a0*/  LEA.HI R3, R20, R3, RZ, 0x18 ;  /* 0x0000000314037211 */ /* 0x004fe200078fc0ff */
[----:B------:R-:W-:Y:S04]  /*35b0*/  ST.E.U8 desc[UR36][R10.64+0x8fff], R20 ;  /* 0x008fff140a007985 */ /* 0x000fe8000c101124 */
[----:B------:R0:W-:Y:S04]  /*35c0*/  ST.E.U8 desc[UR36][R10.64+0x8ffe], R3 ;  /* 0x008ffe030a007985 */ /* 0x0001e8000c101124 */
[----:B------:R-:W2:Y:S01]  /*35d0*/  LDG.E.U8 R19, desc[UR36][R4.64] ;  /* 0x0000002404137981 */ /* 0x000ea2000c1e1100 */
[----:B------:R-:W-:-:S04]  /*35e0*/  IADD3 R14, P0, PT, R0, R10, RZ ;  /* 0x0000000a000e7210 */ /* 0x000fc80007f1e0ff */
[----:B------:R-:W-:-:S05]  /*35f0*/  IADD3.X R15, PT, PT, RZ, R11, RZ, P0, !PT ;  /* 0x0000000bff0f7210 */ /* 0x000fca00007fe4ff */
        /* <DEDUP_REMOVED lines=46> */
[----:B------:R-:W3:Y:S02]  /*38e0*/  LDG.E.64 R8, desc[UR36][R6.64] ;  /* 0x0000002406087981 */ /* 0x000ee4000c1e1b00 */
[----:B---3--:R-:W-:-:S05]  /*38f0*/  IADD3 R12, P0, PT, R0, R8, RZ ;  /* 0x00000008000c7210 */ /* 0x008fca0007f1e0ff */
[----:B------:R-:W-:-:S06]  /*3900*/  IMAD.X R13, RZ, RZ, R9, P0 ;  /* 0x000000ffff0d7224 */ /* 0x000fcc00000e0609 */
[----:B------:R-:W3:Y:S01]  /*3910*/  LD.E.U8 R13, desc[UR36][R12.64+0x9000] ;  /* 0x009000240c0d7980 */ /* 0x000ee2000c101100 */
[----:B------:R-:W3:Y:S03]  /*3920*/  LDC.64 R8, c[0x0][0x388] ;  /* 0x0000e200ff087b82 */ /* 0x000ee60000000a00 */
[----:B---3--:R-:W-:Y:S04]  /*3930*/  STG.E.U8 desc[UR36][R8.64], R13 ;  /* 0x0000000d08007986 */ /* 0x008fe8000c101124 */
[----:B0-----:R-:W3:Y:S02]  /*3940*/  LDG.E.64 R10, desc[UR36][R6.64] ;  /* 0x00000024060a7981 */ /* 0x001ee4000c1e1b00 */
[----:B---3--:R-:W-:-:S05]  /*3950*/  IADD3 R10, P0, PT, R0, R10, RZ ;  /* 0x0000000a000a7210 */ /* 0x008fca0007f1e0ff */
[----:B------:R-:W-:-:S06]  /*3960*/  IMAD.X R11, RZ, RZ, R11, P0 ;  /* 0x000000ffff0b7224 */ /* 0x000fcc00000e060b */
[----:B------:R-:W3:Y:S04]  /*3970*/  LD.E.U8 R11, desc[UR36][R10.64+0x9001] ;  /* 0x009001240a0b7980 */ /* 0x000ee8000c101100 */
[----:B---3--:R0:W-:Y:S04]  /*3980*/  STG.E.U8 desc[UR36][R8.64+0x1], R11 ;  /* 0x0000010b08007986 */ /* 0x0081e8000c101124 */
[----:B------:R-:W2:Y:S02]  /*3990*/  LDG.E.64 R4, desc[UR36][R6.64] ;  /* 0x0000002406047981 */ /* 0x000ea4000c1e1b00 */
[----:B--2---:R-:W-:-:S04]  /*39a0*/  IADD3 R14, P0, PT, R0, R4, RZ ;  /* 0x00000004000e7210 */ /* 0x004fc80007f1e0ff */
[----:B------:R-:W-:-:S06]  /*39b0*/  IADD3.X R15, PT, PT, RZ, R5, RZ, P0, !PT ;  /* 0x00000005ff0f7210 */ /* 0x000fcc00007fe4ff */
[----:B------:R-:W2:Y:S04]  /*39c0*/  LD.E.U8 R15, desc[UR36][R14.64+0x9002] ;  /* 0x009002240e0f7980 */ /* 0x000ea8000c101100 */
[----:B--2---:R2:W-:Y:S04]  /*39d0*/  STG.E.U8 desc[UR36][R8.64+0x2], R15 ;  /* 0x0000020f08007986 */ /* 0x0045e8000c101124 */
[----:B------:R-:W3:Y:S02]  /*39e0*/  LDG.E.64 R4, desc[UR36][R6.64] ;  /* 0x0000002406047981 */ /* 0x000ee4000c1e1b00 */
[----:B---3--:R-:W-:-:S05]  /*39f0*/  IADD3 R18, P0, PT, R0, R4, RZ ;  /* 0x0000000400127210 */ /* 0x008fca0007f1e0ff */
[----:B------:R-:W-:-:S06]  /*3a00*/  IMAD.X R19, RZ, RZ, R5, P0 ;  /* 0x000000ffff137224 */ /* 0x000fcc00000e0605 */
[----:B------:R-:W3:Y:S04]  /*3a10*/  LD.E.U8 R19, desc[UR36][R18.64+0x9003] ;  /* 0x0090032412137980 */ /* 0x000ee8000c101100 */
[----:B---3--:R3:W-:Y:S04]  /*3a20*/  STG.E.U8 desc[UR36][R8.64+0x3], R19 ;  /* 0x0000031308007986 */ /* 0x0087e8000c101124 */
[----:B------:R-:W4:Y:S02]  /*3a30*/  LDG.E.64 R4, desc[UR36][R6.64] ;  /* 0x0000002406047981 */ /* 0x000f24000c1e1b00 */
[----:B----4-:R-:W-:-:S05]  /*3a40*/  IADD3 R10, P0, PT, R0, R4, RZ ;  /* 0x00000004000a7210 */ /* 0x010fca0007f1e0ff */
[----:B0-----:R-:W-:-:S06]  /*3a50*/  IMAD.X R11, RZ, RZ, R5, P0 ;  /* 0x000000ffff0b7224 */ /* 0x001fcc00000e0605 */
[----:B------:R-:W4:Y:S04]  /*3a60*/  LD.E.U8 R11, desc[UR36][R10.64+0x9004] ;  /* 0x009004240a0b7980 */ /* 0x000f28000c101100 */
[----:B----4-:R0:W-:Y:S04]  /*3a70*/  STG.E.U8 desc[UR36][R8.64+0x4], R11 ;  /* 0x0000040b08007986 */ /* 0x0101e8000c101124 */
[----:B------:R-:W4:Y:S04]  /*3a80*/  LDG.E.64 R12, desc[UR36][R6.64] ;  /* 0x00000024060c7981 */ /* 0x000f28000c1e1b00 */
[----:B----4-:R-:W4:Y:S04]  /*3a90*/  LD.E.U8 R5, desc[UR36][R12.64] ;  /* 0x000000240c057980 */ /* 0x010f28000c101100 */
[----:B------:R-:W4:Y:S02]  /*3aa0*/  LD.E.U8 R0, desc[UR36][R12.64+0x1] ;  /* 0x000001240c007980 */ /* 0x000f24000c101100 */
[----:B----4-:R-:W-:-:S04]  /*3ab0*/  IMAD R3, R5, 0x100, R0 ;  /* 0x0000010005037824 */ /* 0x010fc800078e0200 */
[----:B------:R-:W-:-:S05]  /*3ac0*/  IMAD R4, R3, 0x1d, RZ ;  /* 0x0000001d03047824 */ /* 0x000fca00078e02ff */
[----:B------:R-:W-:-:S05]  /*3ad0*/  IADD3 R14, P0, PT, R12, R4, RZ ;  /* 0x000000040c0e7210 */ /* 0x000fca0007f1e0ff */
[----:B--2---:R-:W-:-:S05]  /*3ae0*/  IMAD.X R15, RZ, RZ, R13, P0 ;  /* 0x000000ffff0f7224 */ /* 0x004fca00000e060d */
[----:B------:R-:W2:Y:S04]  /*3af0*/  LD.E.U8 R23, desc[UR36][R14.64+0x4] ;  /* 0x000004240e177980 */ /* 0x000ea8000c101100 */
[----:B------:R-:W4:Y:S04]  /*3b00*/  LD.E.U8 R17, desc[UR36][R14.64+0x3] ;  /* 0x000003240e117980 */ /* 0x000f28000c101100 */
[----:B--2---:R-:W-:Y:S04]  /*3b10*/  ST.E.U8 desc[UR36][R12.64+0x1], R23 ;  /* 0x000001170c007985 */ /* 0x004fe8000c101124 */
[----:B---3--:R-:W4:Y:S04]  /*3b20*/  LDG.E.64 R18, desc[UR36][R6.64] ;  /* 0x0000002406127981 */ /* 0x008f28000c1e1b00 */
[----:B----4-:R2:W-:Y:S04]  /*3b30*/  ST.E.U8 desc[UR36][R18.64], R17 ;  /* 0x0000001112007985 */ /* 0x0105e8000c101124 */
[----:B------:R-:W0:Y:S04]  /*3b40*/  LDG.E.64 R20, desc[UR36][R6.64] ;  /* 0x0000002406147981 */ /* 0x000e28000c1e1b00 */
[----:B0-----:R-:W3:Y:S04]  /*3b50*/  LD.E.U8 R8, desc[UR36][R20.64+0x8ffc] ;  /* 0x008ffc2414087980 */ /* 0x001ee8000c101100 */
[----:B------:R-:W4:Y:S01]  /*3b60*/  LD.E.U8 R10, desc[UR36][R20.64+0x8ffd] ;  /* 0x008ffd24140a7980 */ /* 0x000f22000c101100 */
[----:B---3--:R-:W-:-:S04]  /*3b70*/  IMAD.WIDE.U32 R8, R8, 0x40000, RZ ;  /* 0x0004000008087825 */ /* 0x008fc800078e00ff */
[----:B----4-:R-:W-:-:S03]  /*3b80*/  IMAD.WIDE.U32 R10, R10, 0x400, RZ ;  /* 0x000004000a0a7825 */ /* 0x010fc600078e00ff */
[----:B------:R-:W-:Y:S02]  /*3b90*/  LOP3.LUT R25, R8, R10, RZ, 0xfc, !PT ;  /* 0x0000000a08197212 */ /* 0x000fe400078efcff */
[----:B------:R-:W-:Y:S02]  /*3ba0*/  LOP3.LUT R27, R9, R11, RZ, 0xfc, !PT ;  /* 0x0000000b091b7212 */ /* 0x000fe400078efcff */
[----:B------:R-:W-:-:S05]  /*3bb0*/  IADD3 R14, P0, PT, R20, R25, RZ ;  /* 0x00000019140e7210 */ /* 0x000fca0007f1e0ff */
[----:B------:R-:W-:-:S05]  /*3bc0*/  IMAD.X R15, R21, 0x1, R27, P0 ;  /* 0x00000001150f7824 */ /* 0x000fca00000e061b */
[----:B------:R-:W3:Y:S02]  /*3bd0*/  LD.E.U8 R9, desc[UR36][R14.64+0x9000] ;  /* 0x009000240e097980 */ /* 0x000ee4000c101100 */
[----:B---3--:R-:W-:-:S04]  /*3be0*/  SHF.R.U64 R9, R9, 0x1, RZ ;  /* 0x0000000109097819 */ /* 0x008fc800000012ff */
[----:B------:R-:W-:-:S04]  /*3bf0*/  LOP3.LUT R9, R9, 0x7e, RZ, 0xc0, !PT ;  /* 0x0000007e09097812 */ /* 0x000fc800078ec0ff */
[----:B--2---:R-:W-:-:S04]  /*3c00*/  IADD3 R18, P0, PT, R9, R14, RZ ;  /* 0x0000000e09127210 */ /* 0x004fc80007f1e0ff */
[----:B------:R-:W-:-:S05]  /*3c10*/  IADD3.X R19, PT, PT, RZ, R15, RZ, P0, !PT ;  /* 0x0000000fff137210 */ /* 0x000fca00007fe4ff */
[----:B------:R-:W2:Y:S02]  /*3c20*/  LD.E.U8 R18, desc[UR36][R18.64+0x9000] ;  /* 0x0090002412127980 */ /* 0x000ea4000c101100 */
[----:B--2---:R-:W-:-:S05]  /*3c30*/  LOP3.LUT R17, R18, 0xfc, RZ, 0xc0, !PT ;  /* 0x000000fc12117812 */ /* 0x004fca00078ec0ff */
[----:B------:R0:W-:Y:S04]  /*3c40*/  ST.E.U8 desc[UR36][R14.64+0x9000], R17 ;  /* 0x009000110e007985 */ /* 0x0001e8000c101124 */
[----:B------:R-:W2:Y:S01]  /*3c50*/  LDG.E.64 R12, desc[UR36][R6.64] ;  /* 0x00000024060c7981 */ /* 0x000ea2000c1e1b00 */
[----:B------:R-:W-:-:S04]  /*3c60*/  LOP3.LUT R21, R9, R8, R10, 0xfe, !PT ;  /* 0x0000000809157212 */ /* 0x000fc800078efe0a */
[----:B--2---:R-:W-:-:S05]  /*3c70*/  IADD3 R10, P0, PT, R12, R21, RZ ;  /* 0x000000150c0a7210 */ /* 0x004fca0007f1e0ff */
[----:B------:R-:W-:-:S05]  /*3c80*/  IMAD.X R11, R13, 0x1, R27, P0 ;  /* 0x000000010d0b7824 */ /* 0x000fca00000e061b */
[----:B------:R2:W-:Y:S04]  /*3c90*/  ST.E.U8 desc[UR36][R10.64+0x9001], R0 ;  /* 0x009001000a007985 */ /* 0x0005e8000c101124 */
[----:B------:R-:W3:Y:S02]  /*3ca0*/  LDG.E.64 R8, desc[UR36][R6.64] ;  /* 0x0000002406087981 */ /* 0x000ee4000c1e1b00 */
[----:B---3--:R-:W-:-:S05]  /*3cb0*/  IADD3 R12, P0, PT, R8, R21, RZ ;  /* 0x00000015080c7210 */ /* 0x008fca0007f1e0ff */
[----:B------:R-:W-:-:S05]  /*3cc0*/  IMAD.X R13, R9, 0x1, R27, P0 ;  /* 0x00000001090d7824 */ /* 0x000fca00000e061b */
[----:B------:R3:W-:Y:S04]  /*3cd0*/  ST.E.U8 desc[UR36][R12.64+0x9000], R5 ;  /* 0x009000050c007985 */ /* 0x0007e8000c101124 */
[----:B------:R-:W4:Y:S01]  /*3ce0*/  LDG.E.64 R8, desc[UR36][R6.64] ;  /* 0x0000002406087981 */ /* 0x000f22000c1e1b00 */
[----:B0-----:R-:W-:Y:S02]  /*3cf0*/  IMAD.MOV.U32 R14, RZ, RZ, 0x66 ;  /* 0x00000066ff0e7424 */ /* 0x001fe400078e00ff */
[----:B------:R-:W-:Y:S02]  /*3d00*/  IMAD.MOV.U32 R17, RZ, RZ, 0x6b ;  /* 0x0000006bff117424 */ /* 0x000fe400078e00ff */
[----:B------:R-:W-:Y:S01]  /*3d10*/  IMAD.MOV.U32 R15, RZ, RZ, 0x78 ;  /* 0x00000078ff0f7424 */ /* 0x000fe200078e00ff */
[----:B--2---:R-:W-:-:S02]  /*3d20*/  PRMT R11, R14, 0x7610, R11 ;  /* 0x000076100e0b7816 */ /* 0x004fc4000000000b */
[----:B---3--:R-:W-:Y:S02]  /*3d30*/  PRMT R13, R17, 0x7610, R13 ;  /* 0x00007610110d7816 */ /* 0x008fe4000000000d */
[----:B------:R-:W-:Y:S02]  /*3d40*/  PRMT R0, R15, 0x7610, R0 ;  /* 0x000076100f007816 */ /* 0x000fe40000000000 */
[----:B----4-:R-:W-:-:S04]  /*3d50*/  IADD3 R8, P0, PT, R4, R8, RZ ;  /* 0x0000000804087210 */ /* 0x010fc80007f1e0ff */
[----:B------:R-:W-:-:S05]  /*3d60*/  IADD3.X R9, PT, PT, RZ, R9, RZ, P0, !PT ;  /* 0x00000009ff097210 */ /* 0x000fca00007fe4ff */
[----:B------:R0:W-:Y:S04]  /*3d70*/  ST.E.U8 desc[UR36][R8.64+0x9], R11 ;  /* 0x0000090b08007985 */ /* 0x0001e8000c101124 */
[----:B------:R2:W-:Y:S04]  /*3d80*/  ST.E.U8 desc[UR36][R8.64+0xc], R13 ;  /* 0x00000c0d08007985 */ /* 0x0005e8000c101124 */
[----:B------:R-:W-:Y:S04]  /*3d90*/  ST.E.U8 desc[UR36][R8.64+0xa], R0 ;  /* 0x00000a0008007985 */ /* 0x000fe8000c101124 */
[----:B------:R-:W-:Y:S04]  /*3da0*/  ST.E.U8 desc[UR36][R8.64+0xb], R0 ;  /* 0x00000b0008007985 */ /* 0x000fe8000c101124 */
[----:B------:R-:W-:Y:S04]  /*3db0*/  ST.E.U8 desc[UR36][R8.64+0xd], RZ ;  /* 0x00000dff08007985 */ /* 0x000fe8000c101124 */
[----:B0-----:R-:W3:Y:S01]  /*3dc0*/  LDG.E.64 R10, desc[UR36][R6.64] ;  /* 0x00000024060a7981 */ /* 0x001ee2000c1e1b00 */
[----:B------:R-:W-:Y:S01]  /*3dd0*/  IMAD.MOV.U32 R5, RZ, RZ, 0x1 ;  /* 0x00000001ff057424 */ /* 0x000fe200078e00ff */
[----:B---3--:R-:W-:-:S05]  /*3de0*/  IADD3 R12, P0, PT, R4, R10, RZ ;  /* 0x0000000a040c7210 */ /* 0x008fca0007f1e0ff */
[----:B--2---:R-:W-:-:S05]  /*3df0*/  IMAD.X R13, RZ, RZ, R11, P0 ;  /* 0x000000ffff0d7224 */ /* 0x004fca00000e060b */
[----:B------:R-:W-:Y:S04]  /*3e00*/  ST.E.U8 desc[UR36][R12.64+0x1e], R5 ;  /* 0x00001e050c007985 */ /* 0x000fe8000c101124 */
[----:B------:R-:W2:Y:S02]  /*3e10*/  LDG.E.64 R10, desc[UR36][R6.64] ;  /* 0x00000024060a7981 */ /* 0x000ea4000c1e1b00 */
[----:B--2---:R-:W-:-:S05]  /*3e20*/  IADD3 R10, P0, PT, R4, R10, RZ ;  /* 0x0000000a040a7210 */ /* 0x004fca0007f1e0ff */
[----:B------:R-:W-:-:S05]  /*3e30*/  IMAD.X R11, RZ, RZ, R11, P0 ;  /* 0x000000ffff0b7224 */ /* 0x000fca00000e060b */
[----:B------:R0:W-:Y:S04]  /*3e40*/  ST.E.U8 desc[UR36][R10.64+0x2], R5 ;  /* 0x000002050a007985 */ /* 0x0001e8000c101124 */
[----:B0-----:R-:W2:Y:S01]  /*3e50*/  LDG.E.64 R4, desc[UR36][R6.64] ;  /* 0x0000002406047981 */ /* 0x001ea2000c1e1b00 */
[----:B------:R-:W-:Y:S02]  /*3e60*/  IMAD.SHL.U32 R3, R3, 0x400, RZ ;  /* 0x0000040003037824 */ /* 0x000fe400078e00ff */
[----:B------:R-:W-:-:S03]  /*3e70*/  IMAD.MOV.U32 R9, RZ, RZ, 0x8 ;  /* 0x00000008ff097424 */ /* 0x000fc600078e00ff */
[----:B--2---:R-:W-:-:S04]  /*3e80*/  IADD3 R14, P0, PT, R3, R4, RZ ;  /* 0x00000004030e7210 */ /* 0x004fc80007f1e0ff */
[----:B------:R-:W-:-:S05]  /*3e90*/  IADD3.X R15, PT, PT, RZ, R5, RZ, P0, !PT ;  /* 0x00000005ff0f7210 */ /* 0x000fca00007fe4ff */
[----:B------:R0:W-:Y:S04]  /*3ea0*/  ST.E.U8 desc[UR36][R14.64+0x9000], R9 ;  /* 0x009000090e007985 */ /* 0x0001e8000c101124 */
[----:B------:R-:W2:Y:S04]  /*3eb0*/  LDG.E.64 R4, desc[UR36][R6.64] ;  /* 0x0000002406047981 */ /* 0x000ea8000c1e1b00 */
[----:B--2---:R-:W2:Y:S01]  /*3ec0*/  LD.E.U8 R19, desc[UR36][R4.64+0x8ffd] ;  /* 0x008ffd2404137980 */ /* 0x004ea2000c101100 */
[----:B------:R-:W-:-:S03]  /*3ed0*/  IADD3 R12, P0, PT, R3, R4, RZ ;  /* 0x00000004030c7210 */ /* 0x000fc60007f1e0ff */
[----:B------:R-:W3:Y:S02]  /*3ee0*/  LD.E.U8 R17, desc[UR36][R4.64+0x8ffc] ;  /* 0x008ffc2404117980 */ /* 0x000ee4000c101100 */
[----:B------:R-:W-:-:S05]  /*3ef0*/  IMAD.X R13, RZ, RZ, R5, P0 ;  /* 0x000000ffff0d7224 */ /* 0x000fca00000e0605 */
[----:B--2---:R-:W-:Y:S04]  /*3f00*/  ST.E.U8 desc[UR36][R12.64+0x9003], R19 ;  /* 0x009003130c007985 */ /* 0x004fe8000c101124 */
[----:B0-----:R-:W2:Y:S02]  /*3f10*/  LDG.E.64 R8, desc[UR36][R6.64] ;  /* 0x0000002406087981 */ /* 0x001ea4000c1e1b00 */
[----:B--2---:R-:W-:-:S05]  /*3f20*/  IADD3 R10, P0, PT, R3, R8, RZ ;  /* 0x00000008030a7210 */ /* 0x004fca0007f1e0ff */
[----:B------:R-:W-:-:S05]  /*3f30*/  IMAD.X R11, RZ, RZ, R9, P0 ;  /* 0x000000ffff0b7224 */ /* 0x000fca00000e0609 */
[----:B---3--:R-:W-:Y:S04]  /*3f40*/  ST.E.U8 desc[UR36][R10.64+0x9002], R17 ;  /* 0x009002110a007985 */ /* 0x008fe8000c101124 */
[----:B------:R-:W2:Y:S01]  /*3f50*/  LDG.E.64 R8, desc[UR36][R6.64] ;  /* 0x0000002406087981 */ /* 0x000ea2000c1e1b00 */
[----:B------:R-:W-:Y:S02]  /*3f60*/  VIADD R15, R3, 0x4 ;  /* 0x00000004030f7836 */ /* 0x000fe40000000000 */
[----:B------:R-:W-:-:S05]  /*3f70*/  IMAD.MOV.U32 R14, RZ, RZ, 0xc ;  /* 0x0000000cff0e7424 */ /* 0x000fca00078e00ff */
[----:B------:R-:W-:Y:S02]  /*3f80*/  PRMT R5, R14, 0x7610, R5 ;  /* 0x000076100e057816 */ /* 0x000fe40000000005 */
[----:B--2---:R-:W-:-:S05]  /*3f90*/  IADD3 R8, P0, PT, R8, R15, RZ ;  /* 0x0000000f08087210 */ /* 0x004fca0007f1e0ff */
[----:B------:R-:W-:-:S05]  /*3fa0*/  IMAD.X R9, RZ, RZ, R9, P0 ;  /* 0x000000ffff097224 */ /* 0x000fca00000e0609 */
[----:B------:R0:W-:Y:S04]  /*3fb0*/  ST.E.U8 desc[UR36][R8.64+0x9000], R5 ;  /* 0x0090000508007985 */ /* 0x0001e8000c101124 */
[----:B0-----:R-:W2:Y:S02]  /*3fc0*/  LDG.E.64 R4, desc[UR36][R6.64] ;  /* 0x0000002406047981 */ /* 0x001ea4000c1e1b00 */
[----:B--2---:R-:W-:Y:S01]  /*3fd0*/  IADD3 R12, P0, PT, R15, R4, RZ ;  /* 0x000000040f0c7210 */ /* 0x004fe20007f1e0ff */
[----:B------:R-:W-:-:S04]  /*3fe0*/  HFMA2 R4, -RZ, RZ, 0, 9.5367431640625e-07 ;  /* 0x00000010ff047431 */ /* 0x000fc800000001ff */
[----:B------:R-:W-:Y:S01]  /*3ff0*/  IMAD.X R13, RZ, RZ, R5, P0 ;  /* 0x000000ffff0d7224 */ /* 0x000fe200000e0605 */
[----:B------:R-:W-:-:S05]  /*4000*/  PRMT R9, R4, 0x7610, R9 ;  /* 0x0000761004097816 */ /* 0x000fca0000000009 */
[----:B------:R-:W-:Y:S04]  /*4010*/  ST.E.U8 desc[UR36][R12.64+0x9002], R9 ;  /* 0x009002090c007985 */ /* 0x000fe8000c101124 */
[----:B------:R-:W2:Y:S01]  /*4020*/  LDG.E.64 R4, desc[UR36][R6.64] ;  /* 0x0000002406047981 */ /* 0x000ea2000c1e1b00 */
[----:B------:R-:W-:-:S05]  /*4030*/  VIADD R15, R3, 0x8 ;  /* 0x00000008030f7836 */ /* 0x000fca0000000000 */
[----:B--2---:R-:W-:Y:S01]  /*4040*/  IADD3 R10, P0, PT, R4, R15, RZ ;  /* 0x0000000f040a7210 */ /* 0x004fe20007f1e0ff */
[----:B------:R-:W-:-:S04]  /*4050*/  IMAD.MOV.U32 R4, RZ, RZ, 0x14 ;  /* 0x00000014ff047424 */ /* 0x000fc800078e00ff */
[--C-:B------:R-:W-:Y:S01]  /*4060*/  IMAD.X R11, RZ, RZ, R5.reuse, P0 ;  /* 0x000000ffff0b7224 */ /* 0x100fe200000e0605 */
[----:B------:R-:W-:-:S05]  /*4070*/  PRMT R5, R4, 0x7610, R5 ;  /* 0x0000761004057816 */ /* 0x000fca0000000005 */
[----:B------:R0:W-:Y:S04]  /*4080*/  ST.E.U8 desc[UR36][R10.64+0x9000], R5 ;  /* 0x009000050a007985 */ /* 0x0001e8000c101124 */
[----:B0-----:R-:W2:Y:S02]  /*4090*/  LDG.E.64 R4, desc[UR36][R6.64] ;  /* 0x0000002406047981 */ /* 0x001ea4000c1e1b00 */
[----:B--2---:R-:W-:Y:S01]  /*40a0*/  IADD3 R8, P0, PT, R15, R4, RZ ;  /* 0x000000040f087210 */ /* 0x004fe20007f1e0ff */
[----:B------:R-:W-:-:S03]  /*40b0*/  IMAD.MOV.U32 R4, RZ, RZ, 0x18 ;  /* 0x00000018ff047424 */ /* 0x000fc600078e00ff */
[----:B------:R-:W-:Y:S02]  /*40c0*/  IADD3.X R9, PT, PT, RZ, R5, RZ, P0, !PT ;  /* 0x00000005ff097210 */ /* 0x000fe400007fe4ff */
        /* <DEDUP_REMOVED lines=11> */
[----:B------:R-:W-:-:S04]  /*4180*/  IMAD.MOV.U32 R4, RZ, RZ, 0x20 ;  /* 0x00000020ff047424 */ /* 0x000fc800078e00ff */
[----:B------:R-:W-:Y:S01]  /*4190*/  IMAD.X R11, RZ, RZ, R5, P0 ;  /* 0x000000ffff0b7224 */ /* 0x000fe200000e0605 */
[----:B------:R-:W-:-:S05]  /*41a0*/  PRMT R9, R4, 0x7610, R9 ;  /* 0x0000761004097816 */ /* 0x000fca0000000009 */
[----:B------:R0:W-:Y:S04]  /*41b0*/  ST.E.U8 desc[UR36][R10.64+0x9002], R9 ;  /* 0x009002090a007985 */ /* 0x0001e8000c101124 */
[----:B------:R-:W2:Y:S01]  /*41c0*/  LDG.E.64 R4, desc[UR36][R6.64] ;  /* 0x0000002406047981 */ /* 0x000ea2000c1e1b00 */
[----:B------:R-:W-:-:S04]  /*41d0*/  IADD3 R15, PT, PT, R3, 0x10, RZ ;  /* 0x00000010030f7810 */ /* 0x000fc80007ffe0ff */
[----:B--2---:R-:W-:Y:S01]  /*41e0*/  IADD3 R8, P0, PT, R4, R15, RZ ;  /* 0x0000000f04087210 */ /* 0x004fe20007f1e0ff */
[----:B------:R-:W-:-:S04]  /*41f0*/  IMAD.MOV.U32 R4, RZ, RZ, 0x24 ;  /* 0x00000024ff047424 */ /* 0x000fc800078e00ff */
[--C-:B0-----:R-:W-:Y:S01]  /*4200*/  IMAD.X R9, RZ, RZ, R5.reuse, P0 ;  /* 0x000000ffff097224 */ /* 0x101fe200000e0605 */
[----:B------:R-:W-:-:S05]  /*4210*/  PRMT R5, R4, 0x7610, R5 ;  /* 0x0000761004057816 */ /* 0x000fca0000000005 */
[----:B------:R0:W-:Y:S04]  /*4220*/  ST.E.U8 desc[UR36][R8.64+0x9000], R5 ;  /* 0x0090000508007985 */ /* 0x0001e8000c101124 */
[----:B0-----:R-:W2:Y:S02]  /*4230*/  LDG.E.64 R4, desc[UR36][R6.64] ;  /* 0x0000002406047981 */ /* 0x001ea4000c1e1b00 */
[----:B--2---:R-:W-:Y:S01]  /*4240*/  IADD3 R12, P0, PT, R15, R4, RZ ;  /* 0x000000040f0c7210 */ /* 0x004fe20007f1e0ff */
[----:B------:R-:W-:-:S04]  /*4250*/  IMAD.MOV.U32 R4, RZ, RZ, 0x28 ;  /* 0x00000028ff047424 */ /* 0x000fc800078e00ff */
[----:B------:R-:W-:Y:S01]  /*4260*/  IMAD.X R13, RZ, RZ, R5, P0 ;  /* 0x000000ffff0d7224 */ /* 0x000fe200000e0605 */
[----:B------:R-:W-:-:S05]  /*4270*/  PRMT R9, R4, 0x7610, R9 ;  /* 0x0000761004097816 */ /* 0x000fca0000000009 */
[----:B------:R-:W-:Y:S04]  /*4280*/  ST.E.U8 desc[UR36][R12.64+0x9002], R9 ;  /* 0x009002090c007985 */ /* 0x000fe8000c101124 */
[----:B------:R-:W2:Y:S01]  /*4290*/  LDG.E.64 R4, desc[UR36][R6.64] ;  /* 0x0000002406047981 */ /* 0x000ea2000c1e1b00 */
[----:B------:R-:W-:-:S05]  /*42a0*/  VIADD R15, R3, 0x14 ;  /* 0x00000014030f7836 */ /* 0x000fca0000000000 */
[----:B--2---:R-:W-:Y:S02]  /*42b0*/  IADD3 R10, P0, PT, R4, R15, RZ ;  /* 0x0000000f040a7210 */ /* 0x004fe40007f1e0ff */
[----:B------:R-:W-:-:S03]  /*42c0*/  MOV R4, 0x2c ;  /* 0x0000002c00047802 */ /* 0x000fc60000000f00 */
        /* <DEDUP_REMOVED lines=11> */
[----:B--2---:R-:W-:Y:S01]  /*4380*/  IADD3 R12, P0, PT, R4, R15, RZ ;  /* 0x0000000f040c7210 */ /* 0x004fe20007f1e0ff */
[----:B------:R-:W-:-:S03]  /*4390*/  IMAD.MOV.U32 R4, RZ, RZ, 0x34 ;  /* 0x00000034ff047424 */ /* 0x000fc600078e00ff */
[----:B------:R-:W-:Y:S02]  /*43a0*/  IADD3.X R13, PT, PT, RZ, R5, RZ, P0, !PT ;  /* 0x00000005ff0d7210 */ /* 0x000fe400007fe4ff */
        /* <DEDUP_REMOVED lines=9> */
[----:B------:R-:W-:-:S05]  /*4440*/  VIADD R15, R3, 0x1c ;  /* 0x0000001c030f7836 */ /* 0x000fca0000000000 */
[----:B--2---:R-:W-:Y:S01]  /*4450*/  IADD3 R8, P0, PT, R4, R15, RZ ;  /* 0x0000000f04087210 */ /* 0x004fe20007f1e0ff */
[----:B------:R-:W-:-:S04]  /*4460*/  IMAD.MOV.U32 R4, RZ, RZ, 0x3c ;  /* 0x0000003cff047424 */ /* 0x000fc800078e00ff */
[--C-:B0-----:R-:W-:Y:S01]  /*4470*/  IMAD.X R9, RZ, RZ, R5.reuse, P0 ;  /* 0x000000ffff097224 */ /* 0x101fe200000e0605 */
[----:B------:R-:W-:-:S05]  /*4480*/  PRMT R5, R4, 0x7610, R5 ;  /* 0x0000761004057816 */ /* 0x000fca0000000005 */
[----:B------:R0:W-:Y:S04]  /*4490*/  ST.E.U8 desc[UR36][R8.64+0x9000], R5 ;  /* 0x0090000508007985 */ /* 0x0001e8000c101124 */
[----:B0-----:R-:W2:Y:S02]  /*44a0*/  LDG.E.64 R4, desc[UR36][R6.64] ;  /* 0x0000002406047981 */ /* 0x001ea4000c1e1b00 */
[----:B--2---:R-:W-:Y:S01]  /*44b0*/  IADD3 R12, P0, PT, R15, R4, RZ ;  /* 0x000000040f0c7210 */ /* 0x004fe20007f1e0ff */
[----:B------:R-:W-:-:S04]  /*44c0*/  HFMA2 R4, -RZ, RZ, 0, 3.814697265625e-06 ;  /* 0x00000040ff047431 */ /* 0x000fc800000001ff */
        /* <DEDUP_REMOVED lines=77> */
[----:B------:R-:W-:-:S04]  /*49a0*/  HFMA2 R4, -RZ, RZ, 0, 6.67572021484375e-06 ;  /* 0x00000070ff047431 */ /* 0x000fc800000001ff */
        /* <DEDUP_REMOVED lines=11> */
[----:B--2---:R-:W-:-:S05]  /*4a60*/  IADD3 R8, P0, PT, R15, R4, RZ ;  /* 0x000000040f087210 */ /* 0x004fca0007f1e0ff */
[----:B------:R-:W-:-:S05]  /*4a70*/  IMAD.X R9, RZ, RZ, R5, P0 ;  /* 0x000000ffff097224 */ /* 0x000fca00000e0605 */
[----:B------:R0:W-:Y:S04]  /*4a80*/  ST.E.U8 desc[UR36][R8.64+0x9002], R0 ;  /* 0x0090020008007985 */ /* 0x0001e8000c101124 */
[----:B------:R-:W2:Y:S01]  /*4a90*/  LDG.E.64 R4, desc[UR36][R6.64] ;  /* 0x0000002406047981 */ /* 0x000ea2000c1e1b00 */
[----:B------:R-:W-:-:S04]  /*4aa0*/  IADD3 R15, PT, PT, R3, 0x3c, RZ ;  /* 0x0000003c030f7810 */ /* 0x000fc80007ffe0ff */
[----:B--2---:R-:W-:Y:S01]  /*4ab0*/  IADD3 R12, P0, PT, R4, R15, RZ ;  /* 0x0000000f040c7210 */ /* 0x004fe20007f1e0ff */
[----:B------:R-:W-:-:S04]  /*4ac0*/  IMAD.MOV.U32 R4, RZ, RZ, 0x7c ;  /* 0x0000007cff047424 */ /* 0x000fc800078e00ff */
[----:B------:R-:W-:Y:S01]  /*4ad0*/  IMAD.X R13, RZ, RZ, R5, P0 ;  /* 0x000000ffff0d7224 */ /* 0x000fe200000e0605 */
[----:B0-----:R-:W-:-:S05]  /*4ae0*/  PRMT R9, R4, 0x7610, R9 ;  /* 0x0000761004097816 */ /* 0x001fca0000000009 */
[----:B------:R-:W-:Y:S04]  /*4af0*/  ST.E.U8 desc[UR36][R12.64+0x9000], R9 ;  /* 0x009000090c007985 */ /* 0x000fe8000c101124 */
[----:B------:R-:W2:Y:S02]  /*4b00*/  LDG.E.64 R4, desc[UR36][R6.64] ;  /* 0x0000002406047981 */ /* 0x000ea4000c1e1b00 */
[----:B--2---:R-:W-:Y:S01]  /*4b10*/  IADD3 R10, P0, PT, R15, R4, RZ ;  /* 0x000000040f0a7210 */ /* 0x004fe20007f1e0ff */
[----:B------:R-:W-:-:S04]  /*4b20*/  IMAD.MOV.U32 R4, RZ, RZ, 0x80 ;  /* 0x00000080ff047424 */ /* 0x000fc800078e00ff */
[--C-:B------:R-:W-:Y:S01]  /*4b30*/  IMAD.X R11, RZ, RZ, R5.reuse, P0 ;  /* 0x000000ffff0b7224 */ /* 0x100fe200000e0605 */
[----:B------:R-:W-:-:S05]  /*4b40*/  PRMT R5, R4, 0x7610, R5 ;  /* 0x0000761004057816 */ /* 0x000fca0000000005 */
[----:B------:R0:W-:Y:S04]  /*4b50*/  ST.E.U8 desc[UR36][R10.64+0x9002], R5 ;  /* 0x009002050a007985 */ /* 0x0001e8000c101124 */
[----:B0-----:R-:W2:Y:S01]  /*4b60*/  LDG.E.64 R4, desc[UR36][R6.64] ;  /* 0x0000002406047981 */ /* 0x001ea2000c1e1b00 */
[----:B------:R-:W-:Y:S01]  /*4b70*/  VIADD R15, R3, 0x40 ;  /* 0x00000040030f7836 */ /* 0x000fe20000000000 */
[----:B------:R-:W-:-:S04]  /*4b80*/  MOV R0, 0x84 ;  /* 0x0000008400007802 */ /* 0x000fc80000000f00 */
[----:B--2---:R-:W-:-:S05]  /*4b90*/  IADD3 R8, P0, PT, R4, R15, RZ ;  /* 0x0000000f04087210 */ /* 0x004fca0007f1e0ff */
[----:B------:R-:W-:-:S05]  /*4ba0*/  IMAD.X R9, RZ, RZ, R5, P0 ;  /* 0x000000ffff097224 */ /* 0x000fca00000e0605 */
        /* <DEDUP_REMOVED lines=8> */
[----:B------:R-:W-:-:S05]  /*4c30*/  VIADD R15, R3, 0x44 ;  /* 0x00000044030f7836 */ /* 0x000fca0000000000 */
[----:B--2---:R-:W-:Y:S01]  /*4c40*/  IADD3 R10, P0, PT, R4, R15, RZ ;  /* 0x0000000f040a7210 */ /* 0x004fe20007f1e0ff */
[----:B------:R-:W-:-:S03]  /*4c50*/  IMAD.MOV.U32 R4, RZ, RZ, 0x8c ;  /* 0x0000008cff047424 */ /* 0x000fc600078e00ff */
[----:B------:R-:W-:Y:S02]  /*4c60*/  IADD3.X R11, PT, PT, RZ, R5, RZ, P0, !PT ;  /* 0x00000005ff0b7210 */ /* 0x000fe400007fe4ff */
[----:B------:R-:W-:-:S05]  /*4c70*/  PRMT R0, R4, 0x7610, R0 ;  /* 0x0000761004007816 */ /* 0x000fca0000000000 */
        /* <DEDUP_REMOVED lines=10> */
[----:B------:R-:W-:-:S04]  /*4d20*/  IMAD.MOV.U32 R4, RZ, RZ, 0x94 ;  /* 0x00000094ff047424 */ /* 0x000fc800078e00ff */
[----:B------:R-:W-:Y:S01]  /*4d30*/  IMAD.X R13, RZ, RZ, R5, P0 ;  /* 0x000000ffff0d7224 */ /* 0x000fe200000e0605 */
[----:B------:R-:W-:-:S05]  /*4d40*/  PRMT R0, R4, 0x7610, R0 ;  /* 0x0000761004007816 */ /* 0x000fca0000000000 */
[----:B------:R-:W-:Y:S04]  /*4d50*/  ST.E.U8 desc[UR36][R12.64+0x9000], R0 ;  /* 0x009000000c007985 */ /* 0x000fe8000c101124 */
[----:B------:R-:W2:Y:S02]  /*4d60*/  LDG.E.64 R4, desc[UR36][R6.64] ;  /* 0x0000002406047981 */ /* 0x000ea4000c1e1b00 */
[----:B--2---:R-:W-:Y:S01]  /*4d70*/  IADD3 R10, P0, PT, R15, R4, RZ ;  /* 0x000000040f0a7210 */ /* 0x004fe20007f1e0ff */
[----:B------:R-:W-:-:S04]  /*4d80*/  HFMA2 R4, -RZ, RZ, 0, 9.059906005859375e-06 ;  /* 0x00000098ff047431 */ /* 0x000fc800000001ff */
        /* <DEDUP_REMOVED lines=12> */
[----:B------:R-:W-:-:S03]  /*4e50*/  IMAD.MOV.U32 R4, RZ, RZ, 0xa0 ;  /* 0x000000a0ff047424 */ /* 0x000fc600078e00ff */
[----:B------:R-:W-:Y:S02]  /*4e60*/  IADD3.X R13, PT, PT, RZ, R5, RZ, P0, !PT ;  /* 0x00000005ff0d7210 */ /* 0x000fe400007fe4ff */
        /* <DEDUP_REMOVED lines=16> */
[----:B------:R-:W-:-:S04]  /*4f70*/  IADD3 R15, PT, PT, R3, 0x54, RZ ;  /* 0x00000054030f7810 */ /* 0x000fc80007ffe0ff */
        /* <DEDUP_REMOVED lines=13> */
[----:B--2---:R-:W-:Y:S02]  /*5050*/  IADD3 R8, P0, PT, R4, R15, RZ ;  /* 0x0000000f04087210 */ /* 0x004fe40007f1e0ff */
[----:B------:R-:W-:-:S03]  /*5060*/  MOV R4, 0xb4 ;  /* 0x000000b400047802 */ /* 0x000fc60000000f00 */
        /* <DEDUP_REMOVED lines=31> */
[----:B------:R-:W-:-:S04]  /*5260*/  HFMA2 R4, -RZ, RZ, 0, 1.1920928955078125e-05 ;  /* 0x000000c8ff047431 */ /* 0x000fc800000001ff */
        /* <DEDUP_REMOVED lines=61> */
[----:B------:R0:W-:Y:S04]  /*5640*/  ST.E.U8 desc[UR36][R14.64+0x9000], R9 ;  /* 0x009000090e007985 */ /* 0x0001e8000c101124 */
[----:B------:R2:W3:Y:S01]  /*5650*/  LDG.E.64 R4, desc[UR36][R6.64] ;  /* 0x0000002406047981 */ /* 0x0004e2000c1e1b00 */
[----:B------:R-:W-:Y:S01]  /*5660*/  IMAD.MOV.U32 R8, RZ, RZ, 0xf0 ;  /* 0x000000f0ff087424 */ /* 0x000fe200078e00ff */
[----:B------:R-:W-:Y:S02]  /*5670*/  MOV R0, 0x0 ;  /* 0x0000000000007802 */ /* 0x000fe40000000f00 */
[----:B--2---:R-:W-:Y:S02]  /*5680*/  CS2R R6, SRZ ;  /* 0x0000000000067805 */ /* 0x004fe4000001ff00 */
[----:B---3--:R-:W-:-:S02]  /*5690*/  IADD3 R10, P0, PT, R3, R4, RZ ;  /* 0x00000004030a7210 */ /* 0x008fc40007f1e0ff */
[----:B------:R-:W-:-:S03]  /*56a0*/  PRMT R3, R8, 0x7610, R3 ;  /* 0x0000761008037816 */ /* 0x000fc60000000003 */
[----:B------:R-:W-:Y:S01]  /*56b0*/  IMAD.X R11, RZ, RZ, R5, P0 ;  /* 0x000000ffff0b7224 */ /* 0x000fe200000e0605 */
[----:B0-----:R0:W2:Y:S04]  /*56c0*/  LDC.64 R8, c[0x4][R0] ;  /* 0x0100000000087b82 */ /* 0x0010a80000000a00 */
[----:B------:R0:W-:Y:S01]  /*56d0*/  ST.E.U8 desc[UR36][R10.64+0x9002], R3 ;  /* 0x009002030a007985 */ /* 0x0001e2000c101124 */
[----:B-1----:R-:W-:Y:S02]  /*56e0*/  IMAD.U32 R4, RZ, RZ, UR4 ;  /* 0x00000004ff047e24 */ /* 0x002fe4000f8e00ff */
[----:B------:R-:W-:-:S07]  /*56f0*/  IMAD.U32 R5, RZ, RZ, UR5 ;  /* 0x00000005ff057e24 */ /* 0x000fce000f8e00ff */
[----:B------:R-:W-:-:S07]  /*5700*/  LEPC R20, `(.L_x_8) ;  /* 0x000000001014794e */ /* 0x000fce0000000000 */
[----:B0-2---:R-:W-:Y:S05]  /*5710*/  CALL.ABS.NOINC R8 ;  /* 0x0000000008007343 */ /* 0x005fea0003c00000 */
.L_x_8:
[----:B------:R-:W0:Y:S02]  /*5720*/  LDC.64 R6, c[0x4][0x8] ;  /* 0x01000200ff067b82 */ /* 0x000e240000000a00 */
[----:B0-----:R-:W2:Y:S04]  /*5730*/  LDG.E.64 R6, desc[UR36][R6.64] ;  /* 0x0000002406067981 */ /* 0x001ea8000c1e1b00 */
        /* <DEDUP_REMOVED lines=8> */
[----:B------:R-:W2:Y:S02]  /*57c0*/  LD.E.U8 R0, desc[UR36][R8.64+0x9004] ;  /* 0x0090042408007980 */ /* 0x000ea4000c101100 */
[----:B--2---:R-:W-:-:S13]  /*57d0*/  ISETP.GE.U32.AND P0, PT, R0, 0x4, PT ;  /* 0x000000040000780c */ /* 0x004fda0003f06070 */
[----:B------:R-:W2:Y:S02]  /*57e0*/  @!P0 LD.E.U8 R3, desc[UR36][R8.64+0x9005] ;  /* 0x0090052408038980 */ /* 0x000ea4000c101100 */
[----:B--2---:R-:W-:-:S05]  /*57f0*/  @!P0 LEA R0, R0, R3, 0x8 ;  /* 0x0000000300008211 */ /* 0x004fca00078e40ff */
[----:B------:R0:W-:Y:S04]  /*5800*/  @!P0 STL [R1], R0 ;  /* 0x0000000001008387 */ /* 0x0001e80000100800 */
[----:B------:R-:W2:Y:S02]  /*5810*/  LD.E.U8 R3, desc[UR36][R8.64+0x9006] ;  /* 0x0090062408037980 */ /* 0x000ea4000c101100 */
[----:B--2---:R-:W-:-:S13]  /*5820*/  ISETP.GT.U32.AND P1, PT, R3, 0x3, PT ;  /* 0x000000030300780c */ /* 0x004fda0003f24070 */
[----:B------:R-:W2:Y:S01]  /*5830*/  @!P1 LD.E.U8 R4, desc[UR36][R8.64+0x9007] ;  /* 0x0090072408049980 */ /* 0x000ea2000c101100 */
[----:B------:R-:W-:Y:S02]  /*5840*/  IMAD.MOV.U32 R18, RZ, RZ, RZ ;  /* 0x000000ffff127224 */ /* 0x000fe400078e00ff */
[----:B------:R-:W-:-:S04]  /*5850*/  @!P0 IMAD.MOV.U32 R18, RZ, RZ, 0x1 ;  /* 0x00000001ff128424 */ /* 0x000fc800078e00ff */
[----:B------:R-:W-:Y:S02]  /*5860*/  @!P1 IMAD R5, R18, 0x4, R1 ;  /* 0x0000000412059824 */ /* 0x000fe400078e0201 */
[----:B--2---:R-:W-:-:S05]  /*5870*/  @!P1 IMAD R4, R3, 0x100, R4 ;  /* 0x0000010003049824 */ /* 0x004fca00078e0204 */
[----:B------:R1:W-:Y:S04]  /*5880*/  @!P1 STL [R5], R4 ;  /* 0x0000000405009387 */ /* 0x0003e80000100800 */
[----:B------:R-:W2:Y:S02]  /*5890*/  LD.E.U8 R3, desc[UR36][R8.64+0x9008] ;  /* 0x0090082408037980 */ /* 0x000ea4000c101100 */
[----:B--2---:R-:W-:-:S13]  /*58a0*/  ISETP.GT.U32.AND P0, PT, R3, 0x3, PT ;  /* 0x000000030300780c */ /* 0x004fda0003f04070 */
[----:B------:R-:W2:Y:S01]  /*58b0*/  @!P0 LD.E.U8 R10, desc[UR36][R8.64+0x9009] ;  /* 0x00900924080a8980 */ /* 0x000ea2000c101100 */
[----:B0-----:R-:W-:-:S04]  /*58c0*/  @!P1 VIADD R0, R18, 0x1 ;  /* 0x0000000112009836 */ /* 0x001fc80000000000 */
[----:B------:R-:W-:-:S04]  /*58d0*/  @!P1 IMAD.MOV.U32 R18, RZ, RZ, R0 ;  /* 0x000000ffff129224 */ /* 0x000fc800078e0000 */
[----:B------:R-:W-:Y:S01]  /*58e0*/  @!P0 IMAD R11, R18, 0x4, R1 ;  /* 0x00000004120b8824 */ /* 0x000fe200078e0201 */
[----:B--2---:R-:W-:-:S05]  /*58f0*/  @!P0 LEA R10, R3, R10, 0x8 ;  /* 0x0000000a030a8211 */ /* 0x004fca00078e40ff */
[----:B------:R0:W-:Y:S04]  /*5900*/  @!P0 STL [R11], R10 ;  /* 0x0000000a0b008387 */ /* 0x0001e80000100800 */
[----:B------:R-:W2:Y:S02]  /*5910*/  LD.E.U8 R0, desc[UR36][R8.64+0x900a] ;  /* 0x00900a2408007980 */ /* 0x000ea4000c101100 */
[----:B--2---:R-:W-:-:S13]  /*5920*/  ISETP.GT.U32.AND P1, PT, R0, 0x3, PT ;  /* 0x000000030000780c */ /* 0x004fda0003f24070 */
[----:B------:R-:W2:Y:S01]  /*5930*/  @!P1 LD.E.U8 R3, desc[UR36][R8.64+0x900b] ;  /* 0x00900b2408039980 */ /* 0x000ea2000c101100 */
[----:B-1----:R-:W-:-:S04]  /*5940*/  @!P0 VIADD R4, R18, 0x1 ;  /* 0x0000000112048836 */ /* 0x002fc80000000000 */
[----:B------:R-:W-:-:S04]  /*5950*/  @!P0 IMAD.MOV.U32 R18, RZ, RZ, R4 ;  /* 0x000000ffff128224 */ /* 0x000fc800078e0004 */
[----:B------:R-:W-:Y:S02]  /*5960*/  @!P1 IMAD R12, R18, 0x4, R1 ;  /* 0x00000004120c9824 */ /* 0x000fe400078e0201 */
[----:B--2---:R-:W-:-:S05]  /*5970*/  @!P1 IMAD R3, R0, 0x100, R3 ;  /* 0x0000010000039824 */ /* 0x004fca00078e0203 */
[----:B------:R1:W-:Y:S04]  /*5980*/  @!P1 STL [R12], R3 ;  /* 0x000000030c009387 */ /* 0x0003e80000100800 */
[----:B------:R-:W2:Y:S02]  /*5990*/  LD.E.U8 R0, desc[UR36][R8.64+0x900c] ;  /* 0x00900c2408007980 */ /* 0x000ea4000c101100 */
[----:B--2---:R-:W-:-:S13]  /*59a0*/  ISETP.GT.U32.AND P0, PT, R0, 0x3, PT ;  /* 0x000000030000780c */ /* 0x004fda0003f04070 */
[----:B------:R-:W2:Y:S01]  /*59b0*/  @!P0 LD.E.U8 R5, desc[UR36][R8.64+0x900d] ;  /* 0x00900d2408058980 */ /* 0x000ea2000c101100 */
[----:B------:R-:W-:-:S04]  /*59c0*/  @!P1 VIADD R4, R18, 0x1 ;  /* 0x0000000112049836 */ /* 0x000fc80000000000 */
[----:B------:R-:W-:-:S04]  /*59d0*/  @!P1 IMAD.MOV.U32 R18, RZ, RZ, R4 ;  /* 0x000000ffff129224 */ /* 0x000fc800078e0004 */
[----:B0-----:R-:W-:Y:S01]  /*59e0*/  @!P0 IMAD R10, R18, 0x4, R1 ;  /* 0x00000004120a8824 */ /* 0x001fe200078e0201 */
[----:B--2---:R-:W-:-:S05]  /*59f0*/  @!P0 LEA R5, R0, R5, 0x8 ;  /* 0x0000000500058211 */ /* 0x004fca00078e40ff */
[----:B------:R0:W-:Y:S04]  /*5a00*/  @!P0 STL [R10], R5 ;  /* 0x000000050a008387 */ /* 0x0001e80000100800 */
[----:B------:R-:W2:Y:S02]  /*5a10*/  LD.E.U8 R0, desc[UR36][R8.64+0x900e] ;  /* 0x00900e2408007980 */ /* 0x000ea4000c101100 */
[----:B--2---:R-:W-:-:S13]  /*5a20*/  ISETP.GT.U32.AND P1, PT, R0, 0x3, PT ;  /* 0x000000030000780c */ /* 0x004fda0003f24070 */
[----:B-1----:R-:W2:Y:S01]  /*5a30*/  @!P1 LD.E.U8 R3, desc[UR36][R8.64+0x900f] ;  /* 0x00900f2408039980 */ /* 0x002ea2000c101100 */
[----:B------:R-:W-:-:S04]  /*5a40*/  @!P0 VIADD R4, R18, 0x1 ;  /* 0x0000000112048836 */ /* 0x000fc80000000000 */
[----:B------:R-:W-:-:S04]  /*5a50*/  @!P0 IMAD.MOV.U32 R18, RZ, RZ, R4 ;  /* 0x000000ffff128224 */ /* 0x000fc800078e0004 */
[----:B------:R-:W-:Y:S02]  /*5a60*/  @!P1 IMAD R12, R18, 0x4, R1 ;  /* 0x00000004120c9824 */ /* 0x000fe400078e0201 */
[----:B--2---:R-:W-:-:S05]  /*5a70*/  @!P1 IMAD R3, R0, 0x100, R3 ;  /* 0x0000010000039824 */ /* 0x004fca00078e0203 */
[----:B------:R1:W-:Y:S04]  /*5a80*/  @!P1 STL [R12], R3 ;  /* 0x000000030c009387 */ /* 0x0003e80000100800 */
[----:B------:R-:W2:Y:S02]  /*5a90*/  LD.E.U8 R0, desc[UR36][R8.64+0x9010] ;  /* 0x0090102408007980 */ /* 0x000ea4000c101100 */
[----:B--2---:R-:W-:-:S13]  /*5aa0*/  ISETP.GT.U32.AND P0, PT, R0, 0x3, PT ;  /* 0x000000030000780c */ /* 0x004fda0003f04070 */
[----:B0-----:R-:W2:Y:S01]  /*5ab0*/  @!P0 LD.E.U8 R5, desc[UR36][R8.64+0x9011] ;  /* 0x0090112408058980 */ /* 0x001ea2000c101100 */
[----:B------:R-:W-:-:S04]  /*5ac0*/  @!P1 VIADD R4, R18, 0x1 ;  /* 0x0000000112049836 */ /* 0x000fc80000000000 */
[----:B------:R-:W-:-:S04]  /*5ad0*/  @!P1 IMAD.MOV.U32 R18, RZ, RZ, R4 ;  /* 0x000000ffff129224 */ /* 0x000fc800078e0004 */
[----:B------:R-:W-:Y:S01]  /*5ae0*/  @!P0 IMAD R10, R18, 0x4, R1 ;  /* 0x00000004120a8824 */ /* 0x000fe200078e0201 */
        /* <DEDUP_REMOVED lines=405> */
[----:B------:R-:W-:Y:S01]  /*7440*/  @!P0 VIADD R4, R18, 0x1 ;  /* 0x0000000112048836 */ /* 0x000fe20000000000 */
[----:B------:R-:W-:Y:S03]  /*7450*/  BSSY.RECONVERGENT B6, `(.L_x_9) ;  /* 0x00001c9000067945 */ /* 0x000fe60003800200 */
[----:B------:R-:W-:-:S04]  /*7460*/  @!P0 IMAD.MOV.U32 R18, RZ, RZ, R4 ;  /* 0x000000ffff128224 */ /* 0x000fc800078e0004 */
[----:B------:R-:W-:Y:S02]  /*7470*/  @!P1 IMAD R4, R18, 0x4, R1 ;  /* 0x0000000412049824 */ /* 0x000fe400078e0201 */
[----:B--2---:R-:W-:Y:S02]  /*7480*/  @!P1 IMAD R3, R0, 0x100, R3 ;  /* 0x0000010000039824 */ /* 0x004fe400078e0203 */
[----:B------:R-:W-:-:S03]  /*7490*/  @!P1 VIADD R0, R18, 0x1 ;  /* 0x0000000112009836 */ /* 0x000fc60000000000 */
[----:B------:R0:W-:Y:S01]  /*74a0*/  @!P1 STL [R4], R3 ;  /* 0x0000000304009387 */ /* 0x0001e20000100800 */
[----:B------:R-:W-:-:S05]  /*74b0*/  @!P1 IMAD.MOV.U32 R18, RZ, RZ, R0 ;  /* 0x000000ffff129224 */ /* 0x000fca00078e0000 */
[----:B------:R-:W-:-:S13]  /*74c0*/  ISETP.NE.AND P0, PT, R18, RZ, PT ;  /* 0x000000ff1200720c */ /* 0x000fda0003f05270 */
[----:B0-----:R-:W-:Y:S05]  /*74d0*/  @!P0 BRA `(.L_x_10) ;  /* 0x0000001c00008947 */ /* 0x001fea0003800000 */
[----:B------:R-:W-:Y:S01]  /*74e0*/  HFMA2 R0, -RZ, RZ, 0, 0 ;  /* 0x00000000ff007431 */ /* 0x000fe200000001ff */
[----:B------:R-:W-:Y:S01]  /*74f0*/  BSSY.RECONVERGENT B0, `(.L_x_11) ;  /* 0x00000a7000007945 */ /* 0x000fe20003800200 */
[----:B------:R-:W-:-:S07]  /*7500*/  PRMT R3, RZ, 0x7610, R3 ;  /* 0x00007610ff037816 */ /* 0x000fce0000000003 */
.L_x_20:
[----:B------:R-:W-:Y:S01]  /*7510*/  VIADD R5, R0, 0x1 ;  /* 0x0000000100057836 */ /* 0x000fe20000000000 */
[----:B------:R-:W-:Y:S01]  /*7520*/  BSSY.RECONVERGENT B1, `(.L_x_12) ;  /* 0x00000a1000017945 */ /* 0x000fe20003800200 */
[----:B01----:R-:W-:Y:S02]  /*7530*/  IMAD.MOV.U32 R4, RZ, RZ, R0 ;  /* 0x000000ffff047224 */ /* 0x003fe400078e0000 */
[----:B------:R-:W-:Y:S01]  /*7540*/  IMAD.MOV.U32 R0, RZ, RZ, R5 ;  /* 0x000000ffff007224 */ /* 0x000fe200078e0005 */
[CC--:B------:R-:W-:Y:S02]  /*7550*/  ISETP.GE.AND P1, PT, R5.reuse, R18.reuse, PT ;  /* 0x000000120500720c */ /* 0x0c0fe40003f26270 */
[----:B------:R-:W-:-:S11]  /*7560*/  ISETP.NE.AND P0, PT, R5, R18, PT ;  /* 0x000000120500720c */ /* 0x000fd60003f05270 */
[----:B------:R-:W-:Y:S05]  /*7570*/  @P1 BRA `(.L_x_13) ;  /* 0x00000008006c1947 */ /* 0x000fea0003800000 */
[----:B------:R-:W-:Y:S01]  /*7580*/  IMAD.MOV.U32 R5, RZ, RZ, R4 ;  /* 0x000000ffff057224 */ /* 0x000fe200078e0004 */
[----:B------:R-:W-:Y:S01]  /*7590*/  LOP3.LUT R9, RZ, R4, RZ, 0x33, !PT ;  /* 0x00000004ff097212 */ /* 0x000fe200078e33ff */
[----:B------:R-:W-:Y:S02]  /*75a0*/  BSSY.RECONVERGENT B2, `(.L_x_14) ;  /* 0x0000056000027945 */ /* 0x000fe40003800200 */
[----:B------:R-:W-:Y:S01]  /*75b0*/  IMAD R4, R5, 0x4, R1 ;  /* 0x0000000405047824 */ /* 0x000fe200078e0201 */
[----:B------:R-:W-:Y:S02]  /*75c0*/  IADD3 R8, PT, PT, R18, -0x2, -R5 ;  /* 0xfffffffe12087810 */ /* 0x000fe40007ffe805 */
[----:B------:R-:W-:Y:S02]  /*75d0*/  IADD3 R10, PT, PT, R9, R18, RZ ;  /* 0x00000012090a7210 */ /* 0x000fe40007ffe0ff */
[----:B------:R-:W-:Y:S01]  /*75e0*/  ISETP.GE.U32.AND P1, PT, R8, 0x3, PT ;  /* 0x000000030800780c */ /* 0x000fe20003f26070 */
[----:B------:R-:W-:-:S12]  /*75f0*/  IMAD.MOV.U32 R8, RZ, RZ, R0 ;  /* 0x000000ffff087224 */ /* 0x000fd800078e0000 */
[----:B------:R-:W-:Y:S05]  /*7600*/  @!P1 BRA `(.L_x_15) ;  /* 0x00000004003c9947 */ /* 0x000fea0003800000 */
[----:B------:R-:W-:Y:S01]  /*7610*/  LOP3.LUT R12, R10, 0xfffffffc, RZ, 0xc0, !PT ;  /* 0xfffffffc0a0c7812 */ /* 0x000fe200078ec0ff */
[----:B------:R-:W-:Y:S01]  /*7620*/  BSSY.RECONVERGENT B3, `(.L_x_16) ;  /* 0x000004c000037945 */ /* 0x000fe20003800200 */
[----:B------:R-:W-:-:S03]  /*7630*/  VIADD R11, R4, 0x10 ;  /* 0x00000010040b7836 */ /* 0x000fc60000000000 */
[----:B------:R-:W-:-:S07]  /*7640*/  IMAD.MOV R12, RZ, RZ, -R12 ;  /* 0x000000ffff0c7224 */ /* 0x000fce00078e0a0c */
.L_x_17:
[----:B------:R-:W2:Y:S04]  /*7650*/  LDL R14, [R4] ;  /* 0x00000000040e7983 */ /* 0x000ea80000100800 */
[----:B------:R-:W3:Y:S01]  /*7660*/  LDL R17, [R11+-0xc] ;  /* 0xfffff4000b117983 */ /* 0x000ee20000100800 */
[----:B--2---:R-:W-:Y:S02]  /*7670*/  IMAD R9, R14, 0x1d, RZ ;  /* 0x0000001d0e097824 */ /* 0x004fe400078e02ff */
[----:B---3--:R-:W-:-:S03]  /*7680*/  IMAD R13, R17, 0x1d, RZ ;  /* 0x0000001d110d7824 */ /* 0x008fc600078e02ff */
[C---:B------:R-:W-:Y:S02]  /*7690*/  IADD3 R20, P1, PT, R6.reuse, R9, RZ ;  /* 0x0000000906147210 */ /* 0x040fe40007f3e0ff */
[----:B------:R-:W-:Y:S02]  /*76a0*/  IADD3 R8, P2, PT, R6, R13, RZ ;  /* 0x0000000d06087210 */ /* 0x000fe40007f5e0ff */
[-C--:B------:R-:W-:Y:S02]  /*76b0*/  LEA.HI.X.SX32 R21, R9, R7.reuse, 0x1, P1 ;  /* 0x0000000709157211 */ /* 0x080fe400008f0eff */
[----:B------:R-:W-:-:S03]  /*76c0*/  LEA.HI.X.SX32 R9, R13, R7, 0x1, P2 ;  /* 0x000000070d097211 */ /* 0x000fc600010f0eff */
[----:B------:R-:W2:Y:S04]  /*76d0*/  LD.E.U8 R13, desc[UR36][R20.64+0x7] ;  /* 0x00000724140d7980 */ /* 0x000ea8000c101100 */
[----:B------:R-:W2:Y:S04]  /*76e0*/  LD.E.U8 R22, desc[UR36][R20.64+0x8] ;  /* 0x0000082414167980 */ /* 0x000ea8000c101100 */
[----:B------:R-:W3:Y:S04]  /*76f0*/  LD.E.U8 R15, desc[UR36][R8.64+0x7] ;  /* 0x00000724080f7980 */ /* 0x000ee8000c101100 */
[----:B------:R-:W3:Y:S01]  /*7700*/  LD.E.U8 R24, desc[UR36][R8.64+0x8] ;  /* 0x0000082408187980 */ /* 0x000ee2000c101100 */
[----:B--2---:R-:W-:-:S02]  /*7710*/  IMAD R13, R13, 0x100, R22 ;  /* 0x000001000d0d7824 */ /* 0x004fc400078e0216 */
[----:B---3--:R-:W-:-:S05]  /*7720*/  IMAD R24, R15, 0x100, R24 ;  /* 0x000001000f187824 */ /* 0x008fca00078e0218 */
[----:B------:R-:W-:-:S13]  /*7730*/  ISETP.GE.U32.AND P1, PT, R13, R24, PT ;  /* 0x000000180d00720c */ /* 0x000fda0003f26070 */
[----:B------:R-:W-:Y:S04]  /*7740*/  @!P1 STL [R4], R17 ;  /* 0x0000001104009387 */ /* 0x000fe80000100800 */
[----:B------:R-:W2:Y:S04]  /*7750*/  LDL R19, [R11+-0x8] ;  /* 0xfffff8000b137983 */ /* 0x000ea80000100800 */
[----:B------:R0:W-:Y:S04]  /*7760*/  @!P1 STL [R11+-0xc], R14 ;  /* 0xfffff40e0b009387 */ /* 0x0001e80000100800 */
[----:B0-----:R-:W3:Y:S01]  /*7770*/  @!P1 LDL R14, [R4] ;  /* 0x00000000040e9983 */ /* 0x001ee20000100800 */
[----:B--2---:R-:W-:-:S05]  /*7780*/  IMAD R15, R19, 0x1d, RZ ;  /* 0x0000001d130f7824 */ /* 0x004fca00078e02ff */
[----:B------:R-:W-:-:S04]  /*7790*/  IADD3 R20, P2, PT, R6, R15, RZ ;  /* 0x0000000f06147210 */ /* 0x000fc80007f5e0ff */
[----:B------:R-:W-:Y:S01]  /*77a0*/  LEA.HI.X.SX32 R21, R15, R7, 0x1, P2 ;  /* 0x000000070f157211 */ /* 0x000fe200010f0eff */
[----:B---3--:R-:W-:-:S04]  /*77b0*/  IMAD R13, R14, 0x1d, RZ ;  /* 0x0000001d0e0d7824 */ /* 0x008fc800078e02ff */
[----:B------:R-:W2:Y:S01]  /*77c0*/  LD.E.U8 R15, desc[UR36][R20.64+0x7] ;  /* 0x00000724140f7980 */ /* 0x000ea2000c101100 */
[----:B------:R-:W-:-:S03]  /*77d0*/  IADD3 R8, P1, PT, R6, R13, RZ ;  /* 0x0000000d06087210 */ /* 0x000fc60007f3e0ff */
[----:B------:R-:W2:Y:S01]  /*77e0*/  LD.E.U8 R24, desc[UR36][R20.64+0x8] ;  /* 0x0000082414187980 */ /* 0x000ea2000c101100 */
[----:B------:R-:W-:-:S05]  /*77f0*/  LEA.HI.X.SX32 R9, R13, R7, 0x1, P1 ;  /* 0x000000070d097211 */ /* 0x000fca00008f0eff */
[----:B------:R-:W3:Y:S04]  /*7800*/  LD.E.U8 R13, desc[UR36][R8.64+0x7] ;  /* 0x00000724080d7980 */ /* 0x000ee8000c101100 */
[----:B------:R-:W3:Y:S01]  /*7810*/  LD.E.U8 R22, desc[UR36][R8.64+0x8] ;  /* 0x0000082408167980 */ /* 0x000ee2000c101100 */
[----:B--2---:R-:W-:Y:S01]  /*7820*/  IMAD R24, R15, 0x100, R24 ;  /* 0x000001000f187824 */ /* 0x004fe200078e0218 */
[----:B---3--:R-:W-:-:S04]  /*7830*/  LEA R13, R13, R22, 0x8 ;  /* 0x000000160d0d7211 */ /* 0x008fc800078e40ff */
[----:B------:R-:W-:-:S13]  /*7840*/  ISETP.GE.U32.AND P1, PT, R13, R24, PT ;  /* 0x000000180d00720c */ /* 0x000fda0003f26070 */
[----:B------:R-:W-:Y:S04]  /*7850*/  @!P1 STL [R4], R19 ;  /* 0x0000001304009387 */ /* 0x000fe80000100800 */
[----:B------:R0:W-:Y:S04]  /*7860*/  @!P1 STL [R11+-0x8], R14 ;  /* 0xfffff80e0b009387 */ /* 0x0001e80000100800 */
[----:B------:R-:W2:Y:S04]  /*7870*/  LDL R17, [R11+-0x4] ;  /* 0xfffffc000b117983 */ /* 0x000ea80000100800 */
[----:B0-----:R-:W3:Y:S01]  /*7880*/  @!P1 LDL R14, [R4] ;  /* 0x00000000040e9983 */ /* 0x001ee20000100800 */
[----:B--2---:R-:W-:-:S02]  /*7890*/  IMAD R13, R17, 0x1d, RZ ;  /* 0x0000001d110d7824 */ /* 0x004fc400078e02ff */
        /* <DEDUP_REMOVED lines=13> */
[----:B------:R0:W-:Y:S04]  /*7970*/  @!P1 STL [R11+-0x4], R14 ;  /* 0xfffffc0e0b009387 */ /* 0x0001e80000100800 */
[----:B------:R-:W2:Y:S04]  /*7980*/  LDL R19, [R11] ;  /* 0x000000000b137983 */ /* 0x000ea80000100800 */
        /* <DEDUP_REMOVED lines=11> */
[----:B------:R-:W-:Y:S01]  /*7a40*/  VIADD R12, R12, 0x4 ;  /* 0x000000040c0c7836 */ /* 0x000fe20000000000 */
[----:B------:R-:W-:Y:S01]  /*7a50*/  IADD3 R5, PT, PT, R5, 0x4, RZ ;  /* 0x0000000405057810 */ /* 0x000fe20007ffe0ff */
[----:B--2---:R-:W-:-:S02]  /*7a60*/  IMAD R24, R15, 0x100, R24 ;  /* 0x000001000f187824 */ /* 0x004fc400078e0218 */
[----:B---3--:R-:W-:-:S05]  /*7a70*/  IMAD R13, R13, 0x100, R22 ;  /* 0x000001000d0d7824 */ /* 0x008fca00078e0216 */
[----:B------:R-:W-:-:S13]  /*7a80*/  ISETP.GE.U32.AND P1, PT, R13, R24, PT ;  /* 0x000000180d00720c */ /* 0x000fda0003f26070 */
[----:B------:R-:W-:Y:S04]  /*7a90*/  @!P1 STL [R4], R19 ;  /* 0x0000001304009387 */ /* 0x000fe80000100800 */
[----:B------:R0:W-:Y:S01]  /*7aa0*/  @!P1 STL [R11], R14 ;  /* 0x0000000e0b009387 */ /* 0x0001e20000100800 */
[----:B------:R-:W-:Y:S01]  /*7ab0*/  ISETP.NE.AND P1, PT, R12, RZ, PT ;  /* 0x000000ff0c00720c */ /* 0x000fe20003f25270 */
[----:B0-----:R-:W-:-:S12]  /*7ac0*/  VIADD R11, R11, 0x10 ;  /* 0x000000100b0b7836 */ /* 0x001fd80000000000 */
[----:B------:R-:W-:Y:S05]  /*7ad0*/  @P1 BRA `(.L_x_17) ;  /* 0xfffffff800dc1947 */ /* 0x000fea000383ffff */
[----:B------:R-:W-:Y:S05]  /*7ae0*/  BSYNC.RECONVERGENT B3 ;  /* 0x0000000000037941 */ /* 0x000fea0003800200 */
.L_x_16:
[----:B------:R-:W-:-:S07]  /*7af0*/  VIADD R8, R5, 0x1 ;  /* 0x0000000105087836 */ /* 0x000fce0000000000 */
.L_x_15:
[----:B------:R-:W-:Y:S05]  /*7b00*/  BSYNC.RECONVERGENT B2 ;  /* 0x0000000000027941 */ /* 0x000fea0003800200 */
.L_x_14:
[----:B------:R-:W-:-:S13]  /*7b10*/  LOP3.LUT P1, RZ, R10, 0x3, RZ, 0xc0, !PT ;  /* 0x000000030aff7812 */ /* 0x000fda000782c0ff */
[----:B------:R-:W-:Y:S05]  /*7b20*/  @!P1 BRA `(.L_x_13) ;  /* 0x0000000400009947 */ /* 0x000fea0003800000 */
[----:B------:R-:W-:Y:S01]  /*7b30*/  LOP3.LUT R5, R3, 0x3, RZ, 0x3c, !PT ;  /* 0x0000000303057812 */ /* 0x000fe200078e3cff */
[----:B------:R-:W-:Y:S04]  /*7b40*/  BSSY.RECONVERGENT B2, `(.L_x_18) ;  /* 0x000002b000027945 */ /* 0x000fe80003800200 */
[----:B------:R-:W-:-:S05]  /*7b50*/  IMAD.IADD R5, R5, 0x1, R18 ;  /* 0x0000000105057824 */ /* 0x000fca00078e0212 */
[C---:B------:R-:W-:Y:S02]  /*7b60*/  LOP3.LUT R9, R5.reuse, 0x3, RZ, 0xc0, !PT ;  /* 0x0000000305097812 */ /* 0x040fe400078ec0ff */
[----:B------:R-:W-:Y:S02]  /*7b70*/  LOP3.LUT R5, R5, 0x1, RZ, 0xc0, !PT ;  /* 0x0000000105057812 */ /* 0x000fe400078ec0ff */
[----:B------:R-:W-:Y:S02]  /*7b80*/  ISETP.NE.AND P2, PT, R9, 0x1, PT ;  /* 0x000000010900780c */ /* 0x000fe40003f45270 */
[----:B------:R-:W-:-:S11]  /*7b90*/  ISETP.NE.U32.AND P1, PT, R5, 0x1, PT ;  /* 0x000000010500780c */ /* 0x000fd60003f25070 */
[----:B------:R-:W-:Y:S05]  /*7ba0*/  @!P2 BRA `(.L_x_19) ;  /* 0x000000000090a947 */ /* 0x000fea0003800000 */
[----:B------:R-:W-:Y:S01]  /*7bb0*/  IMAD R9, R8, 0x4, R1 ;  /* 0x0000000408097824 */ /* 0x000fe200078e0201 */
[----:B------:R-:W2:Y:S04]  /*7bc0*/  LDL R22, [R4] ;  /* 0x0000000004167983 */ /* 0x000ea80000100800 */
[----:B------:R-:W3:Y:S01]  /*7bd0*/  LDL R17, [R9] ;  /* 0x0000000009117983 */ /* 0x000ee20000100800 */
        /* <DEDUP_REMOVED lines=14> */
[----:B------:R0:W-:Y:S04]  /*7cc0*/  @!P2 STL [R9], R22 ;  /* 0x000000160900a387 */ /* 0x0001e80000100800 */
[----:B------:R-:W2:Y:S04]  /*7cd0*/  LDL R19, [R9+0x4] ;  /* 0x0000040009137983 */ /* 0x000ea80000100800 */
[----:B0-----:R-:W3:Y:S01]  /*7ce0*/  @!P2 LDL R22, [R4] ;  /* 0x000000000416a983 */ /* 0x001ee20000100800 */
[----:B--2---:R-:W-:-:S05]  /*7cf0*/  IMAD R15, R19, 0x1d, RZ ;  /* 0x0000001d130f7824 */ /* 0x004fca00078e02ff */
[----:B------:R-:W-:Y:S01]  /*7d00*/  IADD3 R14, P3, PT, R6, R15, RZ ;  /* 0x0000000f060e7210 */ /* 0x000fe20007f7e0ff */
[----:B---3--:R-:W-:-:S03]  /*7d10*/  IMAD R5, R22, 0x1d, RZ ;  /* 0x0000001d16057824 */ /* 0x008fc600078e02ff */
[----:B------:R-:W-:Y:S02]  /*7d20*/  LEA.HI.X.SX32 R15, R15, R7, 0x1, P3 ;  /* 0x000000070f0f7211 */ /* 0x000fe400018f0eff */
[----:B------:R-:W-:-:S03]  /*7d30*/  IADD3 R10, P2, PT, R6, R5, RZ ;  /* 0x00000005060a7210 */ /* 0x000fc60007f5e0ff */
[----:B------:R-:W2:Y:S01]  /*7d40*/  LD.E.U8 R13, desc[UR36][R14.64+0x7] ;  /* 0x000007240e0d7980 */ /* 0x000ea2000c101100 */
[----:B------:R-:W-:-:S03]  /*7d50*/  LEA.HI.X.SX32 R11, R5, R7, 0x1, P2 ;  /* 0x00000007050b7211 */ /* 0x000fc600010f0eff */
[----:B------:R-:W2:Y:S04]  /*7d60*/  LD.E.U8 R20, desc[UR36][R14.64+0x8] ;  /* 0x000008240e147980 */ /* 0x000ea8000c101100 */
[----:B------:R-:W3:Y:S04]  /*7d70*/  LD.E.U8 R5, desc[UR36][R10.64+0x7] ;  /* 0x000007240a057980 */ /* 0x000ee8000c101100 */
[----:B------:R-:W3:Y:S01]  /*7d80*/  LD.E.U8 R12, desc[UR36][R10.64+0x8] ;  /* 0x000008240a0c7980 */ /* 0x000ee2000c101100 */
[----:B------:R-:W-:Y:S01]  /*7d90*/  VIADD R8, R8, 0x2 ;  /* 0x0000000208087836 */ /* 0x000fe20000000000 */
[----:B--2---:R-:W-:Y:S01]  /*7da0*/  LEA R20, R13, R20, 0x8 ;  /* 0x000000140d147211 */ /* 0x004fe200078e40ff */
[----:B---3--:R-:W-:-:S05]  /*7db0*/  IMAD R5, R5, 0x100, R12 ;  /* 0x0000010005057824 */ /* 0x008fca00078e020c */
[----:B------:R-:W-:-:S13]  /*7dc0*/  ISETP.GE.U32.AND P2, PT, R5, R20, PT ;  /* 0x000000140500720c */ /* 0x000fda0003f46070 */
[----:B------:R0:W-:Y:S04]  /*7dd0*/  @!P2 STL [R4], R19 ;  /* 0x000000130400a387 */ /* 0x0001e80000100800 */
[----:B------:R0:W-:Y:S02]  /*7de0*/  @!P2 STL [R9+0x4], R22 ;  /* 0x000004160900a387 */ /* 0x0001e40000100800 */
.L_x_19:
[----:B------:R-:W-:Y:S05]  /*7df0*/  BSYNC.RECONVERGENT B2 ;  /* 0x0000000000027941 */ /* 0x000fea0003800200 */
.L_x_18:
[----:B------:R-:W-:Y:S05]  /*7e00*/  @P1 BRA `(.L_x_13) ;  /* 0x0000000000481947 */ /* 0x000fea0003800000 */
[----:B------:R-:W-:Y:S01]  /*7e10*/  IMAD R13, R8, 0x4, R1 ;  /* 0x00000004080d7824 */ /* 0x000fe200078e0201 */
[----:B------:R-:W2:Y:S04]  /*7e20*/  LDL R20, [R4] ;  /* 0x0000000004147983 */ /* 0x000ea80000100800 */
[----:B------:R-:W3:Y:S01]  /*7e30*/  LDL R17, [R13] ;  /* 0x000000000d117983 */ /* 0x000ee20000100800 */
[----:B--2---:R-:W-:Y:S02]  /*7e40*/  IMAD R5, R20, 0x1d, RZ ;  /* 0x0000001d14057824 */ /* 0x004fe400078e02ff */
[----:B---3--:R-:W-:-:S03]  /*7e50*/  IMAD R11, R17, 0x1d, RZ ;  /* 0x0000001d110b7824 */ /* 0x008fc600078e02ff */
[C---:B------:R-:W-:Y:S02]  /*7e60*/  IADD3 R8, P1, PT, R6.reuse, R5, RZ ;  /* 0x0000000506087210 */ /* 0x040fe40007f3e0ff */
[----:B------:R-:W-:Y:S02]  /*7e70*/  IADD3 R10, P2, PT, R6, R11, RZ ;  /* 0x0000000b060a7210 */ /* 0x000fe40007f5e0ff */
[-C--:B0-----:R-:W-:Y:S02]  /*7e80*/  LEA.HI.X.SX32 R9, R5, R7.reuse, 0x1, P1 ;  /* 0x0000000705097211 */ /* 0x081fe400008f0eff */
        /* <DEDUP_REMOVED lines=8> */
[----:B------:R1:W-:Y:S04]  /*7f10*/  @!P1 STL [R4], R17 ;  /* 0x0000001104009387 */ /* 0x0003e80000100800 */
[----:B------:R1:W-:Y:S02]  /*7f20*/  @!P1 STL [R13], R20 ;  /* 0x000000140d009387 */ /* 0x0003e40000100800 */
.L_x_13:
[----:B------:R-:W-:Y:S05]  /*7f30*/  BSYNC.RECONVERGENT B1 ;  /* 0x0000000000017941 */ /* 0x000fea0003800200 */
.L_x_12:
[----:B------:R-:W-:Y:S01]  /*7f40*/  VIADD R3, R3, 0x1 ;  /* 0x0000000103037836 */ /* 0x000fe20000000000 */
[----:B------:R-:W-:Y:S06]  /*7f50*/  @P0 BRA `(.L_x_20) ;  /* 0xfffffff4006c0947 */ /* 0x000fec000383ffff */
[----:B------:R-:W-:Y:S05]  /*7f60*/  BSYNC.RECONVERGENT B0 ;  /* 0x0000000000007941 */ /* 0x000fea0003800200 */
.L_x_11:
[----:B------:R-:W-:Y:S01]  /*7f70*/  ISETP.GE.U32.AND P0, PT, R18, 0x4, PT ;  /* 0x000000041200780c */ /* 0x000fe20003f06070 */
[----:B------:R-:W-:Y:S01]  /*7f80*/  BSSY.RECONVERGENT B7, `(.L_x_21) ;  /* 0x000009e000077945 */ /* 0x000fe20003800200 */
[----:B0-----:R-:W-:-:S11]  /*7f90*/  MOV R22, RZ ;  /* 0x000000ff00167202 */ /* 0x001fd60000000f00 */
[----:B------:R-:W-:Y:S05]  /*7fa0*/  @!P0 BRA `(.L_x_22) ;  /* 0x00000008006c8947 */ /* 0x000fea0003800000 */
[----:B------:R-:W-:Y:S01]  /*7fb0*/  IADD3 R19, P0, PT, R16, 0xf0, RZ ;  /* 0x000000f010137810 */ /* 0x000fe20007f1e0ff */
[----:B------:R-:W-:Y:S01]  /*7fc0*/  VIADD R24, R1, 0x8 ;  /* 0x0000000801187836 */ /* 0x000fe20000000000 */
[----:B------:R-:W-:-:S03]  /*7fd0*/  LOP3.LUT R22, R18, 0x7ffffffc, RZ, 0xc0, !PT ;  /* 0x7ffffffc12167812 */ /* 0x000fc600078ec0ff */
[----:B-1----:R-:W-:Y:S02]  /*7fe0*/  IMAD.X R17, RZ, RZ, R2, P0 ;  /* 0x000000ffff117224 */ /* 0x002fe400000e0602 */
[----:B------:R-:W-:-:S07]  /*7ff0*/  IMAD.MOV R23, RZ, RZ, -R22 ;  /* 0x000000ffff177224 */ /* 0x000fce00078e0a16 */
.L_x_39:
[----:B------:R-:W0:Y:S01]  /*8000*/  LDC.64 R6, c[0x4][0x8] ;  /* 0x01000200ff067b82 */ /* 0x000e220000000a00 */
[----:B------:R-:W2:Y:S04]  /*8010*/  LDL R0, [R24+-0x8] ;  /* 0xfffff80018007983 */ /* 0x000ea80000100800 */
[----:B0-----:R-:W3:Y:S01]  /*8020*/  LDG.E.64 R4, desc[UR36][R6.64] ;  /* 0x0000002406047981 */ /* 0x001ee2000c1e1b00 */
[----:B--2---:R-:W-:-:S05]  /*8030*/  IMAD R3, R0, 0x1d, RZ ;  /* 0x0000001d00037824 */ /* 0x004fca00078e02ff */
[----:B---3--:R-:W-:-:S04]  /*8040*/  IADD3 R4, P0, PT, R3, R4, RZ ;  /* 0x0000000403047210 */ /* 0x008fc80007f1e0ff */
[----:B------:R-:W-:-:S05]  /*8050*/  LEA.HI.X.SX32 R5, R3, R5, 0x1, P0 ;  /* 0x0000000503057211 */ /* 0x000fca00000f0eff */
[----:B------:R-:W2:Y:S01]  /*8060*/  LD.E.U8 R0, desc[UR36][R4.64+0x1e] ;  /* 0x00001e2404007980 */ /* 0x000ea2000c101100 */
[----:B------:R-:W-:Y:S01]  /*8070*/  VIADD R23, R23, 0x4 ;  /* 0x0000000417177836 */ /* 0x000fe20000000000 */
[----:B------:R-:W-:Y:S04]  /*8080*/  BSSY.RECONVERGENT B8, `(.L_x_23) ;  /* 0x000001e000087945 */ /* 0x000fe80003800200 */
[----:B------:R-:W-:-:S04]  /*8090*/  ISETP.NE.AND P1, PT, R23, RZ, PT ;  /* 0x000000ff1700720c */ /* 0x000fc80003f25270 */
[----:B------:R-:W-:Y:S02]  /*80a0*/  P2R R25, PR, RZ, 0x2 ;  /* 0x00000002ff197803 */ /* 0x000fe40000000000 */
[----:B--2---:R-:W-:-:S13]  /*80b0*/  ISETP.NE.AND P0, PT, R0, RZ, PT ;  /* 0x000000ff0000720c */ /* 0x004fda0003f05270 */
[----:B------:R-:W-:Y:S05]  /*80c0*/  @!P0 BRA `(.L_x_24) ;  /* 0x0000000000348947 */ /* 0x000fea0003800000 */
[----:B------:R-:W-:Y:S01]  /*80d0*/  IADD3 R8, P0, PT, R4, 0x9, RZ ;  /* 0x0000000904087810 */ /* 0x000fe20007f1e0ff */
[----:B------:R-:W0:Y:S01]  /*80e0*/  LDCU.64 UR4, c[0x4][0x20] ;  /* 0x01000400ff0477ac */ /* 0x000e220008000a00 */
[----:B------:R-:W-:Y:S01]  /*80f0*/  MOV R0, 0x0 ;  /* 0x0000000000007802 */ /* 0x000fe20000000f00 */
[----:B------:R-:W-:Y:S02]  /*8100*/  IMAD.MOV.U32 R6, RZ, RZ, R19 ;  /* 0x000000ffff067224 */ /* 0x000fe400078e0013 */
[----:B------:R-:W-:Y:S01]  /*8110*/  IMAD.X R9, RZ, RZ, R5, P0 ;  /* 0x000000ffff097224 */ /* 0x000fe200000e0605 */
[----:B------:R1:W2:Y:S01]  /*8120*/  LDC.64 R10, c[0x4][R0] ;  /* 0x01000000000a7b82 */ /* 0x0002a20000000a00 */
[----:B------:R-:W-:-:S03]  /*8130*/  IMAD.MOV.U32 R7, RZ, RZ, R17 ;  /* 0x000000ffff077224 */ /* 0x000fc600078e0011 */
[----:B------:R1:W-:Y:S01]  /*8140*/  STL.64 [R1+0xf0], R8 ;  /* 0x0000f00801007387 */ /* 0x0003e20000100a00 */
[----:B0-----:R-:W-:Y:S01]  /*8150*/  MOV R4, UR4 ;  /* 0x0000000400047c02 */ /* 0x001fe20008000f00 */
[----:B------:R-:W-:-:S07]  /*8160*/  IMAD.U32 R5, RZ, RZ, UR5 ;  /* 0x00000005ff057e24 */ /* 0x000fce000f8e00ff */
[----:B------:R-:W-:-:S07]  /*8170*/  LEPC R20, `(.L_x_25) ;  /* 0x000000001014794e */ /* 0x000fce0000000000 */
[----:B-12---:R-:W-:Y:S05]  /*8180*/  CALL.ABS.NOINC R10 ;  /* 0x000000000a007343 */ /* 0x006fea0003c00000 */
.L_x_25:
[----:B------:R-:W-:Y:S05]  /*8190*/  BRA `(.L_x_26) ;  /* 0x0000000000307947 */ /* 0x000fea0003800000 */
.L_x_24:
        /* <DEDUP_REMOVED lines=8> */
[----:B0-----:R-:W-:Y:S01]  /*8220*/  IMAD.U32 R4, RZ, RZ, UR4 ;  /* 0x00000004ff047e24 */ /* 0x001fe2000f8e00ff */
[----:B------:R-:W-:-:S07]  /*8230*/  MOV R5, UR5 ;  /* 0x0000000500057c02 */ /* 0x000fce0008000f00 */
[----:B------:R-:W-:-:S07]  /*8240*/  LEPC R20, `(.L_x_26) ;  /* 0x000000001014794e */ /* 0x000fce0000000000 */
[----:B-12---:R-:W-:Y:S05]  /*8250*/  CALL.ABS.NOINC R10 ;  /* 0x000000000a007343 */ /* 0x006fea0003c00000 */
.L_x_26:
[----:B------:R-:W-:Y:S05]  /*8260*/  BSYNC.RECONVERGENT B8 ;  /* 0x0000000000087941 */ /* 0x000fea0003800200 */
.L_x_23:
[----:B------:R-:W0:Y:S01]  /*8270*/  LDC.64 R6, c[0x4][0x8] ;  /* 0x01000200ff067b82 */ /* 0x000e220000000a00 */
[----:B------:R-:W2:Y:S04]  /*8280*/  LDL R0, [R24+-0x4] ;  /* 0xfffffc0018007983 */ /* 0x000ea80000100800 */
[----:B0-----:R-:W3:Y:S01]  /*8290*/  LDG.E.64 R4, desc[UR36][R6.64] ;  /* 0x0000002406047981 */ /* 0x001ee2000c1e1b00 */
[----:B--2---:R-:W-:-:S05]  /*82a0*/  IMAD R3, R0, 0x1d, RZ ;  /* 0x0000001d00037824 */ /* 0x004fca00078e02ff */
[----:B---3--:R-:W-:-:S04]  /*82b0*/  IADD3 R4, P0, PT, R3, R4, RZ ;  /* 0x0000000403047210 */ /* 0x008fc80007f1e0ff */
[----:B------:R-:W-:-:S05]  /*82c0*/  LEA.HI.X.SX32 R5, R3, R5, 0x1, P0 ;  /* 0x0000000503057211 */ /* 0x000fca00000f0eff */
[----:B------:R-:W2:Y:S01]  /*82d0*/  LD.E.U8 R0, desc[UR36][R4.64+0x1e] ;  /* 0x00001e2404007980 */ /* 0x000ea2000c101100 */
[----:B------:R-:W-:Y:S01]  /*82e0*/  BSSY.RECONVERGENT B8, `(.L_x_27) ;  /* 0x000001c000087945 */ /* 0x000fe20003800200 */
[----:B--2---:R-:W-:-:S13]  /*82f0*/  ISETP.NE.AND P0, PT, R0, RZ, PT ;  /* 0x000000ff0000720c */ /* 0x004fda0003f05270 */
[----:B------:R-:W-:Y:S05]  /*8300*/  @!P0 BRA `(.L_x_28) ;  /* 0x0000000000348947 */ /* 0x000fea0003800000 */
[----:B------:R-:W-:Y:S01]  /*8310*/  IADD3 R8, P0, PT, R4, 0x9, RZ ;  /* 0x0000000904087810 */ /* 0x000fe20007f1e0ff */
[----:B------:R-:W0:Y:S01]  /*8320*/  LDCU.64 UR4, c[0x4][0x20] ;  /* 0x01000400ff0477ac */ /* 0x000e220008000a00 */
[----:B------:R-:W-:Y:S01]  /*8330*/  MOV R0, 0x0 ;  /* 0x0000000000007802 */ /* 0x000fe20000000f00 */
[----:B------:R-:W-:Y:S01]  /*8340*/  IMAD.MOV.U32 R7, RZ, RZ, R17 ;  /* 0x000000ffff077224 */ /* 0x000fe200078e0011 */
[----:B------:R-:W-:Y:S01]  /*8350*/  MOV R6, R19 ;  /* 0x0000001300067202 */ /* 0x000fe20000000f00 */
[----:B------:R-:W-:Y:S01]  /*8360*/  IMAD.X R9, RZ, RZ, R5, P0 ;  /* 0x000000ffff097224 */ /* 0x000fe200000e0605 */
[----:B------:R1:W2:Y:S04]  /*8370*/  LDC.64 R10, c[0x4][R0] ;  /* 0x01000000000a7b82 */ /* 0x0002a80000000a00 */
[----:B------:R1:W-:Y:S01]  /*8380*/  STL.64 [R1+0xf0], R8 ;  /* 0x0000f00801007387 */ /* 0x0003e20000100a00 */
[----:B0-----:R-:W-:-:S02]  /*8390*/  IMAD.U32 R4, RZ, RZ, UR4 ;  /* 0x00000004ff047e24 */ /* 0x001fc4000f8e00ff */
[----:B------:R-:W-:-:S07]  /*83a0*/  IMAD.U32 R5, RZ, RZ, UR5 ;  /* 0x00000005ff057e24 */ /* 0x000fce000f8e00ff */
[----:B------:R-:W-:-:S07]  /*83b0*/  LEPC R20, `(.L_x_29) ;  /* 0x000000001014794e */ /* 0x000fce0000000000 */
[----:B-12---:R-:W-:Y:S05]  /*83c0*/  CALL.ABS.NOINC R10 ;  /* 0x000000000a007343 */ /* 0x006fea0003c00000 */
.L_x_29:
[----:B------:R-:W-:Y:S05]  /*83d0*/  BRA `(.L_x_30) ;  /* 0x0000000000307947 */ /* 0x000fea0003800000 */
.L_x_28:
        /* <DEDUP_REMOVED lines=12> */
.L_x_30:
[----:B------:R-:W-:Y:S05]  /*84a0*/  BSYNC.RECONVERGENT B8 ;  /* 0x0000000000087941 */ /* 0x000fea0003800200 */
.L_x_27:
[----:B------:R-:W0:Y:S01]  /*84b0*/  LDC.64 R6, c[0x4][0x8] ;  /* 0x01000200ff067b82 */ /* 0x000e220000000a00 */
[----:B------:R-:W2:Y:S04]  /*84c0*/  LDL R0, [R24] ;  /* 0x0000000018007983 */ /* 0x000ea80000100800 */
        /* <DEDUP_REMOVED lines=16> */
[----:B0-----:R-:W-:Y:S02]  /*85d0*/  IMAD.U32 R4, RZ, RZ, UR4 ;  /* 0x00000004ff047e24 */ /* 0x001fe4000f8e00ff */
[----:B------:R-:W-:-:S07]  /*85e0*/  IMAD.U32 R5, RZ, RZ, UR5 ;  /* 0x00000005ff057e24 */ /* 0x000fce000f8e00ff */
[----:B------:R-:W-:-:S07]  /*85f0*/  LEPC R20, `(.L_x_33) ;  /* 0x000000001014794e */ /* 0x000fce0000000000 */
[----:B-12---:R-:W-:Y:S05]  /*8600*/  CALL.ABS.NOINC R10 ;  /* 0x000000000a007343 */ /* 0x006fea0003c00000 */
.L_x_33:
[----:B------:R-:W-:Y:S05]  /*8610*/  BRA `(.L_x_34) ;  /* 0x0000000000307947 */ /* 0x000fea0003800000 */
.L_x_32:
[----:B------:R-:W-:Y:S01]  /*8620*/  IADD3 R8, P0, PT, R4, 0x9, RZ ;  /* 0x0000000904087810 */ /* 0x000fe20007f1e0ff */
[----:B------:R-:W0:Y:S01]  /*8630*/  LDCU.64 UR4, c[0x4][0x38] ;  /* 0x01000700ff0477ac */ /* 0x000e220008000a00 */
[----:B------:R-:W-:Y:S01]  /*8640*/  MOV R0, 0x0 ;  /* 0x0000000000007802 */ /* 0x000fe20000000f00 */
[----:B------:R-:W-:Y:S01]  /*8650*/  IMAD.MOV.U32 R6, RZ, RZ, R19 ;  /* 0x000000ffff067224 */ /* 0x000fe200078e0013 */
[----:B------:R-:W-:Y:S01]  /*8660*/  IADD3.X R9, PT, PT, RZ, R5, RZ, P0, !PT ;  /* 0x00000005ff097210 */ /* 0x000fe200007fe4ff */
[----:B------:R-:W-:Y:S01]  /*8670*/  IMAD.MOV.U32 R7, RZ, RZ, R17 ;  /* 0x000000ffff077224 */ /* 0x000fe200078e0011 */
[----:B------:R1:W2:Y:S03]  /*8680*/  LDC.64 R10, c[0x4][R0] ;  /* 0x01000000000a7b82 */ /* 0x0002a60000000a00 */
[----:B------:R1:W-:Y:S01]  /*8690*/  STL.64 [R1+0xf0], R8 ;  /* 0x0000f00801007387 */ /* 0x0003e20000100a00 */
[----:B0-----:R-:W-:-:S02]  /*86a0*/  IMAD.U32 R4, RZ, RZ, UR4 ;  /* 0x00000004ff047e24 */ /* 0x001fc4000f8e00ff */
[----:B-1----:R-:W-:-:S07]  /*86b0*/  IMAD.U32 R5, RZ, RZ, UR5 ;  /* 0x00000005ff057e24 */ /* 0x002fce000f8e00ff */
[----:B------:R-:W-:-:S07]  /*86c0*/  LEPC R20, `(.L_x_34) ;  /* 0x000000001014794e */ /* 0x000fce0000000000 */
[----:B--2---:R-:W-:Y:S05]  /*86d0*/  CALL.ABS.NOINC R10 ;  /* 0x000000000a007343 */ /* 0x004fea0003c00000 */
.L_x_34:
[----:B------:R-:W-:Y:S05]  /*86e0*/  BSYNC.RECONVERGENT B8 ;  /* 0x0000000000087941 */ /* 0x000fea0003800200 */
.L_x_31:
[----:B------:R-:W0:Y:S01]  /*86f0*/  LDC.64 R6, c[0x4][0x8] ;  /* 0x01000200ff067b82 */ /* 0x000e220000000a00 */
[----:B------:R-:W2:Y:S04]  /*8700*/  LDL R0, [R24+0x4] ;  /* 0x0000040018007983 */ /* 0x000ea80000100800 */
        /* <DEDUP_REMOVED lines=20> */
.L_x_37:
[----:B------:R-:W-:Y:S05]  /*8850*/  BRA `(.L_x_38) ;  /* 0x0000000000307947 */ /* 0x000fea0003800000 */
.L_x_36:
        /* <DEDUP_REMOVED lines=12> */
.L_x_38:
[----:B------:R-:W-:Y:S05]  /*8920*/  BSYNC.RECONVERGENT B8 ;  /* 0x0000000000087941 */ /* 0x000fea0003800200 */
.L_x_35:
[----:B------:R-:W-:Y:S01]  /*8930*/  ISETP.NE.AND P6, PT, R25, RZ, PT ;  /* 0x000000ff1900720c */ /* 0x000fe20003fc5270 */
[----:B------:R-:W-:-:S12]  /*8940*/  VIADD R24, R24, 0x10 ;  /* 0x0000001018187836 */ /* 0x000fd80000000000 */
[----:B------:R-:W-:Y:S05]  /*8950*/  @P6 BRA `(.L_x_39) ;  /* 0xfffffff400a86947 */ /* 0x000fea000383ffff */
.L_x_22:
[----:B------:R-:W-:Y:S05]  /*8960*/  BSYNC.RECONVERGENT B7 ;  /* 0x0000000000077941 */ /* 0x000fea0003800200 */
.L_x_21:
[----:B------:R-:W-:-:S04]  /*8970*/  LOP3.LUT R0, R18, 0x3, RZ, 0xc0, !PT ;  /* 0x0000000312007812 */ /* 0x000fc800078ec0ff */
[----:B------:R-:W-:-:S13]  /*8980*/  ISETP.NE.AND P0, PT, R0, RZ, PT ;  /* 0x000000ff0000720c */ /* 0x000fda0003f05270 */
[----:B------:R-:W-:Y:S05]  /*8990*/  @!P0 BRA `(.L_x_10) ;  /* 0x0000000400d08947 */ /* 0x000fea0003800000 */
[----:B------:R-:W-:Y:S01]  /*89a0*/  ISETP.NE.AND P0, PT, R0, 0x1, PT ;  /* 0x000000010000780c */ /* 0x000fe20003f05270 */
[----:B------:R-:W-:-:S12]  /*89b0*/  BSSY.RECONVERGENT B7, `(.L_x_40) ;  /* 0x000004c000077945 */ /* 0x000fd80003800200 */
[----:B------:R-:W-:Y:S05]  /*89c0*/  @!P0 BRA `(.L_x_41) ;  /* 0x0000000400288947 */ /* 0x000fea0003800000 */
[----:B------:R-:W0:Y:S01]  /*89d0*/  LDC.64 R6, c[0x4][0x8] ;  /* 0x01000200ff067b82 */ /* 0x000e220000000a00 */
[----:B-1----:R-:W-:-:S05]  /*89e0*/  IMAD R17, R22, 0x4, R1 ;  /* 0x0000000416117824 */ /* 0x002fca00078e0201 */
        /* <DEDUP_REMOVED lines=11> */
[----:B------:R-:W-:-:S03]  /*8aa0*/  MOV R0, 0x0 ;  /* 0x0000000000007802 */ /* 0x000fc60000000f00 */
[----:B------:R-:W-:Y:S01]  /*8ab0*/  IMAD.X R9, RZ, RZ, R5, P0 ;  /* 0x000000ffff097224 */ /* 0x000fe200000e0605 */
[----:B------:R1:W2:Y:S01]  /*8ac0*/  LDC.64 R10, c[0x4][R0] ;  /* 0x01000000000a7b82 */ /* 0x0002a20000000a00 */
[----:B------:R-:W-:-:S03]  /*8ad0*/  IADD3 R6, P0, PT, R16, 0xf0, RZ ;  /* 0x000000f010067810 */ /* 0x000fc60007f1e0ff */
[----:B------:R1:W-:Y:S02]  /*8ae0*/  STL.64 [R1+0xf0], R8 ;  /* 0x0000f00801007387 */ /* 0x0003e40000100a00 */
[----:B------:R-:W-:Y:S02]  /*8af0*/  IMAD.X R7, RZ, RZ, R2, P0 ;  /* 0x000000ffff077224 */ /* 0x000fe400000e0602 */
[----:B0-----:R-:W-:Y:S01]  /*8b00*/  IMAD.U32 R4, RZ, RZ, UR4 ;  /* 0x00000004ff047e24 */ /* 0x001fe2000f8e00ff */
[----:B------:R-:W-:-:S07]  /*8b10*/  MOV R5, UR5 ;  /* 0x0000000500057c02 */ /* 0x000fce0008000f00 */
[----:B------:R-:W-:-:S07]  /*8b20*/  LEPC R20, `(.L_x_44) ;  /* 0x000000001014794e */ /* 0x000fce0000000000 */
[----:B-12---:R-:W-:Y:S05]  /*8b30*/  CALL.ABS.NOINC R10 ;  /* 0x000000000a007343 */ /* 0x006fea0003c00000 */
.L_x_44:
[----:B------:R-:W-:Y:S05]  /*8b40*/  BRA `(.L_x_45) ;  /* 0x0000000000307947 */ /* 0x000fea0003800000 */
.L_x_43:
        /* <DEDUP_REMOVED lines=8> */
[----:B0-----:R-:W-:Y:S02]  /*8bd0*/  IMAD.U32 R4, RZ, RZ, UR4 ;  /* 0x00000004ff047e24 */ /* 0x001fe4000f8e00ff */
[----:B------:R-:W-:-:S07]  /*8be0*/  IMAD.U32 R5, RZ, RZ, UR5 ;  /* 0x00000005ff057e24 */ /* 0x000fce000f8e00ff */
[----:B------:R-:W-:-:S07]  /*8bf0*/  LEPC R20, `(.L_x_45) ;  /* 0x000000001014794e */ /* 0x000fce0000000000 */
[----:B-12---:R-:W-:Y:S05]  /*8c00*/  CALL.ABS.NOINC R10 ;  /* 0x000000000a007343 */ /* 0x006fea0003c00000 */
.L_x_45:
[----:B------:R-:W-:Y:S05]  /*8c10*/  BSYNC.RECONVERGENT B8 ;  /* 0x0000000000087941 */ /* 0x000fea0003800200 */
.L_x_42:
        /* <DEDUP_REMOVED lines=12> */
[----:B------:R-:W-:Y:S02]  /*8ce0*/  MOV R0, 0x0 ;  /* 0x0000000000007802 */ /* 0x000fe40000000f00 */
[----:B------:R-:W-:Y:S02]  /*8cf0*/  IADD3.X R9, PT, PT, RZ, R5, RZ, P0, !PT ;  /* 0x00000005ff097210 */ /* 0x000fe400007fe4ff */
[----:B------:R1:W2:Y:S01]  /*8d00*/  LDC.64 R10, c[0x4][R0] ;  /* 0x01000000000a7b82 */ /* 0x0002a20000000a00 */
[----:B------:R-:W-:Y:S02]  /*8d10*/  IADD3 R6, P0, PT, R16, 0xf0, RZ ;  /* 0x000000f010067810 */ /* 0x000fe40007f1e0ff */
[----:B------:R1:W-:Y:S03]  /*8d20*/  STL.64 [R1+0xf0], R8 ;  /* 0x0000f00801007387 */ /* 0x0003e60000100a00 */
[----:B------:R-:W-:-:S02]  /*8d30*/  IMAD.X R7, RZ, RZ, R2, P0 ;  /* 0x000000ffff077224 */ /* 0x000fc400000e0602 */
[----:B0-----:R-:W-:Y:S02]  /*8d40*/  IMAD.U32 R4, RZ, RZ, UR4 ;  /* 0x00000004ff047e24 */ /* 0x001fe4000f8e00ff */
[----:B-1----:R-:W-:-:S07]  /*8d50*/  IMAD.U32 R5, RZ, RZ, UR5 ;  /* 0x00000005ff057e24 */ /* 0x002fce000f8e00ff */
[----:B------:R-:W-:-:S07]  /*8d60*/  LEPC R20, `(.L_x_48) ;  /* 0x000000001014794e */ /* 0x000fce0000000000 */
[----:B--2---:R-:W-:Y:S05]  /*8d70*/  CALL.ABS.NOINC R10 ;  /* 0x000000000a007343 */ /* 0x004fea0003c00000 */
.L_x_48:
[----:B------:R-:W-:Y:S05]  /*8d80*/  BRA `(.L_x_49) ;  /* 0x0000000000307947 */ /* 0x000fea0003800000 */
.L_x_47:
        /* <DEDUP_REMOVED lines=12> */
.L_x_49:
[----:B------:R-:W-:Y:S05]  /*8e50*/  BSYNC.RECONVERGENT B8 ;  /* 0x0000000000087941 */ /* 0x000fea0003800200 */
.L_x_46:
[----:B------:R-:W-:-:S07]  /*8e60*/  VIADD R22, R22, 0x2 ;  /* 0x0000000216167836 */ /* 0x000fce0000000000 */
.L_x_41:
[----:B------:R-:W-:Y:S05]  /*8e70*/  BSYNC.RECONVERGENT B7 ;  /* 0x0000000000077941 */ /* 0x000fea0003800200 */
.L_x_40:
[----:B------:R-:W-:-:S04]  /*8e80*/  LOP3.LUT R18, R18, 0x1, RZ, 0xc0, !PT ;  /* 0x0000000112127812 */ /* 0x000fc800078ec0ff */
[----:B------:R-:W-:-:S13]  /*8e90*/  ISETP.NE.U32.AND P0, PT, R18, 0x1, PT ;  /* 0x000000011200780c */ /* 0x000fda0003f05070 */
[----:B------:R-:W-:Y:S05]  /*8ea0*/  @P0 BRA `(.L_x_10) ;  /* 0x00000000008c0947 */ /* 0x000fea0003800000 */
[----:B------:R-:W1:Y:S01]  /*8eb0*/  LDC.64 R6, c[0x4][0x8] ;  /* 0x01000200ff067b82 */ /* 0x000e620000000a00 */
[----:B------:R-:W-:-:S06]  /*8ec0*/  IMAD R22, R22, 0x4, R1 ;  /* 0x0000000416167824 */ /* 0x000fcc00078e0201 */
[----:B------:R-:W2:Y:S04]  /*8ed0*/  LDL R22, [R22] ;  /* 0x0000000016167983 */ /* 0x000ea80000100800 */
[----:B-1----:R-:W3:Y:S01]  /*8ee0*/  LDG.E.64 R4, desc[UR36][R6.64] ;  /* 0x0000002406047981 */ /* 0x002ee2000c1e1b00 */
[----:B--2---:R-:W-:-:S05]  /*8ef0*/  IMAD R3, R22, 0x1d, RZ ;  /* 0x0000001d16037824 */ /* 0x004fca00078e02ff */
[----:B---3--:R-:W-:-:S04]  /*8f00*/  IADD3 R4, P0, PT, R3, R4, RZ ;  /* 0x0000000403047210 */ /* 0x008fc80007f1e0ff */
[----:B------:R-:W-:-:S05]  /*8f10*/  LEA.HI.X.SX32 R5, R3, R5, 0x1, P0 ;  /* 0x0000000503057211 */ /* 0x000fca00000f0eff */
[----:B------:R-:W2:Y:S02]  /*8f20*/  LD.E.U8 R0, desc[UR36][R4.64+0x1e] ;  /* 0x00001e2404007980 */ /* 0x000ea4000c101100 */
        /* <DEDUP_REMOVED lines=8> */
[----:B------:R1:W-:Y:S01]  /*8fb0*/  STL.64 [R1+0xf0], R8 ;  /* 0x0000f00801007387 */ /* 0x0003e20000100a00 */
[----:B------:R-:W-:Y:S01]  /*8fc0*/  IADD3.X R7, PT, PT, RZ, R2, RZ, P0, !PT ;  /* 0x00000002ff077210 */ /* 0x000fe200007fe4ff */
[----:B0-----:R-:W-:Y:S02]  /*8fd0*/  IMAD.U32 R4, RZ, RZ, UR4 ;  /* 0x00000004ff047e24 */ /* 0x001fe4000f8e00ff */
[----:B------:R-:W-:-:S07]  /*8fe0*/  IMAD.U32 R5, RZ, RZ, UR5 ;  /* 0x00000005ff057e24 */ /* 0x000fce000f8e00ff */
[----:B------:R-:W-:-:S07]  /*8ff0*/  LEPC R20, `(.L_x_51) ;  /* 0x000000001014794e */ /* 0x000fce0000000000 */
[----:B-12---:R-:W-:Y:S05]  /*9000*/  CALL.ABS.NOINC R10 ;  /* 0x000000000a007343 */ /* 0x006fea0003c00000 */
.L_x_51:
[----:B------:R-:W-:Y:S05]  /*9010*/  BRA `(.L_x_10) ;  /* 0x0000000000307947 */ /* 0x000fea0003800000 */
.L_x_50:
        /* <DEDUP_REMOVED lines=12> */
.L_x_10:
[----:B------:R-:W-:Y:S05]  /*90e0*/  BSYNC.RECONVERGENT B6 ;  /* 0x0000000000067941 */ /* 0x000fea0003800200 */
.L_x_9:
[----:B-1----:R-:W0:Y:S02]  /*90f0*/  LDC.64 R4, c[0x4][0x8] ;  /* 0x01000200ff047b82 */ /* 0x002e240000000a00 */
[----:B0-----:R-:W2:Y:S04]  /*9100*/  LDG.E.64 R4, desc[UR36][R4.64] ;  /* 0x0000002404047981 */ /* 0x001ea8000c1e1b00 */
[----:B--2---:R-:W2:Y:S04]  /*9110*/  LD.E.U8 R6, desc[UR36][R4.64+0x8ffd] ;  /* 0x008ffd2404067980 */ /* 0x004ea8000c101100 */
[----:B------:R-:W3:Y:S01]  /*9120*/  LD.E.U8 R3, desc[UR36][R4.64+0x8ffc] ;  /* 0x008ffc2404037980 */ /* 0x000ee2000c101100 */
[----:B------:R-:W-:Y:S01]  /*9130*/  BSSY.RECONVERGENT B6, `(.L_x_52) ;  /* 0x0000048000067945 */ /* 0x000fe20003800200 */
[----:B------:R-:W-:-:S02]  /*9140*/  IMAD.MOV.U32 R0, RZ, RZ, 0x2 ;  /* 0x00000002ff007424 */ /* 0x000fc400078e00ff */
[----:B--2---:R-:W-:-:S04]  /*9150*/  IMAD.WIDE.U32 R6, R6, 0x400, RZ ;  /* 0x0000040006067825 */ /* 0x004fc800078e00ff */
[----:B---3--:R-:W-:-:S07]  /*9160*/  IMAD.WIDE.U32 R6, R3, 0x40000, R6 ;  /* 0x0004000003067825 */ /* 0x008fce00078e0006 */
.L_x_59:
[----:B0-----:R-:W-:-:S04]  /*9170*/  SHF.L.U32 R9, R0, 0x1, RZ ;  /* 0x0000000100097819 */ /* 0x001fc800000006ff */
[----:B------:R-:W-:-:S04]  /*9180*/  IADD3 R8, P0, P1, R4, R6, R9 ;  /* 0x0000000604087210 */ /* 0x000fc8000791e009 */
[----:B------:R-:W-:-:S05]  /*9190*/  IADD3.X R9, PT, PT, R5, R7, RZ, P0, P1 ;  /* 0x0000000705097210 */ /* 0x000fca00007e24ff */
[----:B------:R-:W2:Y:S04]  /*91a0*/  LD.E.U8 R3, desc[UR36][R8.64+0x9000] ;  /* 0x0090002408037980 */ /* 0x000ea8000c101100 */
[----:B------:R-:W3:Y:S01]  /*91b0*/  LD.E.U8 R10, desc[UR36][R8.64+0x9001] ;  /* 0x00900124080a7980 */ /* 0x000ee2000c101100 */
[C---:B--2---:R-:W-:Y:S01]  /*91c0*/  ISETP.GT.U32.AND P0, PT, R3.reuse, 0x3, PT ;  /* 0x000000030300780c */ /* 0x044fe20003f04070 */
[----:B---3--:R-:W-:-:S12]  /*91d0*/  IMAD R11, R3, 0x100, R10 ;  /* 0x00000100030b7824 */ /* 0x008fd800078e020a */
[----:B------:R-:W-:Y:S05]  /*91e0*/  @P0 BRA `(.L_x_53) ;  /* 0x0000000000680947 */ /* 0x000fea0003800000 */
[----:B------:R-:W-:Y:S02]  /*91f0*/  IMAD R12, R11, 0x1d, RZ ;  /* 0x0000001d0b0c7824 */ /* 0x000fe400078e02ff */
[----:B------:R-:W-:-:S07]  /*9200*/  IMAD.MOV.U32 R3, RZ, RZ, RZ ;  /* 0x000000ffff037224 */ /* 0x000fce00078e00ff */
.L_x_58:
[----:B0-----:R-:W-:-:S05]  /*9210*/  IMAD.IADD R9, R12, 0x1, R3 ;  /* 0x000000010c097824 */ /* 0x001fca00078e0203 */
[----:B------:R-:W-:-:S05]  /*9220*/  IADD3 R8, P0, PT, R4, R9, RZ ;  /* 0x0000000904087210 */ /* 0x000fca0007f1e0ff */
[----:B------:R-:W-:-:S05]  /*9230*/  IMAD.X R9, RZ, RZ, R5, P0 ;  /* 0x000000ffff097224 */ /* 0x000fca00000e0605 */
[----:B------:R-:W2:Y:S01]  /*9240*/  LD.E.U8 R13, desc[UR36][R8.64+0x9] ;  /* 0x00000924080d7980 */ /* 0x000ea2000c101100 */
[----:B------:R-:W-:Y:S01]  /*9250*/  BSSY.RELIABLE B7, `(.L_x_54) ;  /* 0x000000d000077945 */ /* 0x000fe20003800100 */
[----:B--2---:R-:W-:-:S13]  /*9260*/  ISETP.NE.AND P0, PT, R13, RZ, PT ;  /* 0x000000ff0d00720c */ /* 0x004fda0003f05270 */
[----:B------:R-:W-:Y:S05]  /*9270*/  @!P0 BRA `(.L_x_55) ;  /* 0x0000000000108947 */ /* 0x000fea0003800000 */
[----:B------:R-:W-:-:S05]  /*9280*/  IADD3 R8, P0, PT, R3, UR38, RZ ;  /* 0x0000002603087c10 */ /* 0x000fca000ff1e0ff */
[----:B------:R-:W-:-:S05]  /*9290*/  IMAD.X R9, RZ, RZ, UR39, P0 ;  /* 0x00000027ff097e24 */ /* 0x000fca00080e06ff */
[----:B------:R0:W5:Y:S01]  /*92a0*/  LDG.E.U8.CONSTANT R8, desc[UR36][R8.64] ;  /* 0x0000002408087981 */ /* 0x000162000c1e9100 */
[----:B------:R-:W-:Y:S05]  /*92b0*/  BRA `(.L_x_56) ;  /* 0x0000000000187947 */ /* 0x000fea0003800000 */
.L_x_55:
[----:B------:R-:W-:-:S04]  /*92c0*/  IADD3 R8, P0, PT, R3, UR38, RZ ;  /* 0x0000002603087c10 */ /* 0x000fc8000ff1e0ff */
[----:B------:R-:W-:-:S05]  /*92d0*/  IADD3.X R9, PT, PT, RZ, UR39, RZ, P0, !PT ;  /* 0x00000027ff097c10 */ /* 0x000fca00087fe4ff */
[----:B------:R-:W2:Y:S02]  /*92e0*/  LDG.E.U8.CONSTANT R8, desc[UR36][R8.64] ;  /* 0x0000002408087981 */ /* 0x000ea4000c1e9100 */
[----:B--2---:R-:W-:-:S13]  /*92f0*/  ISETP.NE.AND P0, PT, R8, RZ, PT ;  /* 0x000000ff0800720c */ /* 0x004fda0003f05270 */
[----:B------:R-:W-:Y:S05]  /*9300*/  @!P0 BREAK.RELIABLE B7 ;  /* 0x0000000000078942 */ /* 0x000fea0003800100 */
[----:B------:R-:W-:Y:S05]  /*9310*/  @!P0 BRA `(.L_x_57) ;  /* 0x0000000000588947 */ /* 0x000fea0003800000 */
.L_x_56:
[----:B------:R-:W-:Y:S05]  /*9320*/  BSYNC.RELIABLE B7 ;  /* 0x0000000000077941 */ /* 0x000fea0003800100 */
.L_x_54:
[----:B-----5:R-:W-:Y:S02]  /*9330*/  LOP3.LUT R8, R8, 0xffff, RZ, 0xc0, !PT ;  /* 0x0000ffff08087812 */ /* 0x020fe400078ec0ff */
[C---:B------:R-:W-:Y:S01]  /*9340*/  ISETP.GE.U32.AND P0, PT, R3.reuse, 0x14, PT ;  /* 0x000000140300780c */ /* 0x040fe20003f06070 */
[----:B------:R-:W-:Y:S01]  /*9350*/  VIADD R3, R3, 0x1 ;  /* 0x0000000103037836 */ /* 0x000fe20000000000 */
[----:B------:R-:W-:-:S04]  /*9360*/  PRMT R8, R8, 0x8880, RZ ;  /* 0x0000888008087816 */ /* 0x000fc800000000ff */
[----:B------:R-:W-:-:S13]  /*9370*/  ISETP.EQ.AND P1, PT, R13, R8, PT ;  /* 0x000000080d00720c */ /* 0x000fda0003f22270 */
[----:B------:R-:W-:Y:S05]  /*9380*/  @!P0 BRA P1, `(.L_x_58) ;  /* 0xfffffffc00a08947 */ /* 0x000fea000083ffff */
.L_x_53:
[----:B------:R-:W-:-:S05]  /*9390*/  VIADD R0, R0, 0x1 ;  /* 0x0000000100007836 */ /* 0x000fca0000000000 */
[----:B------:R-:W-:-:S13]  /*93a0*/  ISETP.NE.AND P0, PT, R0, 0x3c, PT ;  /* 0x0000003c0000780c */ /* 0x000fda0003f05270 */
[----:B------:R-:W-:Y:S05]  /*93b0*/  @P0 BRA `(.L_x_59) ;  /* 0xfffffffc006c0947 */ /* 0x000fea000383ffff */
[----:B0-----:R-:W0:Y:S01]  /*93c0*/  LDC.64 R8, c[0x4][0x80] ;  /* 0x01002000ff087b82 */ /* 0x001e220000000a00 */
[----:B------:R-:W-:Y:S01]  /*93d0*/  MOV R0, 0x0 ;  /* 0x0000000000007802 */ /* 0x000fe20000000f00 */
[----:B------:R-:W1:Y:S01]  /*93e0*/  LDCU.64 UR4, c[0x4][0x58] ;  /* 0x01000b00ff0477ac */ /* 0x000e620008000a00 */
[----:B------:R-:W-:-:S05]  /*93f0*/  IADD3 R6, P0, PT, R16, 0x100, RZ ;  /* 0x0000010010067810 */ /* 0x000fca0007f1e0ff */
[----:B------:R2:W3:Y:S01]  /*9400*/  LDC.64 R10, c[0x4][R0] ;  /* 0x01000000000a7b82 */ /* 0x0004e20000000a00 */
[----:B------:R-:W-:Y:S02]  /*9410*/  IMAD.X R7, RZ, RZ, R2, P0 ;  /* 0x000000ffff077224 */ /* 0x000fe400000e0602 */
[----:B-1----:R-:W-:Y:S02]  /*9420*/  IMAD.U32 R4, RZ, RZ, UR4 ;  /* 0x00000004ff047e24 */ /* 0x002fe4000f8e00ff */
[----:B------:R-:W-:Y:S01]  /*9430*/  IMAD.U32 R5, RZ, RZ, UR5 ;  /* 0x00000005ff057e24 */ /* 0x000fe2000f8e00ff */
[----:B0-----:R2:W-:Y:S06]  /*9440*/  STL.64 [R1+0x100], R8 ;  /* 0x0001000801007387 */ /* 0x0015ec0000100a00 */
[----:B------:R-:W-:-:S07]  /*9450*/  LEPC R20, `(.L_x_60) ;  /* 0x000000001014794e */ /* 0x000fce0000000000 */
[----:B--23--:R-:W-:Y:S05]  /*9460*/  CALL.ABS.NOINC R10 ;  /* 0x000000000a007343 */ /* 0x00cfea0003c00000 */
.L_x_60:
[----:B------:R-:W-:Y:S05]  /*9470*/  BRA `(.L_x_61) ;  /* 0x00000000004c7947 */ /* 0x000fea0003800000 */
.L_x_57:
[----:B------:R-:W-:-:S04]  /*9480*/  IADD3 R6, P0, PT, R4, R12, RZ ;  /* 0x0000000c04067210 */ /* 0x000fc80007f1e0ff */
[----:B------:R-:W-:-:S05]  /*9490*/  IADD3.X R7, PT, PT, RZ, R5, RZ, P0, !PT ;  /* 0x00000005ff077210 */ /* 0x000fca00007fe4ff */
[----:B------:R-:W2:Y:S02]  /*94a0*/  LD.E.U8 R6, desc[UR36][R6.64+0x1e] ;  /* 0x00001e2406067980 */ /* 0x000ea4000c101100 */
[----:B--2---:R-:W-:-:S13]  /*94b0*/  ISETP.NE.AND P0, PT, R6, RZ, PT ;  /* 0x000000ff0600720c */ /* 0x004fda0003f05270 */
[----:B------:R-:W-:Y:S01]  /*94c0*/  @P0 SHF.R.U32.HI R3, RZ, 0x8, R11 ;  /* 0x00000008ff030819 */ /* 0x000fe2000001160b */
[----:B------:R0:W-:Y:S04]  /*94d0*/  @P0 ST.E.U8 desc[UR36][R4.64+0x8ffd], R10 ;  /* 0x008ffd0a04000985 */ /* 0x0001e8000c101124 */
[----:B------:R0:W-:Y:S01]  /*94e0*/  @P0 ST.E.U8 desc[UR36][R4.64+0x8ffc], R3 ;  /* 0x008ffc0304000985 */ /* 0x0001e2000c101124 */
[----:B------:R-:W-:Y:S05]  /*94f0*/  @P0 BRA `(.L_x_61) ;  /* 0x00000000002c0947 */ /* 0x000fea0003800000 */
[----:B------:R-:W1:Y:S01]  /*9500*/  LDC.64 R8, c[0x4][0x80] ;  /* 0x01002000ff087b82 */ /* 0x000e620000000a00 */
[----:B------:R-:W-:Y:S01]  /*9510*/  MOV R0, 0x0 ;  /* 0x0000000000007802 */ /* 0x000fe20000000f00 */
[----:B------:R-:W2:Y:S01]  /*9520*/  LDCU.64 UR4, c[0x4][0x50] ;  /* 0x01000a00ff0477ac */ /* 0x000ea20008000a00 */
[----:B------:R-:W-:-:S05]  /*9530*/  IADD3 R6, P0, PT, R16, 0x100, RZ ;  /* 0x0000010010067810 */ /* 0x000fca0007f1e0ff */
[----:B0-----:R0:W3:Y:S01]  /*9540*/  LDC.64 R10, c[0x4][R0] ;  /* 0x01000000000a7b82 */ /* 0x0010e20000000a00 */
[----:B------:R-:W-:Y:S02]  /*9550*/  IMAD.X R7, RZ, RZ, R2, P0 ;  /* 0x000000ffff077224 */ /* 0x000fe400000e0602 */
[----:B--2---:R-:W-:Y:S02]  /*9560*/  IMAD.U32 R4, RZ, RZ, UR4 ;  /* 0x00000004ff047e24 */ /* 0x004fe4000f8e00ff */
[----:B------:R-:W-:Y:S01]  /*9570*/  IMAD.U32 R5, RZ, RZ, UR5 ;  /* 0x00000005ff057e24 */ /* 0x000fe2000f8e00ff */
[----:B-1----:R0:W-:Y:S06]  /*9580*/  STL.64 [R1+0x100], R8 ;  /* 0x0001000801007387 */ /* 0x0021ec0000100a00 */
[----:B------:R-:W-:-:S07]  /*9590*/  LEPC R20, `(.L_x_61) ;  /* 0x000000001014794e */ /* 0x000fce0000000000 */
[----:B0--3--:R-:W-:Y:S05]  /*95a0*/  CALL.ABS.NOINC R10 ;  /* 0x000000000a007343 */ /* 0x009fea0003c00000 */
.L_x_61:
[----:B------:R-:W-:Y:S05]  /*95b0*/  BSYNC.RECONVERGENT B6 ;  /* 0x0000000000067941 */ /* 0x000fea0003800200 */
.L_x_52:
[----:B------:R-:W1:Y:S02]  /*95c0*/  LDC.64 R6, c[0x4][0x8] ;  /* 0x01000200ff067b82 */ /* 0x000e640000000a00 */
[----:B-1----:R-:W5:Y:S01]  /*95d0*/  LDG.E.64 R6, desc[UR36][R6.64] ;  /* 0x0000002406067981 */ /* 0x002f62000c1e1b00 */
[----:B------:R-:W-:Y:S01]  /*95e0*/  BSSY.RECONVERGENT B0, `(.L_x_62) ;  /* 0x000008a000007945 */ /* 0x000fe20003800200 */
[----:B------:R-:W-:-:S07]  /*95f0*/  IMAD.MOV.U32 R0, RZ, RZ, RZ ;  /* 0x000000ffff007224 */ /* 0x000fce00078e00ff */
.L_x_67:
[----:B0-----:R-:W0:Y:S01]  /*9600*/  LDC.64 R4, c[0x4][0x8] ;  /* 0x01000200ff047b82 */ /* 0x001e220000000a00 */
[----:B------:R-:W-:Y:S02]  /*9610*/  IMAD R11, R0, 0x1d, RZ ;  /* 0x0000001d000b7824 */ /* 0x000fe400078e02ff */
[----:B-1----:R-:W-:-:S07]  /*9620*/  IMAD.MOV.U32 R3, RZ, RZ, RZ ;  /* 0x000000ffff037224 */ /* 0x002fce00078e00ff */
.L_x_66:
[----:B-1----:R-:W-:-:S04]  /*9630*/  IADD3 R9, PT, PT, R11, R3, RZ ;  /* 0x000000030b097210 */ /* 0x002fc80007ffe0ff */
[----:B-----5:R-:W-:-:S05]  /*9640*/  IADD3 R8, P0, PT, R6, R9, RZ ;  /* 0x0000000906087210 */ /* 0x020fca0007f1e0ff */
[----:B------:R-:W-:-:S05]  /*9650*/  IMAD.X R9, RZ, RZ, R7, P0 ;  /* 0x000000ffff097224 */ /* 0x000fca00000e0607 */
[----:B------:R-:W2:Y:S02]  /*9660*/  LD.E.U8 R13, desc[UR36][R8.64+0x9] ;  /* 0x00000924080d7980 */ /* 0x000ea4000c101100 */
[----:B--2---:R-:W-:-:S13]  /*9670*/  ISETP.NE.AND P0, PT, R13, RZ, PT ;  /* 0x000000ff0d00720c */ /* 0x004fda0003f05270 */
[----:B------:R-:W-:Y:S05]  /*9680*/  @!P0 BRA `(.L_x_63) ;  /* 0x0000000000148947 */ /* 0x000fea0003800000 */
[----:B------:R-:W1:Y:S02]  /*9690*/  LDCU.64 UR4, c[0x4][0x88] ;  /* 0x01001100ff0477ac */ /* 0x000e640008000a00 */
[----:B-1----:R-:W-:-:S05]  /*96a0*/  IADD3 R8, P0, PT, R3, UR4, RZ ;  /* 0x0000000403087c10 */ /* 0x002fca000ff1e0ff */
[----:B------:R-:W-:-:S05]  /*96b0*/  IMAD.X R9, RZ, RZ, UR5, P0 ;  /* 0x00000005ff097e24 */ /* 0x000fca00080e06ff */
[----:B------:R1:W5:Y:S01]  /*96c0*/  LDG.E.U8.CONSTANT R8, desc[UR36][R8.64] ;  /* 0x0000002408087981 */ /* 0x000362000c1e9100 */
[----:B------:R-:W-:Y:S05]  /*96d0*/  BRA `(.L_x_64) ;  /* 0x0000000000187947 */ /* 0x000fea0003800000 */
.L_x_63:
[----:B------:R-:W1:Y:S02]  /*96e0*/  LDCU.64 UR4, c[0x4][0x88] ;  /* 0x01001100ff0477ac */ /* 0x000e640008000a00 */
[----:B-1----:R-:W-:-:S05]  /*96f0*/  IADD3 R8, P0, PT, R3, UR4, RZ ;  /* 0x0000000403087c10 */ /* 0x002fca000ff1e0ff */
[----:B------:R-:W-:-:S05]  /*9700*/  IMAD.X R9, RZ, RZ, UR5, P0 ;  /* 0x00000005ff097e24 */ /* 0x000fca00080e06ff */
[----:B------:R-:W2:Y:S02]  /*9710*/  LDG.E.U8.CONSTANT R8, desc[UR36][R8.64] ;  /* 0x0000002408087981 */ /* 0x000ea4000c1e9100 */
[----:B--2---:R-:W-:-:S13]  /*9720*/  ISETP.NE.AND P0, PT, R8, RZ, PT ;  /* 0x000000ff0800720c */ /* 0x004fda0003f05270 */
[----:B------:R-:W-:Y:S05]  /*9730*/  @!P0 BRA `(.L_x_65) ;  /* 0x0000000400b08947 */ /* 0x000fea0003800000 */
.L_x_64:
[----:B-----5:R-:W-:Y:S02]  /*9740*/  LOP3.LUT R8, R8, 0xffff, RZ, 0xc0, !PT ;  /* 0x0000ffff08087812 */ /* 0x020fe400078ec0ff */
[C---:B------:R-:W-:Y:S01]  /*9750*/  ISETP.GE.U32.AND P0, PT, R3.reuse, 0x14, PT ;  /* 0x000000140300780c */ /* 0x040fe20003f06070 */
[----:B------:R-:W-:Y:S01]  /*9760*/  VIADD R3, R3, 0x1 ;  /* 0x0000000103037836 */ /* 0x000fe20000000000 */
[----:B------:R-:W-:-:S04]  /*9770*/  PRMT R8, R8, 0x8880, RZ ;  /* 0x0000888008087816 */ /* 0x000fc800000000ff */
[----:B------:R-:W-:-:S13]  /*9780*/  ISETP.EQ.AND P1, PT, R13, R8, PT ;  /* 0x000000080d00720c */ /* 0x000fda0003f22270 */
[----:B------:R-:W-:Y:S05]  /*9790*/  @!P0 BRA P1, `(.L_x_66) ;  /* 0xfffffffc00a48947 */ /* 0x000fea000083ffff */
[----:B------:R-:W-:-:S05]  /*97a0*/  VIADD R0, R0, 0x1 ;  /* 0x0000000100007836 */ /* 0x000fca0000000000 */
[----:B------:R-:W-:-:S13]  /*97b0*/  ISETP.NE.AND P0, PT, R0, 0x400, PT ;  /* 0x000004000000780c */ /* 0x000fda0003f05270 */
[----:B------:R-:W-:Y:S05]  /*97c0*/  @P0 BRA `(.L_x_67) ;  /* 0xfffffffc008c0947 */ /* 0x000fea000383ffff */
[----:B------:R-:W2:Y:S04]  /*97d0*/  LD.E.U8 R3, desc[UR36][R6.64] ;  /* 0x0000002406037980 */ /* 0x000ea8000c101100 */
[----:B------:R-:W2:Y:S02]  /*97e0*/  LD.E.U8 R12, desc[UR36][R6.64+0x1] ;  /* 0x00000124060c7980 */ /* 0x000ea4000c101100 */
[----:B--2---:R-:W-:-:S05]  /*97f0*/  LEA R0, R3, R12, 0x8 ;  /* 0x0000000c03007211 */ /* 0x004fca00078e40ff */
[----:B------:R-:W-:-:S05]  /*9800*/  IMAD R0, R0, 0x1d, RZ ;  /* 0x0000001d00007824 */ /* 0x000fca00078e02ff */
[----:B------:R-:W-:-:S05]  /*9810*/  IADD3 R14, P0, PT, R6, R0, RZ ;  /* 0x00000000060e7210 */ /* 0x000fca0007f1e0ff */
[----:B------:R-:W-:-:S05]  /*9820*/  IMAD.X R15, RZ, RZ, R7, P0 ;  /* 0x000000ffff0f7224 */ /* 0x000fca00000e0607 */
[----:B------:R-:W2:Y:S04]  /*9830*/  LD.E.U8 R17, desc[UR36][R14.64+0x4] ;  /* 0x000004240e117980 */ /* 0x000ea8000c101100 */
[----:B------:R-:W3:Y:S04]  /*9840*/  LD.E.U8 R13, desc[UR36][R14.64+0x3] ;  /* 0x000003240e0d7980 */ /* 0x000ee8000c101100 */
[----:B--2---:R2:W-:Y:S04]  /*9850*/  ST.E.U8 desc[UR36][R6.64+0x1], R17 ;  /* 0x0000011106007985 */ /* 0x0045e8000c101124 */
[----:B0-----:R-:W3:Y:S04]  /*9860*/  LDG.E.64 R18, desc[UR36][R4.64] ;  /* 0x0000002404127981 */ /* 0x001ee8000c1e1b00 */
[----:B---3--:R0:W-:Y:S04]  /*9870*/  ST.E.U8 desc[UR36][R18.64], R13 ;  /* 0x0000000d12007985 */ /* 0x0081e8000c101124 */
[----:B------:R-:W3:Y:S04]  /*9880*/  LDG.E.64 R20, desc[UR36][R4.64] ;  /* 0x0000002404147981 */ /* 0x000ee8000c1e1b00 */
[----:B---3--:R-:W1:Y:S04]  /*9890*/  LD.E.U8 R8, desc[UR36][R20.64+0x8ffc] ;  /* 0x008ffc2414087980 */ /* 0x008e68000c101100 */
[----:B------:R-:W3:Y:S01]  /*98a0*/  LD.E.U8 R10, desc[UR36][R20.64+0x8ffd] ;  /* 0x008ffd24140a7980 */ /* 0x000ee2000c101100 */
[----:B-1----:R-:W-:-:S04]  /*98b0*/  IMAD.WIDE.U32 R8, R8, 0x40000, RZ ;  /* 0x0004000008087825 */ /* 0x002fc800078e00ff */
[----:B---3--:R-:W-:-:S03]  /*98c0*/  IMAD.WIDE.U32 R10, R10, 0x400, RZ ;  /* 0x000004000a0a7825 */ /* 0x008fc600078e00ff */
[----:B------:R-:W-:Y:S02]  /*98d0*/  LOP3.LUT R23, R8, R10, RZ, 0xfc, !PT ;  /* 0x0000000a08177212 */ /* 0x000fe400078efcff */
[----:B------:R-:W-:Y:S02]  /*98e0*/  LOP3.LUT R25, R9, R11, RZ, 0xfc, !PT ;  /* 0x0000000b09197212 */ /* 0x000fe400078efcff */
[----:B------:R-:W-:-:S05]  /*98f0*/  IADD3 R14, P0, PT, R20, R23, RZ ;  /* 0x00000017140e7210 */ /* 0x000fca0007f1e0ff */
[----:B------:R-:W-:-:S05]  /*9900*/  IMAD.X R15, R21, 0x1, R25, P0 ;  /* 0x00000001150f7824 */ /* 0x000fca00000e0619 */
[----:B--2---:R-:W2:Y:S02]  /*9910*/  LD.E.U8 R6, desc[UR36][R14.64+0x9000] ;  /* 0x009000240e067980 */ /* 0x004ea4000c101100 */
[----:B--2---:R-:W-:-:S04]  /*9920*/  SHF.R.U64 R6, R6, 0x1, RZ ;  /* 0x0000000106067819 */ /* 0x004fc800000012ff */
[----:B------:R-:W-:-:S04]  /*9930*/  LOP3.LUT R11, R6, 0x7e, RZ, 0xc0, !PT ;  /* 0x0000007e060b7812 */ /* 0x000fc800078ec0ff */
[----:B0-----:R-:W-:-:S05]  /*9940*/  IADD3 R18, P0, PT, R11, R14, RZ ;  /* 0x0000000e0b127210 */ /* 0x001fca0007f1e0ff */
        /* <DEDUP_REMOVED lines=10> */
[----:B--2---:R-:W-:-:S05]  /*99f0*/  IADD3 R10, P0, PT, R6, R11, RZ ;  /* 0x0000000b060a7210 */ /* 0x004fca0007f1e0ff */
[----:B------:R-:W-:-:S05]  /*9a00*/  IMAD.X R11, R7, 0x1, R25, P0 ;  /* 0x00000001070b7824 */ /* 0x000fca00000e0619 */
[----:B------:R-:W-:Y:S04]  /*9a10*/  ST.E.U8 desc[UR36][R10.64+0x9000], R3 ;  /* 0x009000030a007985 */ /* 0x000fe8000c101124 */
[----:B------:R-:W0:Y:S02]  /*9a20*/  LDG.E.64 R6, desc[UR36][R4.64] ;  /* 0x0000002404067981 */ /* 0x000e24000c1e1b00 */
[----:B0-----:R-:W-:Y:S01]  /*9a30*/  IADD3 R14, P0, PT, R0, R6, RZ ;  /* 0x00000006000e7210 */ /* 0x001fe20007f1e0ff */
[----:B------:R-:W-:-:S04]  /*9a40*/  HFMA2 R6, -RZ, RZ, 0, 5.9604644775390625e-08 ;  /* 0x00000001ff067431 */ /* 0x000fc800000001ff */
[--C-:B------:R-:W-:Y:S01]  /*9a50*/  IMAD.X R15, RZ, RZ, R7.reuse, P0 ;  /* 0x000000ffff0f7224 */ /* 0x100fe200000e0607 */
[----:B------:R-:W-:-:S05]  /*9a60*/  PRMT R7, R6, 0x7610, R7 ;  /* 0x0000761006077816 */ /* 0x000fca0000000007 */
[----:B------:R0:W-:Y:S04]  /*9a70*/  ST.E.U8 desc[UR36][R14.64+0x2], R7 ;  /* 0x000002070e007985 */ /* 0x0001e8000c101124 */
[----:B0-----:R-:W2:Y:S02]  /*9a80*/  LDG.E.64 R6, desc[UR36][R4.64] ;  /* 0x0000002404067981 */ /* 0x001ea4000c1e1b00 */
[----:B--2---:R-:W-:-:S05]  /*9a90*/  IADD3 R8, P0, PT, R0, R6, RZ ;  /* 0x0000000600087210 */ /* 0x004fca0007f1e0ff */
[----:B------:R-:W-:-:S05]  /*9aa0*/  IMAD.X R9, RZ, RZ, R7, P0 ;  /* 0x000000ffff097224 */ /* 0x000fca00000e0607 */
[----:B------:R-:W-:Y:S04]  /*9ab0*/  ST.E.U8 desc[UR36][R8.64+0x4], RZ ;  /* 0x000004ff08007985 */ /* 0x000fe8000c101124 */
        /* <DEDUP_REMOVED lines=12> */
[----:B------:R-:W3:Y:S04]  /*9b80*/  LDG.E.64 R6, desc[UR36][R4.64] ;  /* 0x0000002404067981 */ /* 0x000ee8000c1e1b00 */
[----:B---3--:R-:W3:Y:S01]  /*9b90*/  LD.E.U8 R17, desc[UR36][R6.64+0x8fff] ;  /* 0x008fff2406117980 */ /* 0x008ee2000c101100 */
[----:B0-----:R-:W-:-:S03]  /*9ba0*/  IADD3 R10, P0, PT, R0, R6, RZ ;  /* 0x00000006000a7210 */ /* 0x001fc60007f1e0ff */
[----:B------:R-:W4:Y:S01]  /*9bb0*/  LD.E.U8 R3, desc[UR36][R6.64+0x8ffe] ;  /* 0x008ffe2406037980 */ /* 0x000f22000c101100 */
[----:B------:R-:W-:-:S05]  /*9bc0*/  IADD3.X R11, PT, PT, RZ, R7, RZ, P0, !PT ;  /* 0x00000007ff0b7210 */ /* 0x000fca00007fe4ff */
[----:B---3--:R0:W-:Y:S04]  /*9bd0*/  ST.E.U8 desc[UR36][R10.64+0x8], R17 ;  /* 0x000008110a007985 */ /* 0x0081e8000c101124 */
[----:B------:R-:W1:Y:S02]  /*9be0*/  LDG.E.64 R8, desc[UR36][R4.64] ;  /* 0x0000002404087981 */ /* 0x000e64000c1e1b00 */
[----:B-1----:R-:W-:-:S05]  /*9bf0*/  IADD3 R12, P0, PT, R0, R8, RZ ;  /* 0x00000008000c7210 */ /* 0x002fca0007f1e0ff */
[----:B------:R-:W-:-:S05]  /*9c00*/  IMAD.X R13, RZ, RZ, R9, P0 ;  /* 0x000000ffff0d7224 */ /* 0x000fca00000e0609 */
[----:B----4-:R1:W-:Y:S04]  /*9c10*/  ST.E.U8 desc[UR36][R12.64+0x7], R3 ;  /* 0x000007030c007985 */ /* 0x0103e8000c101124 */
[----:B------:R-:W3:Y:S01]  /*9c20*/  LDG.E.64 R8, desc[UR36][R4.64] ;  /* 0x0000002404087981 */ /* 0x000ee2000c1e1b00 */
[----:B--2---:R-:W-:Y:S01]  /*9c30*/  IMAD.MOV.U32 R14, RZ, RZ, 0x65 ;  /* 0x00000065ff0e7424 */ /* 0x004fe200078e00ff */
[----:B------:R-:W-:Y:S01]  /*9c40*/  MOV R7, 0x6f ;  /* 0x0000006f00077802 */ /* 0x000fe20000000f00 */
[----:B0-----:R-:W-:Y:S02]  /*9c50*/  IMAD.MOV.U32 R10, RZ, RZ, 0x6c ;  /* 0x0000006cff0a7424 */ /* 0x001fe400078e00ff */
[----:B-1----:R-:W-:Y:S02]  /*9c60*/  IMAD.MOV.U32 R12, RZ, RZ, 0x2e ;  /* 0x0000002eff0c7424 */ /* 0x002fe400078e00ff */
[----:B------:R-:W-:Y:S01]  /*9c70*/  IMAD.MOV.U32 R13, RZ, RZ, 0x74 ;  /* 0x00000074ff0d7424 */ /* 0x000fe200078e00ff */
[----:B---3--:R-:W-:Y:S01]  /*9c80*/  IADD3 R8, P0, PT, R0, R8, RZ ;  /* 0x0000000800087210 */ /* 0x008fe20007f1e0ff */
[----:B------:R-:W-:-:S05]  /*9c90*/  IMAD.MOV.U32 R0, RZ, RZ, 0x68 ;  /* 0x00000068ff007424 */ /* 0x000fca00078e00ff */
[----:B------:R-:W-:Y:S01]  /*9ca0*/  PRMT R6, R0, 0x7610, R6 ;  /* 0x0000761000067816 */ /* 0x000fe20000000006 */
[----:B------:R-:W-:Y:S01]  /*9cb0*/  IMAD.X R9, RZ, RZ, R9, P0 ;  /* 0x000000ffff097224 */ /* 0x000fe200000e0609 */
[----:B------:R-:W-:Y:S01]  /*9cc0*/  PRMT R0, R14, 0x7610, R0 ;  /* 0x000076100e007816 */ /* 0x000fe20000000000 */
[----:B------:R-:W-:-:S03]  /*9cd0*/  IMAD.MOV.U32 R14, RZ, RZ, 0x78 ;  /* 0x00000078ff0e7424 */ /* 0x000fc600078e00ff */
[----:B------:R-:W-:Y:S04]  /*9ce0*/  ST.E.U8 desc[UR36][R8.64+0x9], R6 ;  /* 0x0000090608007985 */ /* 0x000fe8000c101124 */
[----:B------:R-:W-:Y:S04]  /*9cf0*/  ST.E.U8 desc[UR36][R8.64+0xa], R0 ;  /* 0x00000a0008007985 */ /* 0x000fe8000c101124 */
[----:B------:R-:W-:Y:S04]  /*9d00*/  ST.E.U8 desc[UR36][R8.64+0xb], R10 ;  /* 0x00000b0a08007985 */ /* 0x000fe8000c101124 */
[----:B------:R-:W-:Y:S04]  /*9d10*/  ST.E.U8 desc[UR36][R8.64+0xc], R10 ;  /* 0x00000c0a08007985 */ /* 0x000fe8000c101124 */
[----:B------:R0:W-:Y:S04]  /*9d20*/  ST.E.U8 desc[UR36][R8.64+0xd], R7 ;  /* 0x00000d0708007985 */ /* 0x0001e8000c101124 */
[----:B------:R2:W-:Y:S04]  /*9d30*/  ST.E.U8 desc[UR36][R8.64+0xe], R12 ;  /* 0x00000e0c08007985 */ /* 0x0005e8000c101124 */
[----:B------:R2:W-:Y:S04]  /*9d40*/  ST.E.U8 desc[UR36][R8.64+0xf], R13 ;  /* 0x00000f0d08007985 */ /* 0x0005e8000c101124 */
[----:B------:R2:W-:Y:S04]  /*9d50*/  ST.E.U8 desc[UR36][R8.64+0x11], R13 ;  /* 0x0000110d08007985 */ /* 0x0005e8000c101124 */
[----:B------:R2:W-:Y:S04]  /*9d60*/  ST.E.U8 desc[UR36][R8.64+0x10], R14 ;  /* 0x0000100e08007985 */ /* 0x0005e8000c101124 */
[----:B------:R2:W-:Y:S04]  /*9d70*/  ST.E.U8 desc[UR36][R8.64+0x12], RZ ;  /* 0x000012ff08007985 */ /* 0x0005e8000c101124 */
[----:B0-----:R-:W3:Y:S04]  /*9d80*/  LDG.E.64 R6, desc[UR36][R4.64] ;  /* 0x0000002404067981 */ /* 0x001ee8000c1e1b00 */
[----:B---3--:R-:W3:Y:S04]  /*9d90*/  LD.E.U8 R3, desc[UR36][R6.64+0x8fff] ;  /* 0x008fff2406037980 */ /* 0x008ee8000c101100 */
[----:B------:R-:W4:Y:S01]  /*9da0*/  LD.E.U8 R0, desc[UR36][R6.64+0x8ffe] ;  /* 0x008ffe2406007980 */ /* 0x000f22000c101100 */
[----:B---3--:R-:W-:-:S05]  /*9db0*/  VIADD R3, R3, 0x1 ;  /* 0x0000000103037836 */ /* 0x008fca0000000000 */
[----:B----4-:R-:W-:Y:S01]  /*9dc0*/  LEA.HI R11, R3, R0, RZ, 0x18 ;  /* 0x00000000030b7211 */ /* 0x010fe200078fc0ff */
[----:B------:R2:W-:Y:S04]  /*9dd0*/  ST.E.U8 desc[UR36][R6.64+0x8fff], R3 ;  /* 0x008fff0306007985 */ /* 0x0005e8000c101124 */
[----:B------:R2:W-:Y:S01]  /*9de0*/  ST.E.U8 desc[UR36][R6.64+0x8ffe], R11 ;  /* 0x008ffe0b06007985 */ /* 0x0005e2000c101124 */
[----:B------:R-:W-:Y:S05]  /*9df0*/  BRA `(.L_x_68) ;  /* 0x0000000000207947 */ /* 0x000fea0003800000 */
.L_x_65:
[----:B------:R-:W-:-:S05]  /*9e00*/  IADD3 R8, P0, PT, R6, R11, RZ ;  /* 0x0000000b06087210 */ /* 0x000fca0007f1e0ff */
[----:B------:R-:W-:-:S05]  /*9e10*/  IMAD.X R9, RZ, RZ, R7, P0 ;  /* 0x000000ffff097224 */ /* 0x000fca00000e0607 */
[----:B------:R1:W-:Y:S04]  /*9e20*/  ST.E.U8 desc[UR36][R8.64+0x4], RZ ;  /* 0x000004ff08007985 */ /* 0x0003e8000c101124 */
[----:B0-----:R-:W2:Y:S02]  /*9e30*/  LDG.E.64 R6, desc[UR36][R4.64] ;  /* 0x0000002404067981 */ /* 0x001ea4000c1e1b00 */
[----:B--2---:R-:W-:-:S04]  /*9e40*/  IADD3 R10, P0, PT, R11, R6, RZ ;  /* 0x000000060b0a7210 */ /* 0x004fc80007f1e0ff */
[----:B------:R-:W-:-:S05]  /*9e50*/  IADD3.X R11, PT, PT, RZ, R7, RZ, P0, !PT ;  /* 0x00000007ff0b7210 */ /* 0x000fca00007fe4ff */
[----:B------:R1:W-:Y:S04]  /*9e60*/  ST.E.U8 desc[UR36][R10.64+0x3], RZ ;  /* 0x000003ff0a007985 */ /* 0x0003e8000c101124 */
[----:B------:R1:W5:Y:S02]  /*9e70*/  LDG.E.64 R6, desc[UR36][R4.64] ;  /* 0x0000002404067981 */ /* 0x000364000c1e1b00 */
.L_x_68:
[----:B------:R-:W-:Y:S05]  /*9e80*/  BSYNC.RECONVERGENT B0 ;  /* 0x0000000000007941 */ /* 0x000fea0003800200 */
.L_x_62:
[----:B-1---5:R-:W3:Y:S04]  /*9e90*/  LD.E.U8 R10, desc[UR36][R6.64] ;  /* 0x00000024060a7980 */ /* 0x022ee8000c101100 */
[----:B--2---:R-:W3:Y:S02]  /*9ea0*/  LD.E.U8 R11, desc[UR36][R6.64+0x1] ;  /* 0x00000124060b7980 */ /* 0x004ee4000c101100 */
[----:B---3--:R-:W-:-:S04]  /*9eb0*/  IMAD R0, R10, 0x100, R11 ;  /* 0x000001000a007824 */ /* 0x008fc800078e020b */
[----:B------:R-:W-:-:S05]  /*9ec0*/  IMAD R3, R0, 0x1d, RZ ;  /* 0x0000001d00037824 */ /* 0x000fca00078e02ff */
[----:B------:R-:W-:-:S05]  /*9ed0*/  IADD3 R14, P0, PT, R3, R6, RZ ;  /* 0x00000006030e7210 */ /* 0x000fca0007f1e0ff */
[----:B------:R-:W-:-:S05]  /*9ee0*/  IMAD.X R15, RZ, RZ, R7, P0 ;  /* 0x000000ffff0f7224 */ /* 0x000fca00000e0607 */
[----:B------:R-:W2:Y:S04]  /*9ef0*/  LD.E.U8 R23, desc[UR36][R14.64+0x4] ;  /* 0x000004240e177980 */ /* 0x000ea8000c101100 */
[----:B------:R-:W3:Y:S04]  /*9f00*/  LD.E.U8 R17, desc[UR36][R14.64+0x3] ;  /* 0x000003240e117980 */ /* 0x000ee8000c101100 */
[----:B--2---:R0:W-:Y:S04]  /*9f10*/  ST.E.U8 desc[UR36][R6.64+0x1], R23 ;  /* 0x0000011706007985 */ /* 0x0041e8000c101124 */
[----:B------:R-:W3:Y:S04]  /*9f20*/  LDG.E.64 R20, desc[UR36][R4.64] ;  /* 0x0000002404147981 */ /* 0x000ee8000c1e1b00 */
        /* <DEDUP_REMOVED lines=23> */
[----:B------:R-:W2:Y:S02]  /*a0a0*/  LDG.E.64 R6, desc[UR36][R4.64] ;  /* 0x0000002404067981 */ /* 0x000ea4000c1e1b00 */
[----:B--2---:R-:W-:-:S04]  /*a0b0*/  IADD3 R12, P0, PT, R6, R13, RZ ;  /* 0x0000000d060c7210 */ /* 0x004fc80007f1e0ff */
[----:B------:R-:W-:-:S05]  /*a0c0*/  IADD3.X R13, PT, PT, R7, R33, RZ, P0, !PT ;  /* 0x00000021070d7210 */ /* 0x000fca00007fe4ff */
[----:B------:R-:W-:Y:S04]  /*a0d0*/  ST.E.U8 desc[UR36][R12.64+0x9000], R10 ;  /* 0x0090000a0c007985 */ /* 0x000fe8000c101124 */
[----:B------:R-:W2:Y:S01]  /*a0e0*/  LDG.E.64 R6, desc[UR36][R4.64] ;  /* 0x0000002404067981 */ /* 0x000ea2000c1e1b00 */
[----:B0-----:R-:W-:Y:S02]  /*a0f0*/  IMAD.MOV.U32 R14, RZ, RZ, 0x75 ;  /* 0x00000075ff0e7424 */ /* 0x001fe400078e00ff */
[----:B------:R-:W-:-:S03]  /*a100*/  IMAD.MOV.U32 R15, RZ, RZ, 0x72 ;  /* 0x00000072ff0f7424 */ /* 0x000fc600078e00ff */
[----:B-1----:R-:W-:Y:S02]  /*a110*/  PRMT R9, R14, 0x7610, R9 ;  /* 0x000076100e097816 */ /* 0x002fe40000000009 */
[----:B------:R-:W-:Y:S02]  /*a120*/  PRMT R11, R15, 0x7610, R11 ;  /* 0x000076100f0b7816 */ /* 0x000fe4000000000b */
[----:B--2---:R-:W-:-:S05]  /*a130*/  IADD3 R6, P0, PT, R3, R6, RZ ;  /* 0x0000000603067210 */ /* 0x004fca0007f1e0ff */
[----:B------:R-:W-:-:S05]  /*a140*/  IMAD.X R7, RZ, RZ, R7, P0 ;  /* 0x000000ffff077224 */ /* 0x000fca00000e0607 */
[----:B------:R0:W-:Y:S04]  /*a150*/  ST.E.U8 desc[UR36][R6.64+0x9], R9 ;  /* 0x0000090906007985 */ /* 0x0001e8000c101124 */
[----:B------:R1:W-:Y:S04]  /*a160*/  ST.E.U8 desc[UR36][R6.64+0xa], R11 ;  /* 0x00000a0b06007985 */ /* 0x0003e8000c101124 */
[----:B------:R2:W-:Y:S04]  /*a170*/  ST.E.U8 desc[UR36][R6.64+0xb], RZ ;  /* 0x00000bff06007985 */ /* 0x0005e8000c101124 */
[----:B0-----:R-:W3:Y:S02]  /*a180*/  LDG.E.64 R8, desc[UR36][R4.64] ;  /* 0x0000002404087981 */ /* 0x001ee4000c1e1b00 */
[----:B---3--:R-:W-:Y:S01]  /*a190*/  IADD3 R10, P0, PT, R3, R8, RZ ;  /* 0x00000008030a7210 */ /* 0x008fe20007f1e0ff */
[----:B------:R-:W-:-:S04]  /*a1a0*/  IMAD.MOV.U32 R8, RZ, RZ, 0x1 ;  /* 0x00000001ff087424 */ /* 0x000fc800078e00ff */
[----:B-1----:R-:W-:Y:S01]  /*a1b0*/  IMAD.X R11, RZ, RZ, R9, P0 ;  /* 0x000000ffff0b7224 */ /* 0x002fe200000e0609 */
[----:B--2---:R-:W-:-:S05]  /*a1c0*/  PRMT R7, R8, 0x7610, R7 ;  /* 0x0000761008077816 */ /* 0x004fca0000000007 */
[----:B------:R-:W-:Y:S04]  /*a1d0*/  ST.E.U8 desc[UR36][R10.64+0x1e], R7 ;  /* 0x00001e070a007985 */ /* 0x000fe8000c101124 */
[----:B------:R-:W2:Y:S02]  /*a1e0*/  LDG.E.64 R8, desc[UR36][R4.64] ;  /* 0x0000002404087981 */ /* 0x000ea4000c1e1b00 */
[----:B--2---:R-:W-:-:S04]  /*a1f0*/  IADD3 R8, P0, PT, R3, R8, RZ ;  /* 0x0000000803087210 */ /* 0x004fc80007f1e0ff */
[----:B------:R-:W-:-:S05]  /*a200*/  IADD3.X R9, PT, PT, RZ, R9, RZ, P0, !PT ;  /* 0x00000009ff097210 */ /* 0x000fca00007fe4ff */
[----:B------:R0:W-:Y:S04]  /*a210*/  ST.E.U8 desc[UR36][R8.64+0x2], R7 ;  /* 0x0000020708007985 */ /* 0x0001e8000c101124 */
[----:B0-----:R-:W2:Y:S01]  /*a220*/  LDG.E.64 R6, desc[UR36][R4.64] ;  /* 0x0000002404067981 */ /* 0x001ea2000c1e1b00 */
[----:B------:R-:W-:Y:S02]  /*a230*/  IMAD.SHL.U32 R0, R0, 0x400, RZ ;  /* 0x0000040000007824 */ /* 0x000fe400078e00ff */
[----:B------:R-:W-:-:S05]  /*a240*/  IMAD.MOV.U32 R3, RZ, RZ, 0x8 ;  /* 0x00000008ff037424 */ /* 0x000fca00078e00ff */
[----:B------:R-:W-:Y:S02]  /*a250*/  PRMT R9, R3, 0x7610, R9 ;  /* 0x0000761003097816 */ /* 0x000fe40000000009 */
[----:B--2---:R-:W-:-:S05]  /*a260*/  IADD3 R12, P0, PT, R0, R6, RZ ;  /* 0x00000006000c7210 */ /* 0x004fca0007f1e0ff */
[----:B------:R-:W-:-:S05]  /*a270*/  IMAD.X R13, RZ, RZ, R7, P0 ;  /* 0x000000ffff0d7224 */ /* 0x000fca00000e0607 */
        /* <DEDUP_REMOVED lines=12> */
[----:B------:R-:W-:-:S05]  /*a340*/  HFMA2 R12, -RZ, RZ, 0, 7.152557373046875e-07 ;  /* 0x0000000cff0c7431 */ /* 0x000fca00000001ff */
[----:B------:R-:W-:Y:S02]  /*a350*/  PRMT R7, R12, 0x7610, R7 ;  /* 0x000076100c077816 */ /* 0x000fe40000000007 */
[----:B--2---:R-:W-:-:S05]  /*a360*/  IADD3 R8, P0, PT, R0, R8, RZ ;  /* 0x0000000800087210 */ /* 0x004fca0007f1e0ff */
[----:B------:R-:W-:-:S05]  /*a370*/  IMAD.X R9, RZ, RZ, R9, P0 ;  /* 0x000000ffff097224 */ /* 0x000fca00000e0609 */
[----:B------:R0:W-:Y:S04]  /*a380*/  ST.E.U8 desc[UR36][R8.64+0x9004], R7 ;  /* 0x0090040708007985 */ /* 0x0001e8000c101124 */
[----:B0-----:R-:W2:Y:S02]  /*a390*/  LDG.E.64 R6, desc[UR36][R4.64] ;  /* 0x0000002404067981 */ /* 0x001ea4000c1e1b00 */
        /* <DEDUP_REMOVED lines=11> */
[----:B0-----:R-:W2:Y:S02]  /*a450*/  LDG.E.64 R6, desc[UR36][R4.64] ;  /* 0x0000002404067981 */ /* 0x001ea4000c1e1b00 */
        /* <DEDUP_REMOVED lines=19> */
[----:B------:R-:W-:-:S04]  /*a590*/  HFMA2 R6, -RZ, RZ, 0, 2.1457672119140625e-06 ;  /* 0x00000024ff067431 */ /* 0x000fc800000001ff */
        /* <DEDUP_REMOVED lines=35> */
[----:B------:R-:W-:-:S04]  /*a7d0*/  HFMA2 R6, -RZ, RZ, 0, 3.5762786865234375e-06 ;  /* 0x0000003cff067431 */ /* 0x000fc800000001ff */
        /* <DEDUP_REMOVED lines=35> */
[----:B------:R-:W-:-:S04]  /*aa10*/  HFMA2 R6, -RZ, RZ, 0, 5.0067901611328125e-06 ;  /* 0x00000054ff067431 */ /* 0x000fc800000001ff */
        /* <DEDUP_REMOVED lines=35> */
[----:B------:R-:W-:-:S04]  /*ac50*/  HFMA2 R6, -RZ, RZ, 0, 6.4373016357421875e-06 ;  /* 0x0000006cff067431 */ /* 0x000fc800000001ff */
        /* <DEDUP_REMOVED lines=35> */
[----:B------:R-:W-:-:S04]  /*ae90*/  HFMA2 R6, -RZ, RZ, 0, 7.8678131103515625e-06 ;  /* 0x00000084ff067431 */ /* 0x000fc800000001ff */
        /* <DEDUP_REMOVED lines=35> */
[----:B------:R-:W-:-:S04]  /*b0d0*/  HFMA2 R6, -RZ, RZ, 0, 9.2983245849609375e-06 ;  /* 0x0000009cff067431 */ /* 0x000fc800000001ff */
        /* <DEDUP_REMOVED lines=35> */
[----:B------:R-:W-:-:S04]  /*b310*/  HFMA2 R6, -RZ, RZ, 0, 1.07288360595703125e-05 ;  /* 0x000000b4ff067431 */ /* 0x000fc800000001ff */
        /* <DEDUP_REMOVED lines=35> */
[----:B------:R-:W-:-:S04]  /*b550*/  HFMA2 R6, -RZ, RZ, 0, 1.21593475341796875e-05 ;  /* 0x000000ccff067431 */ /* 0x000fc800000001ff */
        /* <DEDUP_REMOVED lines=35> */
[----:B------:R-:W-:-:S04]  /*b790*/  HFMA2 R6, -RZ, RZ, 0, 1.35898590087890625e-05 ;  /* 0x000000e4ff067431 */ /* 0x000fc800000001ff */
        /* <DEDUP_REMOVED lines=16> */
[----:B------:R-:W-:Y:S02]  /*b8a0*/  MOV R9, 0xf0 ;  /* 0x000000f000097802 */ /* 0x000fe40000000f00 */
[----:B--2---:R-:W-:-:S05]  /*b8b0*/  IADD3 R14, P0, PT, R0, R6, RZ ;  /* 0x00000006000e7210 */ /* 0x004fca0007f1e0ff */
[----:B------:R-:W-:-:S05]  /*b8c0*/  IMAD.X R15, RZ, RZ, R7, P0 ;  /* 0x000000ffff0f7224 */ /* 0x000fca00000e0607 */
[----:B------:R0:W-:Y:S04]  /*b8d0*/  ST.E.U8 desc[UR36][R14.64+0x9076], R9 ;  /* 0x009076090e007985 */ /* 0x0001e8000c101124 */
[----:B------:R-:W2:Y:S01]  /*b8e0*/  LDG.E.64 R6, desc[UR36][R4.64] ;  /* 0x0000002404067981 */ /* 0x000ea2000c1e1b00 */
[----:B------:R-:W1:Y:S03]  /*b8f0*/  LDCU UR4, c[0x0][0x2f8] ;  /* 0x00005f00ff0477ac */ /* 0x000e660008000800 */
[----:B--2---:R-:W0:Y:S04]  /*b900*/  LD.E.U8 R8, desc[UR36][R6.64+0x8ffd] ;  /* 0x008ffd2406087980 */ /* 0x004e28000c101100 */
[----:B------:R-:W2:Y:S01]  /*b910*/  LD.E.U8 R3, desc[UR36][R6.64+0x8ffc] ;  /* 0x008ffc2406037980 */ /* 0x000ea2000c101100 */
[----:B------:R-:W-:Y:S01]  /*b920*/  VIADD R0, R16, 0x100 ;  /* 0x0000010010007836 */ /* 0x000fe20000000000 */
[----:B------:R-:W-:Y:S01]  /*b930*/  BSSY.RECONVERGENT B6, `(.L_x_69) ;  /* 0x000004b000067945 */ /* 0x000fe20003800200 */
[----:B------:R-:W-:-:S02]  /*b940*/  IMAD.MOV.U32 R10, RZ, RZ, 0x2 ;  /* 0x00000002ff0a7424 */ /* 0x000fc400078e00ff */
[----:B-1----:R-:W-:Y:S02]  /*b950*/  VIADD R0, R0, -UR4 ;  /* 0x8000000400007c36 */ /* 0x002fe40008000000 */
[----:B0-----:R-:W-:-:S04]  /*b960*/  IMAD.WIDE.U32 R8, R8, 0x400, RZ ;  /* 0x0000040008087825 */ /* 0x001fc800078e00ff */
[----:B--2---:R-:W-:-:S07]  /*b970*/  IMAD.WIDE.U32 R8, R3, 0x40000, R8 ;  /* 0x0004000003087825 */ /* 0x004fce00078e0008 */
.L_x_76:
[----:B0-----:R-:W-:-:S05]  /*b980*/  IMAD.SHL.U32 R5, R10, 0x2, RZ ;  /* 0x000000020a057824 */ /* 0x001fca00078e00ff */
[----:B------:R-:W-:-:S04]  /*b990*/  IADD3 R4, P0, P1, R6, R8, R5 ;  /* 0x0000000806047210 */ /* 0x000fc8000791e005 */
[----:B------:R-:W-:-:S05]  /*b9a0*/  IADD3.X R5, PT, PT, R7, R9, RZ, P0, P1 ;  /* 0x0000000907057210 */ /* 0x000fca00007e24ff */
[----:B------:R-:W2:Y:S04]  /*b9b0*/  LD.E.U8 R3, desc[UR36][R4.64+0x9000] ;  /* 0x0090002404037980 */ /* 0x000ea8000c101100 */
[----:B------:R-:W3:Y:S01]  /*b9c0*/  LD.E.U8 R11, desc[UR36][R4.64+0x9001] ;  /* 0x00900124040b7980 */ /* 0x000ee2000c101100 */
[C---:B--2---:R-:W-:Y:S02]  /*b9d0*/  ISETP.GT.U32.AND P0, PT, R3.reuse, 0x3, PT ;  /* 0x000000030300780c */ /* 0x044fe40003f04070 */
[----:B---3--:R-:W-:-:S11]  /*b9e0*/  LEA R12, R3, R11, 0x8 ;  /* 0x0000000b030c7211 */ /* 0x008fd600078e40ff */
[----:B------:R-:W-:Y:S05]  /*b9f0*/  @P0 BRA `(.L_x_70) ;  /* 0x0000000000700947 */ /* 0x000fea0003800000 */
[----:B------:R-:W-:Y:S02]  /*ba00*/  IMAD R13, R12, 0x1d, RZ ;  /* 0x0000001d0c0d7824 */ /* 0x000fe400078e02ff */
[----:B------:R-:W-:-:S07]  /*ba10*/  IMAD.MOV.U32 R3, RZ, RZ, RZ ;  /* 0x000000ffff037224 */ /* 0x000fce00078e00ff */
.L_x_75:
[----:B0-----:R-:W-:-:S05]  /*ba20*/  IMAD.IADD R5, R13, 0x1, R3 ;  /* 0x000000010d057824 */ /* 0x001fca00078e0203 */
[----:B------:R-:W-:-:S05]  /*ba30*/  IADD3 R4, P0, PT, R6, R5, RZ ;  /* 0x0000000506047210 */ /* 0x000fca0007f1e0ff */
[----:B------:R-:W-:-:S05]  /*ba40*/  IMAD.X R5, RZ, RZ, R7, P0 ;  /* 0x000000ffff057224 */ /* 0x000fca00000e0607 */
[----:B------:R-:W2:Y:S01]  /*ba50*/  LD.E.U8 R15, desc[UR36][R4.64+0x9] ;  /* 0x00000924040f7980 */ /* 0x000ea2000c101100 */
[----:B------:R-:W-:Y:S01]  /*ba60*/  BSSY.RELIABLE B7, `(.L_x_71) ;  /* 0x000000f000077945 */ /* 0x000fe20003800100 */
[----:B--2---:R-:W-:-:S13]  /*ba70*/  ISETP.NE.AND P0, PT, R15, RZ, PT ;  /* 0x000000ff0f00720c */ /* 0x004fda0003f05270 */
[----:B------:R-:W-:Y:S05]  /*ba80*/  @!P0 BRA `(.L_x_72) ;  /* 0x0000000000148947 */ /* 0x000fea0003800000 */
[----:B------:R-:W0:Y:S02]  /*ba90*/  LDCU.64 UR4, c[0x4][0x90] ;  /* 0x01001200ff0477ac */ /* 0x000e240008000a00 */
[----:B0-----:R-:W-:-:S05]  /*baa0*/  IADD3 R4, P0, PT, R3, UR4, RZ ;  /* 0x0000000403047c10 */ /* 0x001fca000ff1e0ff */
[----:B------:R-:W-:-:S05]  /*bab0*/  IMAD.X R5, RZ, RZ, UR5, P0 ;  /* 0x00000005ff057e24 */ /* 0x000fca00080e06ff */
[----:B------:R0:W5:Y:S01]  /*bac0*/  LDG.E.U8.CONSTANT R4, desc[UR36][R4.64] ;  /* 0x0000002404047981 */ /* 0x000162000c1e9100 */
[----:B------:R-:W-:Y:S05]  /*bad0*/  BRA `(.L_x_73) ;  /* 0x00000000001c7947 */ /* 0x000fea0003800000 */
.L_x_72:
[----:B------:R-:W0:Y:S02]  /*bae0*/  LDCU.64 UR4, c[0x4][0x90] ;  /* 0x01001200ff0477ac */ /* 0x000e240008000a00 */
[----:B0-----:R-:W-:-:S05]  /*baf0*/  IADD3 R4, P0, PT, R3, UR4, RZ ;  /* 0x0000000403047c10 */ /* 0x001fca000ff1e0ff */
[----:B------:R-:W-:-:S05]  /*bb00*/  IMAD.X R5, RZ, RZ, UR5, P0 ;  /* 0x00000005ff057e24 */ /* 0x000fca00080e06ff */
[----:B------:R-:W2:Y:S02]  /*bb10*/  LDG.E.U8.CONSTANT R4, desc[UR36][R4.64] ;  /* 0x0000002404047981 */ /* 0x000ea4000c1e9100 */
[----:B--2---:R-:W-:-:S13]  /*bb20*/  ISETP.NE.AND P0, PT, R4, RZ, PT ;  /* 0x000000ff0400720c */ /* 0x004fda0003f05270 */
[----:B------:R-:W-:Y:S05]  /*bb30*/  @!P0 BREAK.RELIABLE B7 ;  /* 0x0000000000078942 */ /* 0x000fea0003800100 */
[----:B------:R-:W-:Y:S05]  /*bb40*/  @!P0 BRA `(.L_x_74) ;  /* 0x0000000000588947 */ /* 0x000fea0003800000 */
.L_x_73:
[----:B------:R-:W-:Y:S05]  /*bb50*/  BSYNC.RELIABLE B7 ;  /* 0x0000000000077941 */ /* 0x000fea0003800100 */
.L_x_71:
[----:B-----5:R-:W-:Y:S02]  /*bb60*/  LOP3.LUT R4, R4, 0xffff, RZ, 0xc0, !PT ;  /* 0x0000ffff04047812 */ /* 0x020fe400078ec0ff */
[C---:B------:R-:W-:Y:S02]  /*bb70*/  ISETP.GE.U32.AND P0, PT, R3.reuse, 0x14, PT ;  /* 0x000000140300780c */ /* 0x040fe40003f06070 */
[----:B------:R-:W-:Y:S02]  /*bb80*/  PRMT R4, R4, 0x8880, RZ ;  /* 0x0000888004047816 */ /* 0x000fe400000000ff */
[----:B------:R-:W-:Y:S02]  /*bb90*/  IADD3 R3, PT, PT, R3, 0x1, RZ ;  /* 0x0000000103037810 */ /* 0x000fe40007ffe0ff */
[----:B------:R-:W-:-:S13]  /*bba0*/  ISETP.EQ.AND P1, PT, R15, R4, PT ;  /* 0x000000040f00720c */ /* 0x000fda0003f22270 */
[----:B------:R-:W-:Y:S05]  /*bbb0*/  @!P0 BRA P1, `(.L_x_75) ;  /* 0xfffffffc00988947 */ /* 0x000fea000083ffff */
.L_x_70:
[----:B------:R-:W-:-:S05]  /*bbc0*/  VIADD R10, R10, 0x1 ;  /* 0x000000010a0a7836 */ /* 0x000fca0000000000 */
[----:B------:R-:W-:-:S13]  /*bbd0*/  ISETP.NE.AND P0, PT, R10, 0x3c, PT ;  /* 0x0000003c0a00780c */ /* 0x000fda0003f05270 */
[----:B------:R-:W-:Y:S05]  /*bbe0*/  @P0 BRA `(.L_x_76) ;  /* 0xfffffffc00640947 */ /* 0x000fea000383ffff */
[----:B------:R-:W1:Y:S01]  /*bbf0*/  LDC.64 R8, c[0x4][0x90] ;  /* 0x01002400ff087b82 */ /* 0x000e620000000a00 */
[----:B------:R-:W-:Y:S01]  /*bc00*/  MOV R3, 0x0 ;  /* 0x0000000000037802 */ /* 0x000fe20000000f00 */
[----:B------:R-:W2:Y:S01]  /*bc10*/  LDCU.64 UR4, c[0x4][0x58] ;  /* 0x01000b00ff0477ac */ /* 0x000ea20008000a00 */
[----:B------:R-:W-:-:S05]  /*bc20*/  IADD3 R6, P0, PT, R16, 0x100, RZ ;  /* 0x0000010010067810 */ /* 0x000fca0007f1e0ff */
[----:B------:R3:W4:Y:S01]  /*bc30*/  LDC.64 R10, c[0x4][R3] ;  /* 0x01000000030a7b82 */ /* 0x0007220000000a00 */
[----:B------:R-:W-:Y:S02]  /*bc40*/  IMAD.X R7, RZ, RZ, R2, P0 ;  /* 0x000000ffff077224 */ /* 0x000fe400000e0602 */
[----:B--2---:R-:W-:Y:S02]  /*bc50*/  IMAD.U32 R4, RZ, RZ, UR4 ;  /* 0x00000004ff047e24 */ /* 0x004fe4000f8e00ff */
[----:B0-----:R-:W-:Y:S01]  /*bc60*/  IMAD.U32 R5, RZ, RZ, UR5 ;  /* 0x00000005ff057e24 */ /* 0x001fe2000f8e00ff */
[----:B-1----:R3:W-:Y:S06]  /*bc70*/  STL.64 [R0], R8 ;  /* 0x0000000800007387 */ /* 0x0027ec0000100a00 */
[----:B------:R-:W-:-:S07]  /*bc80*/  LEPC R20, `(.L_x_77) ;  /* 0x000000001014794e */ /* 0x000fce0000000000 */
[----:B---34-:R-:W-:Y:S05]  /*bc90*/  CALL.ABS.NOINC R10 ;  /* 0x000000000a007343 */ /* 0x018fea0003c00000 */
.L_x_77:
[----:B------:R-:W-:Y:S05]  /*bca0*/  BRA `(.L_x_78) ;  /* 0x00000000004c7947 */ /* 0x000fea0003800000 */
.L_x_74:
[----:B------:R-:W-:-:S05]  /*bcb0*/  IADD3 R4, P0, PT, R6, R13, RZ ;  /* 0x0000000d06047210 */ /* 0x000fca0007f1e0ff */
[----:B------:R-:W-:-:S05]  /*bcc0*/  IMAD.X R5, RZ, RZ, R7, P0 ;  /* 0x000000ffff057224 */ /* 0x000fca00000e0607 */
[----:B------:R-:W2:Y:S02]  /*bcd0*/  LD.E.U8 R4, desc[UR36][R4.64+0x1e] ;  /* 0x00001e2404047980 */ /* 0x000ea4000c101100 */
[----:B--2---:R-:W-:-:S13]  /*bce0*/  ISETP.NE.AND P0, PT, R4, RZ, PT ;  /* 0x000000ff0400720c */ /* 0x004fda0003f05270 */
[----:B------:R-:W-:Y:S01]  /*bcf0*/  @P0 SHF.R.U32.HI R3, RZ, 0x8, R12 ;  /* 0x00000008ff030819 */ /* 0x000fe2000001160c */
[----:B------:R0:W-:Y:S04]  /*bd00*/  @P0 ST.E.U8 desc[UR36][R6.64+0x8ffd], R11 ;  /* 0x008ffd0b06000985 */ /* 0x0001e8000c101124 */
[----:B------:R0:W-:Y:S01]  /*bd10*/  @P0 ST.E.U8 desc[UR36][R6.64+0x8ffc], R3 ;  /* 0x008ffc0306000985 */ /* 0x0001e2000c101124 */
[----:B------:R-:W-:Y:S05]  /*bd20*/  @P0 BRA `(.L_x_78) ;  /* 0x00000000002c0947 */ /* 0x000fea0003800000 */
[----:B------:R-:W1:Y:S01]  /*bd30*/  LDC.64 R8, c[0x4][0x90] ;  /* 0x01002400ff087b82 */ /* 0x000e620000000a00 */
[----:B0-----:R-:W-:Y:S01]  /*bd40*/  MOV R3, 0x0 ;  /* 0x0000000000037802 */ /* 0x001fe20000000f00 */
[----:B------:R-:W0:Y:S01]  /*bd50*/  LDCU.64 UR4, c[0x4][0x50] ;  /* 0x01000a00ff0477ac */ /* 0x000e220008000a00 */
[----:B------:R-:W-:-:S05]  /*bd60*/  IADD3 R6, P0, PT, R16, 0x100, RZ ;  /* 0x0000010010067810 */ /* 0x000fca0007f1e0ff */
[----:B------:R2:W3:Y:S01]  /*bd70*/  LDC.64 R10, c[0x4][R3] ;  /* 0x01000000030a7b82 */ /* 0x0004e20000000a00 */
[----:B------:R-:W-:Y:S01]  /*bd80*/  IMAD.X R7, RZ, RZ, R2, P0 ;  /* 0x000000ffff077224 */ /* 0x000fe200000e0602 */
[----:B0-----:R-:W-:Y:S01]  /*bd90*/  MOV R4, UR4 ;  /* 0x0000000400047c02 */ /* 0x001fe20008000f00 */
[----:B------:R-:W-:Y:S01]  /*bda0*/  IMAD.U32 R5, RZ, RZ, UR5 ;  /* 0x00000005ff057e24 */ /* 0x000fe2000f8e00ff */
[----:B-1----:R2:W-:Y:S06]  /*bdb0*/  STL.64 [R0], R8 ;  /* 0x0000000800007387 */ /* 0x0025ec0000100a00 */
[----:B------:R-:W-:-:S07]  /*bdc0*/  LEPC R20, `(.L_x_78) ;  /* 0x000000001014794e */ /* 0x000fce0000000000 */
[----:B--23--:R-:W-:Y:S05]  /*bdd0*/  CALL.ABS.NOINC R10 ;  /* 0x000000000a007343 */ /* 0x00cfea0003c00000 */
.L_x_78:
[----:B------:R-:W-:Y:S05]  /*bde0*/  BSYNC.RECONVERGENT B6 ;  /* 0x0000000000067941 */ /* 0x000fea0003800200 */
.L_x_69:
[----:B------:R-:W1:Y:S02]  /*bdf0*/  LDC.64 R12, c[0x4][0x8] ;  /* 0x01000200ff0c7b82 */ /* 0x000e640000000a00 */
[----:B-1----:R-:W5:Y:S01]  /*be00*/  LDG.E.64 R12, desc[UR36][R12.64] ;  /* 0x000000240c0c7981 */ /* 0x002f62000c1e1b00 */
[----:B------:R-:W-:Y:S04]  /*be10*/  BSSY.RECONVERGENT B0, `(.L_x_79) ;  /* 0x000008a000007945 */ /* 0x000fe80003800200 */
[----:B------:R-:W-:Y:S01]  /*be20*/  BSSY.RELIABLE B11, `(.L_x_80) ;  /* 0x00000200000b7945 */ /* 0x000fe20003800100 */
[----:B------:R-:W-:-:S07]  /*be30*/  IMAD.MOV.U32 R0, RZ, RZ, RZ ;  /* 0x000000ffff007224 */ /* 0x000fce00078e00ff */
.L_x_85:
[----:B0-----:R-:W-:Y:S02]  /*be40*/  IMAD R11, R0, 0x1d, RZ ;  /* 0x0000001d000b7824 */ /* 0x001fe400078e02ff */
[----:B------:R-:W-:-:S07]  /*be50*/  IMAD.MOV.U32 R3, RZ, RZ, RZ ;  /* 0x000000ffff037224 */ /* 0x000fce00078e00ff */
.L_x_84:
[----:B0-----:R-:W-:-:S05]  /*be60*/  IMAD.IADD R5, R11, 0x1, R3 ;  /* 0x000000010b057824 */ /* 0x001fca00078e0203 */
[----:B-----5:R-:W-:-:S04]  /*be70*/  IADD3 R4, P0, PT, R12, R5, RZ ;  /* 0x000000050c047210 */ /* 0x020fc80007f1e0ff */
[----:B------:R-:W-:-:S05]  /*be80*/  IADD3.X R5, PT, PT, RZ, R13, RZ, P0, !PT ;  /* 0x0000000dff057210 */ /* 0x000fca00007fe4ff */
[----:B------:R-:W2:Y:S01]  /*be90*/  LD.E.U8 R9, desc[UR36][R4.64+0x9] ;  /* 0x0000092404097980 */ /* 0x000ea2000c101100 */
[----:B------:R-:W0:Y:S01]  /*bea0*/  LDC.64 R6, c[0x4][0x8] ;  /* 0x01000200ff067b82 */ /* 0x000e220000000a00 */
[----:B--2---:R-:W-:-:S13]  /*beb0*/  ISETP.NE.AND P0, PT, R9, RZ, PT ;  /* 0x000000ff0900720c */ /* 0x004fda0003f05270 */
[----:B0-----:R-:W-:Y:S05]  /*bec0*/  @!P0 BRA `(.L_x_81) ;  /* 0x0000000000148947 */ /* 0x001fea0003800000 */
[----:B------:R-:W0:Y:S02]  /*bed0*/  LDCU.64 UR4, c[0x4][0x98] ;  /* 0x01001300ff0477ac */ /* 0x000e240008000a00 */
[----:B0-----:R-:W-:-:S05]  /*bee0*/  IADD3 R4, P0, PT, R3, UR4, RZ ;  /* 0x0000000403047c10 */ /* 0x001fca000ff1e0ff */
[----:B------:R-:W-:-:S05]  /*bef0*/  IMAD.X R5, RZ, RZ, UR5, P0 ;  /* 0x00000005ff057e24 */ /* 0x000fca00080e06ff */
[----:B------:R0:W5:Y:S01]  /*bf00*/  LDG.E.U8.CONSTANT R4, desc[UR36][R4.64] ;  /* 0x0000002404047981 */ /* 0x000162000c1e9100 */
[----:B------:R-:W-:Y:S05]  /*bf10*/  BRA `(.L_x_82) ;  /* 0x00000000001c7947 */ /* 0x000fea0003800000 */
.L_x_81:
[----:B------:R-:W0:Y:S02]  /*bf20*/  LDCU.64 UR4, c[0x4][0x98] ;  /* 0x01001300ff0477ac */ /* 0x000e240008000a00 */
[----:B0-----:R-:W-:-:S05]  /*bf30*/  IADD3 R4, P0, PT, R3, UR4, RZ ;  /* 0x0000000403047c10 */ /* 0x001fca000ff1e0ff */
[----:B------:R-:W-:-:S05]  /*bf40*/  IMAD.X R5, RZ, RZ, UR5, P0 ;  /* 0x00000005ff057e24 */ /* 0x000fca00080e06ff */
[----:B------:R-:W2:Y:S02]  /*bf50*/  LDG.E.U8.CONSTANT R4, desc[UR36][R4.64] ;  /* 0x0000002404047981 */ /* 0x000ea4000c1e9100 */
[----:B--2---:R-:W-:-:S13]  /*bf60*/  ISETP.NE.AND P0, PT, R4, RZ, PT ;  /* 0x000000ff0400720c */ /* 0x004fda0003f05270 */
[----:B------:R-:W-:Y:S05]  /*bf70*/  @!P0 BREAK.RELIABLE B11 ;  /* 0x00000000000b8942 */ /* 0x000fea0003800100 */
[----:B------:R-:W-:Y:S05]  /*bf80*/  @!P0 BRA `(.L_x_83) ;  /* 0x0000000400a88947 */ /* 0x000fea0003800000 */
.L_x_82:
        /* <DEDUP_REMOVED lines=9> */
[----:B------:R-:W-:Y:S05]  /*c020*/  BSYNC.RELIABLE B11 ;  /* 0x00000000000b7941 */ /* 0x000fea0003800100 */
.L_x_80:
[----:B------:R-:W2:Y:S04]  /*c030*/  LD.E.U8 R17, desc[UR36][R12.64] ;  /* 0x000000240c117980 */ /* 0x000ea8000c101100 */
[----:B------:R-:W2:Y:S02]  /*c040*/  LD.E.U8 R18, desc[UR36][R12.64+0x1] ;  /* 0x000001240c127980 */ /* 0x000ea4000c101100 */
[----:B--2---:R-:W-:-:S04]  /*c050*/  IMAD R0, R17, 0x100, R18 ;  /* 0x0000010011007824 */ /* 0x004fc800078e0212 */
[----:B------:R-:W-:-:S05]  /*c060*/  IMAD R3, R0, 0x1d, RZ ;  /* 0x0000001d00037824 */ /* 0x000fca00078e02ff */
[----:B------:R-:W-:-:S04]  /*c070*/  IADD3 R10, P0, PT, R12, R3, RZ ;  /* 0x000000030c0a7210 */ /* 0x000fc80007f1e0ff */
[----:B------:R-:W-:-:S05]  /*c080*/  IADD3.X R11, PT, PT, RZ, R13, RZ, P0, !PT ;  /* 0x0000000dff0b7210 */ /* 0x000fca00007fe4ff */
[----:B------:R-:W2:Y:S04]  /*c090*/  LD.E.U8 R33, desc[UR36][R10.64+0x4] ;  /* 0x000004240a217980 */ /* 0x000ea8000c101100 */
[----:B------:R-:W3:Y:S04]  /*c0a0*/  LD.E.U8 R19, desc[UR36][R10.64+0x3] ;  /* 0x000003240a137980 */ /* 0x000ee8000c101100 */
[----:B--2---:R-:W-:Y:S04]  /*c0b0*/  ST.E.U8 desc[UR36][R12.64+0x1], R33 ;  /* 0x000001210c007985 */ /* 0x004fe8000c101124 */
[----:B------:R-:W3:Y:S04]  /*c0c0*/  LDG.E.64 R20, desc[UR36][R6.64] ;  /* 0x0000002406147981 */ /* 0x000ee8000c1e1b00 */
[----:B---3--:R1:W-:Y:S04]  /*c0d0*/  ST.E.U8 desc[UR36][R20.64], R19 ;  /* 0x0000001314007985 */ /* 0x0083e8000c101124 */
[----:B------:R-:W2:Y:S04]  /*c0e0*/  LDG.E.64 R14, desc[UR36][R6.64] ;  /* 0x00000024060e7981 */ /* 0x000ea8000c1e1b00 */
[----:B--2---:R-:W0:Y:S04]  /*c0f0*/  LD.E.U8 R4, desc[UR36][R14.64+0x8ffc] ;  /* 0x008ffc240e047980 */ /* 0x004e28000c101100 */
[----:B------:R-:W2:Y:S01]  /*c100*/  LD.E.U8 R8, desc[UR36][R14.64+0x8ffd] ;  /* 0x008ffd240e087980 */ /* 0x000ea2000c101100 */
[----:B0-----:R-:W-:-:S04]  /*c110*/  IMAD.WIDE.U32 R4, R4, 0x40000, RZ ;  /* 0x0004000004047825 */ /* 0x001fc800078e00ff */
[----:B--2---:R-:W-:-:S03]  /*c120*/  IMAD.WIDE.U32 R8, R8, 0x400, RZ ;  /* 0x0000040008087825 */ /* 0x004fc600078e00ff */
[----:B------:R-:W-:Y:S02]  /*c130*/  LOP3.LUT R35, R4, R8, RZ, 0xfc, !PT ;  /* 0x0000000804237212 */ /* 0x000fe400078efcff */
[----:B------:R-:W-:Y:S02]  /*c140*/  LOP3.LUT R9, R5, R9, RZ, 0xfc, !PT ;  /* 0x0000000905097212 */ /* 0x000fe400078efcff */
[----:B------:R-:W-:-:S05]  /*c150*/  IADD3 R10, P0, PT, R14, R35, RZ ;  /* 0x000000230e0a7210 */ /* 0x000fca0007f1e0ff */
[----:B------:R-:W-:-:S05]  /*c160*/  IMAD.X R11, R15, 0x1, R9, P0 ;  /* 0x000000010f0b7824 */ /* 0x000fca00000e0609 */
[----:B------:R-:W2:Y:S02]  /*c170*/  LD.E.U8 R5, desc[UR36][R10.64+0x9000] ;  /* 0x009000240a057980 */ /* 0x000ea4000c101100 */
[----:B--2---:R-:W-:-:S04]  /*c180*/  SHF.R.U64 R5, R5, 0x1, RZ ;  /* 0x0000000105057819 */ /* 0x004fc800000012ff */
[----:B-1----:R-:W-:-:S04]  /*c190*/  LOP3.LUT R21, R5, 0x7e, RZ, 0xc0, !PT ;  /* 0x0000007e05157812 */ /* 0x002fc800078ec0ff */
[----:B------:R-:W-:-:S05]  /*c1a0*/  IADD3 R12, P0, PT, R21, R10, RZ ;  /* 0x0000000a150c7210 */ /* 0x000fca0007f1e0ff */
        /* <DEDUP_REMOVED lines=10> */
[----:B--2---:R-:W-:-:S05]  /*c250*/  IADD3 R14, P0, PT, R14, R21, RZ ;  /* 0x000000150e0e7210 */ /* 0x004fca0007f1e0ff */
[----:B------:R-:W-:-:S05]  /*c260*/  IMAD.X R15, R15, 0x1, R9, P0 ;  /* 0x000000010f0f7824 */ /* 0x000fca00000e0609 */
[----:B------:R-:W-:Y:S04]  /*c270*/  ST.E.U8 desc[UR36][R14.64+0x9000], R17 ;  /* 0x009000110e007985 */ /* 0x000fe8000c101124 */
[----:B------:R-:W2:Y:S01]  /*c280*/  LDG.E.64 R8, desc[UR36][R6.64] ;  /* 0x0000002406087981 */ /* 0x000ea2000c1e1b00 */
[----:B0-----:R-:W-:-:S05]  /*c290*/  IMAD.MOV.U32 R10, RZ, RZ, 0x1 ;  /* 0x00000001ff0a7424 */ /* 0x001fca00078e00ff */
[----:B-1----:R-:W-:Y:S02]  /*c2a0*/  PRMT R5, R10, 0x7610, R5 ;  /* 0x000076100a057816 */ /* 0x002fe40000000005 */
[----:B--2---:R-:W-:-:S04]  /*c2b0*/  IADD3 R8, P0, PT, R3, R8, RZ ;  /* 0x0000000803087210 */ /* 0x004fc80007f1e0ff */
[----:B------:R-:W-:-:S05]  /*c2c0*/  IADD3.X R9, PT, PT, RZ, R9, RZ, P0, !PT ;  /* 0x00000009ff097210 */ /* 0x000fca00007fe4ff */
        /* <DEDUP_REMOVED lines=14> */
[----:B---3--:R-:W-:-:S05]  /*c3b0*/  IADD3 R18, P0, PT, R3, R4, RZ ;  /* 0x0000000403127210 */ /* 0x008fca0007f1e0ff */
[----:B------:R-:W-:-:S05]  /*c3c0*/  IMAD.X R19, RZ, RZ, R5, P0 ;  /* 0x000000ffff137224 */ /* 0x000fca00000e0605 */
[----:B------:R-:W-:Y:S04]  /*c3d0*/  ST.E.U8 desc[UR36][R18.64+0x5], RZ ;  /* 0x000005ff12007985 */ /* 0x000fe8000c101124 */
[----:B------:R-:W3:Y:S04]  /*c3e0*/  LDG.E.64 R4, desc[UR36][R6.64] ;  /* 0x0000002406047981 */ /* 0x000ee8000c1e1b00 */
[----:B---3--:R-:W3:Y:S01]  /*c3f0*/  LD.E.U8 R21, desc[UR36][R4.64+0x8fff] ;  /* 0x008fff2404157980 */ /* 0x008ee2000c101100 */
[----:B0-----:R-:W-:-:S03]  /*c400*/  IADD3 R10, P0, PT, R3, R4, RZ ;  /* 0x00000004030a7210 */ /* 0x001fc60007f1e0ff */
[----:B------:R-:W4:Y:S02]  /*c410*/  LD.E.U8 R17, desc[UR36][R4.64+0x8ffe] ;  /* 0x008ffe2404117980 */ /* 0x000f24000c101100 */
[----:B------:R-:W-:-:S05]  /*c420*/  IMAD.X R11, RZ, RZ, R5, P0 ;  /* 0x000000ffff0b7224 */ /* 0x000fca00000e0605 */
[----:B---3--:R0:W-:Y:S04]  /*c430*/  ST.E.U8 desc[UR36][R10.64+0x8], R21 ;  /* 0x000008150a007985 */ /* 0x0081e8000c101124 */
[----:B------:R-:W1:Y:S02]  /*c440*/  LDG.E.64 R8, desc[UR36][R6.64] ;  /* 0x0000002406087981 */ /* 0x000e64000c1e1b00 */
[----:B-1----:R-:W-:-:S04]  /*c450*/  IADD3 R12, P0, PT, R3, R8, RZ ;  /* 0x00000008030c7210 */ /* 0x002fc80007f1e0ff */
[----:B------:R-:W-:-:S05]  /*c460*/  IADD3.X R13, PT, PT, RZ, R9, RZ, P0, !PT ;  /* 0x00000009ff0d7210 */ /* 0x000fca00007fe4ff */
[----:B----4-:R1:W-:Y:S04]  /*c470*/  ST.E.U8 desc[UR36][R12.64+0x7], R17 ;  /* 0x000007110c007985 */ /* 0x0103e8000c101124 */
[----:B------:R-:W3:Y:S01]  /*c480*/  LDG.E.64 R8, desc[UR36][R6.64] ;  /* 0x0000002406087981 */ /* 0x000ee2000c1e1b00 */
[----:B--2---:R-:W-:Y:S02]  /*c490*/  IMAD.MOV.U32 R14, RZ, RZ, 0x6f ;  /* 0x0000006fff0e7424 */ /* 0x004fe400078e00ff */
[----:B0-----:R-:W-:-:S03]  /*c4a0*/  IMAD.MOV.U32 R11, RZ, RZ, 0x74 ;  /* 0x00000074ff0b7424 */ /* 0x001fc600078e00ff */
[----:B------:R-:W-:Y:S01]  /*c4b0*/  PRMT R5, R14, 0x7610, R5 ;  /* 0x000076100e057816 */ /* 0x000fe20000000005 */
[----:B-1----:R-:W-:Y:S02]  /*c4c0*/  HFMA2 R13, -RZ, RZ, 0, 6.020069122314453125e-06 ;  /* 0x00000065ff0d7431 */ /* 0x002fe400000001ff */
[----:B------:R-:W-:Y:S01]  /*c4d0*/  IMAD.MOV.U32 R14, RZ, RZ, 0x72 ;  /* 0x00000072ff0e7424 */ /* 0x000fe200078e00ff */
[----:B---3--:R-:W-:Y:S01]  /*c4e0*/  IADD3 R8, P0, PT, R3, R8, RZ ;  /* 0x0000000803087210 */ /* 0x008fe20007f1e0ff */
[----:B------:R-:W-:-:S05]  /*c4f0*/  IMAD.MOV.U32 R3, RZ, RZ, 0x6d ;  /* 0x0000006dff037424 */ /* 0x000fca00078e00ff */
[----:B------:R-:W-:Y:S01]  /*c500*/  PRMT R4, R3, 0x7610, R4 ;  /* 0x0000761003047816 */ /* 0x000fe20000000004 */
[----:B------:R-:W-:Y:S02]  /*c510*/  IMAD.MOV.U32 R3, RZ, RZ, 0x68 ;  /* 0x00000068ff037424 */ /* 0x000fe400078e00ff */
[----:B------:R-:W-:-:S03]  /*c520*/  IMAD.X R9, RZ, RZ, R9, P0 ;  /* 0x000000ffff097224 */ /* 0x000fc600000e0609 */
[----:B------:R-:W-:Y:S02]  /*c530*/  PRMT R12, R3, 0x7610, R12 ;  /* 0x00007610030c7816 */ /* 0x000fe4000000000c */
[----:B------:R-:W-:Y:S04]  /*c540*/  ST.E.U8 desc[UR36][R8.64+0x9], R4 ;  /* 0x0000090408007985 */ /* 0x000fe8000c101124 */
[----:B------:R0:W-:Y:S04]  /*c550*/  ST.E.U8 desc[UR36][R8.64+0xa], R5 ;  /* 0x00000a0508007985 */ /* 0x0001e8000c101124 */
        /* <DEDUP_REMOVED lines=13> */
.L_x_83:
[----:B------:R-:W-:-:S05]  /*c630*/  IADD3 R8, P0, PT, R12, R11, RZ ;  /* 0x0000000b0c087210 */ /* 0x000fca0007f1e0ff */
[----:B------:R-:W-:-:S05]  /*c640*/  IMAD.X R9, RZ, RZ, R13, P0 ;  /* 0x000000ffff097224 */ /* 0x000fca00000e060d */
[----:B------:R0:W-:Y:S04]  /*c650*/  ST.E.U8 desc[UR36][R8.64+0x4], RZ ;  /* 0x000004ff08007985 */ /* 0x0001e8000c101124 */
[----:B------:R-:W2:Y:S02]  /*c660*/  LDG.E.64 R4, desc[UR36][R6.64] ;  /* 0x0000002406047981 */ /* 0x000ea4000c1e1b00 */
[----:B--2---:R-:W-:-:S05]  /*c670*/  IADD3 R10, P0, PT, R11, R4, RZ ;  /* 0x000000040b0a7210 */ /* 0x004fca0007f1e0ff */
[----:B------:R-:W-:-:S05]  /*c680*/  IMAD.X R11, RZ, RZ, R5, P0 ;  /* 0x000000ffff0b7224 */ /* 0x000fca00000e0605 */
[----:B------:R0:W-:Y:S04]  /*c690*/  ST.E.U8 desc[UR36][R10.64+0x3], RZ ;  /* 0x000003ff0a007985 */ /* 0x0001e8000c101124 */
[----:B------:R0:W5:Y:S02]  /*c6a0*/  LDG.E.64 R4, desc[UR36][R6.64] ;  /* 0x0000002406047981 */ /* 0x000164000c1e1b00 */
.L_x_86:
[----:B------:R-:W-:Y:S05]  /*c6b0*/  BSYNC.RECONVERGENT B0 ;  /* 0x0000000000007941 */ /* 0x000fea0003800200 */
.L_x_79:
[----:B------:R-:W-:Y:S01]  /*c6c0*/  LOP3.LUT R0, R0, 0xff, RZ, 0xc0, !PT ;  /* 0x000000ff00007812 */ /* 0x000fe200078ec0ff */
[----:B-1----:R-:W-:Y:S01]  /*c6d0*/  IMAD.MOV.U32 R3, RZ, RZ, 0x64 ;  /* 0x00000064ff037424 */ /* 0x002fe200078e00ff */
[----:B------:R-:W1:Y:S03]  /*c6e0*/  LDCU.64 UR4, c[0x0][0x380] ;  /* 0x00007000ff0477ac */ /* 0x000e660008000a00 */
[----:B------:R-:W-:-:S05]  /*c6f0*/  IMAD R15, R0, 0x1d, RZ ;  /* 0x0000001d000f7824 */ /* 0x000fca00078e02ff */
[----:B0----5:R-:W-:-:S04]  /*c700*/  IADD3 R8, P0, PT, R15, R4, RZ ;  /* 0x000000040f087210 */ /* 0x021fc80007f1e0ff */
[----:B------:R-:W-:Y:S02]  /*c710*/  IADD3.X R9, PT, PT, RZ, R5, RZ, P0, !PT ;  /* 0x00000005ff097210 */ /* 0x000fe400007fe4ff */
        /* <DEDUP_REMOVED lines=19> */
[----:B-1----:R-:W-:-:S04]  /*c850*/  UIADD3 UR4, UP0, UPT, UR4, 0x3, URZ ;  /* 0x0000000304047890 */ /* 0x002fc8000ff1e0ff */
[----:B------:R-:W-:Y:S02]  /*c860*/  UIADD3.X UR5, UPT, UPT, URZ, UR5, URZ, UP0, !UPT ;  /* 0x00000005ff057290 */ /* 0x000fe400087fe4ff */
[----:B------:R-:W-:-:S04]  /*c870*/  IMAD.U32 R4, RZ, RZ, UR4 ;  /* 0x00000004ff047e24 */ /* 0x000fc8000f8e00ff */
[----:B------:R-:W-:Y:S01]  /*c880*/  MOV R5, UR5 ;  /* 0x0000000500057c02 */ /* 0x000fe20008000f00 */
[----:B----4-:R-:W-:-:S05]  /*c890*/  VIADD R19, R11, 0x1 ;  /* 0x000000010b137836 */ /* 0x010fca0000000000 */
[----:B--2---:R-:W-:Y:S01]  /*c8a0*/  LEA.HI R17, R19, R10, RZ, 0x18 ;  /* 0x0000000a13117211 */ /* 0x004fe200078fc0ff */
[----:B------:R-:W-:Y:S04]  /*c8b0*/  ST.E.U8 desc[UR36][R8.64+0x8fff], R19 ;  /* 0x008fff1308007985 */ /* 0x000fe8000c101124 */
[----:B------:R0:W-:Y:S04]  /*c8c0*/  ST.E.U8 desc[UR36][R8.64+0x8ffe], R17 ;  /* 0x008ffe1108007985 */ /* 0x0001e8000c101124 */
[----:B------:R-:W2:Y:S04]  /*c8d0*/  LDG.E.64 R10, desc[UR36][R6.64] ;  /* 0x00000024060a7981 */ /* 0x000ea8000c1e1b00 */
[----:B---3--:R-:W3:Y:S01]  /*c8e0*/  LDG.E.U8 R3, desc[UR36][R4.64+-0x3] ;  /* 0xfffffd2404037981 */ /* 0x008ee2000c1e1100 */
[----:B--2---:R-:W-:-:S05]  /*c8f0*/  IMAD.WIDE.U32 R10, R0, 0x400, R10 ;  /* 0x00000400000a7825 */ /* 0x004fca00078e000a */
[----:B---3--:R-:W-:Y:S04]  /*c900*/  ST.E.U8 desc[UR36][R10.64+0x9000], R3 ;  /* 0x009000030a007985 */ /* 0x008fe8000c101124 */
[----:B------:R-:W2:Y:S04]  /*c910*/  LDG.E.64 R12, desc[UR36][R6.64] ;  /* 0x00000024060c7981 */ /* 0x000ea8000c1e1b00 */
[----:B------:R-:W3:Y:S01]  /*c920*/  LDG.E.U8 R21, desc[UR36][R4.64+-0x2] ;  /* 0xfffffe2404157981 */ /* 0x000ee2000c1e1100 */
[----:B--2---:R-:W-:-:S05]  /*c930*/  IMAD.WIDE.U32 R12, R0, 0x400, R12 ;  /* 0x00000400000c7825 */ /* 0x004fca00078e000c */
[----:B---3--:R1:W-:Y:S04]  /*c940*/  ST.E.U8 desc[UR36][R12.64+0x9001], R21 ;  /* 0x009001150c007985 */ /* 0x0083e8000c101124 */
[----:B0-----:R-:W2:Y:S04]  /*c950*/  LDG.E.64 R8, desc[UR36][R6.64] ;  /* 0x0000002406087981 */ /* 0x001ea8000c1e1b00 */
[----:B------:R-:W3:Y:S01]  /*c960*/  LDG.E.U8 R17, desc[UR36][R4.64+-0x1] ;  /* 0xffffff2404117981 */ /* 0x000ee2000c1e1100 */
[----:B--2---:R-:W-:-:S05]  /*c970*/  IMAD.WIDE.U32 R14, R0, 0x400, R8 ;  /* 0x00000400000e7825 */ /* 0x004fca00078e0008 */
[----:B---3--:R0:W-:Y:S04]  /*c980*/  ST.E.U8 desc[UR36][R14.64+0x9002], R17 ;  /* 0x009002110e007985 */ /* 0x0081e8000c101124 */
[----:B------:R-:W2:Y:S04]  /*c990*/  LDG.E.64 R8, desc[UR36][R6.64] ;  /* 0x0000002406087981 */ /* 0x000ea8000c1e1b00 */
[----:B------:R-:W3:Y:S01]  /*c9a0*/  LDG.E.U8 R19, desc[UR36][R4.64] ;  /* 0x0000002404137981 */ /* 0x000ee2000c1e1100 */
[----:B------:R-:W-:-:S04]  /*c9b0*/  UIADD3 UR4, UP0, UPT, UR4, 0x4, URZ ;  /* 0x0000000404047890 */ /* 0x000fc8000ff1e0ff */
[----:B------:R-:W-:Y:S01]  /*c9c0*/  UIADD3.X UR5, UPT, UPT, URZ, UR5, URZ, UP0, !UPT ;  /* 0x00000005ff057290 */ /* 0x000fe200087fe4ff */
[----:B------:R-:W-:Y:S01]  /*c9d0*/  BSSY.RECONVERGENT B0, `(.L_x_87) ;  /* 0x00000b3000007945 */ /* 0x000fe20003800200 */
[----:B-1----:R-:W-:-:S04]  /*c9e0*/  IMAD.U32 R12, RZ, RZ, UR4 ;  /* 0x00000004ff0c7e24 */ /* 0x002fc8000f8e00ff */
[----:B------:R-:W-:Y:S01]  /*c9f0*/  MOV R13, UR5 ;  /* 0x00000005000d7c02 */ /* 0x000fe20008000f00 */
[----:B--2---:R-:W-:-:S05]  /*ca00*/  IMAD.WIDE.U32 R10, R0, 0x400, R8 ;  /* 0x00000400000a7825 */ /* 0x004fca00078e0008 */
[----:B---3--:R0:W-:Y:S01]  /*ca10*/  ST.E.U8 desc[UR36][R10.64+0x9003], R19 ;  /* 0x009003130a007985 */ /* 0x0081e2000c101124 */
[----:B------:R-:W-:Y:S02]  /*ca20*/  IMAD.MOV.U32 R8, RZ, RZ, 0x4 ;  /* 0x00000004ff087424 */ /* 0x000fe400078e00ff */
[----:B------:R-:W-:Y:S02]  /*ca30*/  IMAD.MOV.U32 R9, RZ, RZ, 0x0 ;  /* 0x00000000ff097424 */ /* 0x000fe400078e00ff */
[----:B------:R-:W-:-:S04]  /*ca40*/  IMAD.WIDE.U32 R8, R0, 0x400, R8 ;  /* 0x0000040000087825 */ /* 0x000fc800078e0008 */
[----:B------:R-:W-:Y:S02]  /*ca50*/  IMAD.MOV.U32 R3, RZ, RZ, R9 ;  /* 0x000000ffff037224 */ /* 0x000fe400078e0009 */
[----:B------:R-:W-:-:S07]  /*ca60*/  IMAD.MOV.U32 R9, RZ, RZ, 0x4 ;  /* 0x00000004ff097424 */ /* 0x000fce00078e00ff */
.L_x_88:
[----:B0-2---:R-:W2:Y:S01]  /*ca70*/  LDG.E.64 R10, desc[UR36][R6.64] ;  /* 0x00000024060a7981 */ /* 0x005ea2000c1e1b00 */
[----:B------:R-:W-:Y:S02]  /*ca80*/  IMAD.MOV.U32 R4, RZ, RZ, R12 ;  /* 0x000000ffff047224 */ /* 0x000fe400078e000c */
[----:B------:R-:W-:-:S05]  /*ca90*/  IMAD.MOV.U32 R5, RZ, RZ, R13 ;  /* 0x000000ffff057224 */ /* 0x000fca00078e000d */
[----:B------:R-:W3:Y:S01]  /*caa0*/  LDG.E.U8 R17, desc[UR36][R4.64+-0x3] ;  /* 0xfffffd2404117981 */ /* 0x000ee2000c1e1100 */
[----:B--2---:R-:W-:-:S05]  /*cab0*/  IADD3 R10, P0, PT, R10, R8, RZ ;  /* 0x000000080a0a7210 */ /* 0x004fca0007f1e0ff */
[----:B------:R-:W-:-:S05]  /*cac0*/  IMAD.X R11, R11, 0x1, R3, P0 ;  /* 0x000000010b0b7824 */ /* 0x000fca00000e0603 */
[----:B---3--:R0:W-:Y:S04]  /*cad0*/  ST.E.U8 desc[UR36][R10.64+0x9000], R17 ;  /* 0x009000110a007985 */ /* 0x0081e8000c101124 */
[----:B------:R-:W2:Y:S04]  /*cae0*/  LDG.E.64 R12, desc[UR36][R6.64] ;  /* 0x00000024060c7981 */ /* 0x000ea8000c1e1b00 */
        /* <DEDUP_REMOVED lines=9> */
[----:B0-----:R-:W3:Y:S04]  /*cb80*/  LDG.E.64 R10, desc[UR36][R6.64] ;  /* 0x00000024060a7981 */ /* 0x001ee8000c1e1b00 */
[----:B------:R-:W4:Y:S01]  /*cb90*/  LDG.E.U8 R17, desc[UR36][R4.64] ;  /* 0x0000002404117981 */ /* 0x000f22000c1e1100 */
[----:B---3--:R-:W-:-:S04]  /*cba0*/  IADD3 R10, P0, PT, R10, R8, RZ ;  /* 0x000000080a0a7210 */ /* 0x008fc80007f1e0ff */
[----:B------:R-:W-:-:S05]  /*cbb0*/  IADD3.X R11, PT, PT, R11, R3, RZ, P0, !PT ;  /* 0x000000030b0b7210 */ /* 0x000fca00007fe4ff */
[----:B----4-:R0:W-:Y:S04]  /*cbc0*/  ST.E.U8 desc[UR36][R10.64+0x9003], R17 ;  /* 0x009003110a007985 */ /* 0x0101e8000c101124 */
[----:B-1----:R-:W3:Y:S04]  /*cbd0*/  LDG.E.64 R12, desc[UR36][R6.64] ;  /* 0x00000024060c7981 */ /* 0x002ee8000c1e1b00 */
[----:B------:R-:W4:Y:S01]  /*cbe0*/  LDG.E.U8 R19, desc[UR36][R4.64+0x1] ;  /* 0x0000012404137981 */ /* 0x000f22000c1e1100 */
[----:B---3--:R-:W-:-:S05]  /*cbf0*/  IADD3 R12, P0, PT, R12, R8, RZ ;  /* 0x000000080c0c7210 */ /* 0x008fca0007f1e0ff */
[----:B------:R-:W-:-:S05]  /*cc00*/  IMAD.X R13, R13, 0x1, R3, P0 ;  /* 0x000000010d0d7824 */ /* 0x000fca00000e0603 */
[----:B----4-:R1:W-:Y:S04]  /*cc10*/  ST.E.U8 desc[UR36][R12.64+0x9004], R19 ;  /* 0x009004130c007985 */ /* 0x0103e8000c101124 */
[----:B--2---:R-:W2:Y:S04]  /*cc20*/  LDG.E.64 R14, desc[UR36][R6.64] ;  /* 0x00000024060e7981 */ /* 0x004ea8000c1e1b00 */
[----:B------:R-:W3:Y:S01]  /*cc30*/  LDG.E.U8 R21, desc[UR36][R4.64+0x2] ;  /* 0x0000022404157981 */ /* 0x000ee2000c1e1100 */
[----:B--2---:R-:W-:-:S05]  /*cc40*/  IADD3 R14, P0, PT, R14, R8, RZ ;  /* 0x000000080e0e7210 */ /* 0x004fca0007f1e0ff */
[----:B------:R-:W-:-:S05]  /*cc50*/  IMAD.X R15, R15, 0x1, R3, P0 ;  /* 0x000000010f0f7824 */ /* 0x000fca00000e0603 */
[----:B---3--:R2:W-:Y:S04]  /*cc60*/  ST.E.U8 desc[UR36][R14.64+0x9005], R21 ;  /* 0x009005150e007985 */ /* 0x0085e8000c101124 */
[----:B0-----:R-:W3:Y:S04]  /*cc70*/  LDG.E.64 R10, desc[UR36][R6.64] ;  /* 0x00000024060a7981 */ /* 0x001ee8000c1e1b00 */
[----:B------:R-:W4:Y:S01]  /*cc80*/  LDG.E.U8 R17, desc[UR36][R4.64+0x3] ;  /* 0x0000032404117981 */ /* 0x000f22000c1e1100 */
[----:B---3--:R-:W-:-:S05]  /*cc90*/  IADD3 R10, P0, PT, R10, R8, RZ ;  /* 0x000000080a0a7210 */ /* 0x008fca0007f1e0ff */
[----:B------:R-:W-:-:S05]  /*cca0*/  IMAD.X R11, R11, 0x1, R3, P0 ;  /* 0x000000010b0b7824 */ /* 0x000fca00000e0603 */
        /* <DEDUP_REMOVED lines=106> */
[----:B------:R-:W3:Y:S04]  /*d350*/  LDG.E.64 R10, desc[UR36][R6.64] ;  /* 0x00000024060a7981 */ /* 0x000ee8000c1e1b00 */
[----:B------:R-:W4:Y:S01]  /*d360*/  LDG.E.U8 R17, desc[UR36][R4.64+0x19] ;  /* 0x0000192404117981 */ /* 0x000f22000c1e1100 */
[----:B---3--:R-:W-:-:S05]  /*d370*/  IADD3 R10, P0, PT, R10, R8, RZ ;  /* 0x000000080a0a7210 */ /* 0x008fca0007f1e0ff */
[----:B------:R-:W-:-:S05]  /*d380*/  IMAD.X R11, R11, 0x1, R3, P0 ;  /* 0x000000010b0b7824 */ /* 0x000fca00000e0603 */
[----:B----4-:R3:W-:Y:S04]  /*d390*/  ST.E.U8 desc[UR36][R10.64+0x901c], R17 ;  /* 0x00901c110a007985 */ /* 0x0107e8000c101124 */
[----:B-1----:R-:W4:Y:S04]  /*d3a0*/  LDG.E.64 R12, desc[UR36][R6.64] ;  /* 0x00000024060c7981 */ /* 0x002f28000c1e1b00 */
[----:B--2---:R-:W2:Y:S01]  /*d3b0*/  LDG.E.U8 R21, desc[UR36][R4.64+0x1a] ;  /* 0x00001a2404157981 */ /* 0x004ea2000c1e1100 */
[----:B----4-:R-:W-:-:S05]  /*d3c0*/  IADD3 R12, P0, PT, R12, R8, RZ ;  /* 0x000000080c0c7210 */ /* 0x010fca0007f1e0ff */
[----:B------:R-:W-:-:S05]  /*d3d0*/  IMAD.X R13, R13, 0x1, R3, P0 ;  /* 0x000000010d0d7824 */ /* 0x000fca00000e0603 */
[----:B--2---:R1:W-:Y:S04]  /*d3e0*/  ST.E.U8 desc[UR36][R12.64+0x901d], R21 ;  /* 0x00901d150c007985 */ /* 0x0043e8000c101124 */
[----:B------:R-:W2:Y:S04]  /*d3f0*/  LDG.E.64 R14, desc[UR36][R6.64] ;  /* 0x00000024060e7981 */ /* 0x000ea8000c1e1b00 */
[----:B0-----:R-:W4:Y:S01]  /*d400*/  LDG.E.U8 R19, desc[UR36][R4.64+0x1b] ;  /* 0x00001b2404137981 */ /* 0x001f22000c1e1100 */
[----:B--2---:R-:W-:-:S05]  /*d410*/  IADD3 R14, P0, PT, R14, R8, RZ ;  /* 0x000000080e0e7210 */ /* 0x004fca0007f1e0ff */
[----:B------:R-:W-:-:S05]  /*d420*/  IMAD.X R15, R15, 0x1, R3, P0 ;  /* 0x000000010f0f7824 */ /* 0x000fca00000e0603 */
[----:B----4-:R2:W-:Y:S04]  /*d430*/  ST.E.U8 desc[UR36][R14.64+0x901e], R19 ;  /* 0x00901e130e007985 */ /* 0x0105e8000c101124 */
[----:B---3--:R-:W3:Y:S04]  /*d440*/  LDG.E.64 R10, desc[UR36][R6.64] ;  /* 0x00000024060a7981 */ /* 0x008ee8000c1e1b00 */
[----:B------:R-:W4:Y:S01]  /*d450*/  LDG.E.U8 R17, desc[UR36][R4.64+0x1c] ;  /* 0x00001c2404117981 */ /* 0x000f22000c1e1100 */
[----:B------:R-:W-:Y:S01]  /*d460*/  VIADD R9, R9, 0x20 ;  /* 0x0000002009097836 */ /* 0x000fe20000000000 */
[----:B-1----:R-:W-:-:S04]  /*d470*/  IADD3 R12, P2, PT, R4, 0x20, RZ ;  /* 0x00000020040c7810 */ /* 0x002fc80007f5e0ff */
[----:B------:R-:W-:Y:S02]  /*d480*/  IADD3.X R13, PT, PT, RZ, R5, RZ, P2, !PT ;  /* 0x00000005ff0d7210 */ /* 0x000fe400017fe4ff */
[----:B---3--:R-:W-:Y:S02]  /*d490*/  IADD3 R10, P0, PT, R10, R8, RZ ;  /* 0x000000080a0a7210 */ /* 0x008fe40007f1e0ff */
[----:B------:R-:W-:-:S03]  /*d4a0*/  IADD3 R8, P1, PT, R8, 0x20, RZ ;  /* 0x0000002008087810 */ /* 0x000fc60007f3e0ff */
[--C-:B------:R-:W-:Y:S01]  /*d4b0*/  IMAD.X R11, R11, 0x1, R3.reuse, P0 ;  /* 0x000000010b0b7824 */ /* 0x100fe200000e0603 */
[----:B------:R-:W-:Y:S01]  /*d4c0*/  ISETP.NE.AND P0, PT, R9, 0x64, PT ;  /* 0x000000640900780c */ /* 0x000fe20003f05270 */
[----:B------:R-:W-:-:S03]  /*d4d0*/  IMAD.X R3, RZ, RZ, R3, P1 ;  /* 0x000000ffff037224 */ /* 0x000fc600008e0603 */
[----:B----4-:R2:W-:Y:S09]  /*d4e0*/  ST.E.U8 desc[UR36][R10.64+0x901f], R17 ;  /* 0x00901f110a007985 */ /* 0x0105f2000c101124 */
[----:B------:R-:W-:Y:S05]  /*d4f0*/  @P0 BRA `(.L_x_88) ;  /* 0xfffffff4005c0947 */ /* 0x000fea000383ffff */
[----:B------:R-:W-:Y:S05]  /*d500*/  BSYNC.RECONVERGENT B0 ;  /* 0x0000000000007941 */ /* 0x000fea0003800200 */
.L_x_87:
[----:B------:R-:W3:Y:S01]  /*d510*/  LDG.E.64 R4, desc[UR36][R6.64] ;  /* 0x0000002406047981 */ /* 0x000ee2000c1e1b00 */
[----:B------:R-:W-:-:S05]  /*d520*/  IMAD.SHL.U32 R0, R0, 0x400, RZ ;  /* 0x0000040000007824 */ /* 0x000fca00078e00ff */
[----:B---3--:R-:W-:-:S05]  /*d530*/  IADD3 R12, P0, PT, R0, R4, RZ ;  /* 0x00000004000c7210 */ /* 0x008fca0007f1e0ff */
[----:B------:R-:W-:-:S06]  /*d540*/  IMAD.X R13, RZ, RZ, R5, P0 ;  /* 0x000000ffff0d7224 */ /* 0x000fcc00000e0605 */
[----:B------:R-:W3:Y:S01]  /*d550*/  LD.E.U8 R13, desc[UR36][R12.64+0x9000] ;  /* 0x009000240c0d7980 */ /* 0x000ee2000c101100 */
[----:B------:R-:W3:Y:S03]  /*d560*/  LDC.64 R4, c[0x0][0x388] ;  /* 0x0000e200ff047b82 */ /* 0x000ee60000000a00 */
[----:B---3--:R0:W-:Y:S04]  /*d570*/  STG.E.U8 desc[UR36][R4.64], R13 ;  /* 0x0000000d04007986 */ /* 0x0081e8000c101124 */
[----:B------:R-:W2:Y:S02]  /*d580*/  LDG.E.64 R8, desc[UR36][R6.64] ;  /* 0x0000002406087981 */ /* 0x000ea4000c1e1b00 */
[----:B--2---:R-:W-:-:S05]  /*d590*/  IADD3 R14, P0, PT, R0, R8, RZ ;  /* 0x00000008000e7210 */ /* 0x004fca0007f1e0ff */
[----:B------:R-:W-:-:S06]  /*d5a0*/  IMAD.X R15, RZ, RZ, R9, P0 ;  /* 0x000000ffff0f7224 */ /* 0x000fcc00000e0609 */
[----:B------:R-:W2:Y:S01]  /*d5b0*/  LD.E.U8 R15, desc[UR36][R14.64+0x9001] ;  /* 0x009001240e0f7980 */ /* 0x000ea2000c101100 */
[----:B------:R-:W2:Y:S03]  /*d5c0*/  LDC.64 R8, c[0x0][0x388] ;  /* 0x0000e200ff087b82 */ /* 0x000ea60000000a00 */
[----:B--2---:R0:W-:Y:S04]  /*d5d0*/  STG.E.U8 desc[UR36][R8.64+0x1], R15 ;  /* 0x0000010f08007986 */ /* 0x0041e8000c101124 */
[----:B------:R-:W2:Y:S02]  /*d5e0*/  LDG.E.64 R10, desc[UR36][R6.64] ;  /* 0x00000024060a7981 */ /* 0x000ea4000c1e1b00 */
[----:B--2---:R-:W-:-:S05]  /*d5f0*/  IADD3 R10, P0, PT, R0, R10, RZ ;  /* 0x0000000a000a7210 */ /* 0x004fca0007f1e0ff */
[----:B------:R-:W-:-:S06]  /*d600*/  IMAD.X R11, RZ, RZ, R11, P0 ;  /* 0x000000ffff0b7224 */ /* 0x000fcc00000e060b */
[----:B------:R-:W2:Y:S01]  /*d610*/  LD.E.U8 R11, desc[UR36][R10.64+0x9002] ;  /* 0x009002240a0b7980 */ /* 0x000ea2000c101100 */
[----:B------:R-:W-:Y:S01]  /*d620*/  IADD3 R17, P0, PT, R0, 0x9000, RZ ;  /* 0x0000900000117810 */ /* 0x000fe20007f1e0ff */
[----:B------:R-:W-:Y:S01]  /*d630*/  HFMA2 R3, -RZ, RZ, 0, 0 ;  /* 0x00000000ff037431 */ /* 0x000fe200000001ff */
[----:B------:R-:W-:Y:S03]  /*d640*/  BSSY.RECONVERGENT B0, `(.L_x_89) ;  /* 0x00000d0000007945 */ /* 0x000fe60003800200 */
[----:B------:R-:W-:Y:S01]  /*d650*/  IMAD.X R19, RZ, RZ, RZ, P0 ;  /* 0x000000ffff137224 */ /* 0x000fe200000e06ff */
[----:B--2---:R0:W-:Y:S07]  /*d660*/  STG.E.U8 desc[UR36][R8.64+0x2], R11 ;  /* 0x0000020b08007986 */ /* 0x0041ee000c101124 */
.L_x_90:
[----:B01----:R-:W2:Y:S01]  /*d670*/  LDG.E.64 R8, desc[UR36][R6.64] ;  /* 0x0000002406087981 */ /* 0x003ea2000c1e1b00 */
[----:B------:R-:W-:Y:S01]  /*d680*/  VIADD R15, R3, 0x4 ;  /* 0x00000004030f7836 */ /* 0x000fe20000000000 */
[----:B------:R-:W0:Y:S01]  /*d690*/  LDCU.64 UR4, c[0x0][0x388] ;  /* 0x00007100ff0477ac */ /* 0x000e220008000a00 */
[----:B--2---:R-:W-:-:S05]  /*d6a0*/  IADD3 R10, P0, PT, R8, R17, RZ ;  /* 0x00000011080a7210 */ /* 0x004fca0007f1e0ff */
[----:B------:R-:W-:-:S06]  /*d6b0*/  IMAD.X R11, R9, 0x1, R19, P0 ;  /* 0x00000001090b7824 */ /* 0x000fcc00000e0613 */
[----:B------:R-:W2:Y:S01]  /*d6c0*/  LD.E.U8 R11, desc[UR36][R10.64+0x3] ;  /* 0x000003240a0b7980 */ /* 0x000ea2000c101100 */
[----:B------:R-:W-:-:S03]  /*d6d0*/  IADD3 R19, P0, PT, R0, R15, RZ ;  /* 0x0000000f00137210 */ /* 0x000fc60007f1e0ff */
[----:B--2---:R1:W-:Y:S04]  /*d6e0*/  STG.E.U8 desc[UR36][R4.64+0x3], R11 ;  /* 0x0000030b04007986 */ /* 0x0043e8000c101124 */
[----:B------:R-:W2:Y:S01]  /*d6f0*/  LDG.E.64 R8, desc[UR36][R6.64] ;  /* 0x0000002406087981 */ /* 0x000ea2000c1e1b00 */
[----:B------:R-:W-:Y:S01]  /*d700*/  IMAD.X R21, RZ, RZ, RZ, P0 ;  /* 0x000000ffff157224 */ /* 0x000fe200000e06ff */
[----:B--2---:R-:W-:-:S05]  /*d710*/  IADD3 R12, P0, PT, R8, R19, RZ ;  /* 0x00000013080c7210 */ /* 0x004fca0007f1e0ff */
[----:B------:R-:W-:-:S05]  /*d720*/  IMAD.X R13, R9, 0x1, R21, P0 ;  /* 0x00000001090d7824 */ /* 0x000fca00000e0615 */
[----:B------:R-:W2:Y:S01]  /*d730*/  LD.E.U8 R17, desc[UR36][R12.64+0x9000] ;  /* 0x009000240c117980 */ /* 0x000ea2000c101100 */
[----:B0-----:R-:W-:-:S04]  /*d740*/  IADD3 R8, P0, PT, R15, UR4, RZ ;  /* 0x000000040f087c10 */ /* 0x001fc8000ff1e0ff */
[----:B------:R-:W-:-:S05]  /*d750*/  IADD3.X R9, PT, PT, RZ, UR5, RZ, P0, !PT ;  /* 0x00000005ff097c10 */ /* 0x000fca00087fe4ff */
[----:B--2---:R0:W-:Y:S04]  /*d760*/  STG.E.U8 desc[UR36][R8.64], R17 ;  /* 0x0000001108007986 */ /* 0x0041e8000c101124 */
[----:B-1----:R-:W2:Y:S02]  /*d770*/  LDG.E.64 R4, desc[UR36][R6.64] ;  /* 0x0000002406047981 */ /* 0x002ea4000c1e1b00 */
[----:B--2---:R-:W-:-:S05]  /*d780*/  IADD3 R10, P0, PT, R4, R19, RZ ;  /* 0x00000013040a7210 */ /* 0x004fca0007f1e0ff */
[----:B------:R-:W-:-:S06]  /*d790*/  IMAD.X R11, R5, 0x1, R21, P0 ;  /* 0x00000001050b7824 */ /* 0x000fcc00000e0615 */
[----:B------:R-:W2:Y:S04]  /*d7a0*/  LD.E.U8 R11, desc[UR36][R10.64+0x9001] ;  /* 0x009001240a0b7980 */ /* 0x000ea8000c101100 */
[----:B--2---:R1:W-:Y:S04]  /*d7b0*/  STG.E.U8 desc[UR36][R8.64+0x1], R11 ;  /* 0x0000010b08007986 */ /* 0x0043e8000c101124 */
[----:B------:R-:W2:Y:S02]  /*d7c0*/  LDG.E.64 R4, desc[UR36][R6.64] ;  /* 0x0000002406047981 */ /* 0x000ea4000c1e1b00 */
[----:B--2---:R-:W-:-:S05]  /*d7d0*/  IADD3 R12, P0, PT, R4, R19, RZ ;  /* 0x00000013040c7210 */ /* 0x004fca0007f1e0ff */
[----:B------:R-:W-:-:S06]  /*d7e0*/  IMAD.X R13, R5, 0x1, R21, P0 ;  /* 0x00000001050d7824 */ /* 0x000fcc00000e0615 */
[----:B------:R-:W2:Y:S04]  /*d7f0*/  LD.E.U8 R13, desc[UR36][R12.64+0x9002] ;  /* 0x009002240c0d7980 */ /* 0x000ea8000c101100 */
[----:B--2---:R-:W-:Y:S04]  /*d800*/  STG.E.U8 desc[UR36][R8.64+0x2], R13 ;  /* 0x0000020d08007986 */ /* 0x004fe8000c101124 */
[----:B------:R-:W2:Y:S02]  /*d810*/  LDG.E.64 R4, desc[UR36][R6.64] ;  /* 0x0000002406047981 */ /* 0x000ea4000c1e1b00 */
[----:B--2---:R-:W-:-:S05]  /*d820*/  IADD3 R14, P0, PT, R4, R19, RZ ;  /* 0x00000013040e7210 */ /* 0x004fca0007f1e0ff */
[----:B------:R-:W-:-:S06]  /*d830*/  IMAD.X R15, R5, 0x1, R21, P0 ;  /* 0x00000001050f7824 */ /* 0x000fcc00000e0615 */
[----:B------:R-:W2:Y:S01]  /*d840*/  LD.E.U8 R15, desc[UR36][R14.64+0x9003] ;  /* 0x009003240e0f7980 */ /* 0x000ea2000c101100 */
[----:B0-----:R-:W-:-:S03]  /*d850*/  VIADD R17, R3, 0x8 ;  /* 0x0000000803117836 */ /* 0x001fc60000000000 */
[----:B--2---:R0:W-:Y:S04]  /*d860*/  STG.E.U8 desc[UR36][R8.64+0x3], R15 ;  /* 0x0000030f08007986 */ /* 0x0041e8000c101124 */
[----:B------:R-:W2:Y:S01]  /*d870*/  LDG.E.64 R4, desc[UR36][R6.64] ;  /* 0x0000002406047981 */ /* 0x000ea2000c1e1b00 */
[----:B------:R-:W-:-:S05]  /*d880*/  IADD3 R19, P0, PT, R0, R17, RZ ;  /* 0x0000001100137210 */ /* 0x000fca0007f1e0ff */
[----:B------:R-:W-:Y:S01]  /*d890*/  IMAD.X R21, RZ, RZ, RZ, P0 ;  /* 0x000000ffff157224 */ /* 0x000fe200000e06ff */
[----:B--2---:R-:W-:-:S04]  /*d8a0*/  IADD3 R10, P0, PT, R4, R19, RZ ;  /* 0x00000013040a7210 */ /* 0x004fc80007f1e0ff */
[----:B-1----:R-:W-:-:S06]  /*d8b0*/  IADD3.X R11, PT, PT, R5, R21, RZ, P0, !PT ;  /* 0x00000015050b7210 */ /* 0x002fcc00007fe4ff */
[----:B------:R-:W2:Y:S01]  /*d8c0*/  LD.E.U8 R11, desc[UR36][R10.64+0x9000] ;  /* 0x009000240a0b7980 */ /* 0x000ea2000c101100 */
[----:B------:R-:W-:-:S05]  /*d8d0*/  IADD3 R4, P0, PT, R17, UR4, RZ ;  /* 0x0000000411047c10 */ /* 0x000fca000ff1e0ff */
[----:B------:R-:W-:-:S05]  /*d8e0*/  IMAD.X R5, RZ, RZ, UR5, P0 ;  /* 0x00000005ff057e24 */ /* 0x000fca00080e06ff */
[----:B--2---:R1:W-:Y:S04]  /*d8f0*/  STG.E.U8 desc[UR36][R4.64], R11 ;  /* 0x0000000b04007986 */ /* 0x0043e8000c101124 */
[----:B0-----:R-:W2:Y:S02]  /*d900*/  LDG.E.64 R8, desc[UR36][R6.64] ;  /* 0x0000002406087981 */ /* 0x001ea4000c1e1b00 */
        /* <DEDUP_REMOVED lines=11> */
[----:B-1----:R-:W-:-:S06]  /*d9c0*/  IMAD.X R11, R9, 0x1, R21, P0 ;  /* 0x00000001090b7824 */ /* 0x002fcc00000e0615 */
[----:B------:R-:W2:Y:S01]  /*d9d0*/  LD.E.U8 R11, desc[UR36][R10.64+0x9003] ;  /* 0x009003240a0b7980 */ /* 0x000ea2000c101100 */
[----:B------:R-:W-:-:S03]  /*d9e0*/  VIADD R17, R3, 0xc ;  /* 0x0000000c03117836 */ /* 0x000fc60000000000 */
[----:B--2---:R1:W-:Y:S04]  /*d9f0*/  STG.E.U8 desc[UR36][R4.64+0x3], R11 ;  /* 0x0000030b04007986 */ /* 0x0043e8000c101124 */
[----:B------:R-:W2:Y:S01]  /*da00*/  LDG.E.64 R8, desc[UR36][R6.64] ;  /* 0x0000002406087981 */ /* 0x000ea2000c1e1b00 */
[----:B------:R-:W-:-:S04]  /*da10*/  IADD3 R19, P0, PT, R0, R17, RZ ;  /* 0x0000001100137210 */ /* 0x000fc80007f1e0ff */
[----:B------:R-:W-:Y:S02]  /*da20*/  IADD3.X R21, PT, PT, RZ, RZ, RZ, P0, !PT ;  /* 0x000000ffff157210 */ /* 0x000fe400007fe4ff */
[----:B--2---:R-:W-:-:S05]  /*da30*/  IADD3 R12, P0, PT, R8, R19, RZ ;  /* 0x00000013080c7210 */ /* 0x004fca0007f1e0ff */
[----:B0-----:R-:W-:-:S06]  /*da40*/  IMAD.X R13, R9, 0x1, R21, P0 ;  /* 0x00000001090d7824 */ /* 0x001fcc00000e0615 */
[----:B------:R-:W2:Y:S01]  /*da50*/  LD.E.U8 R13, desc[UR36][R12.64+0x9000] ;  /* 0x009000240c0d7980 */ /* 0x000ea2000c101100 */
[----:B------:R-:W-:-:S05]  /*da60*/  IADD3 R8, P0, PT, R17, UR4, RZ ;  /* 0x0000000411087c10 */ /* 0x000fca000ff1e0ff */
[----:B------:R-:W-:-:S05]  /*da70*/  IMAD.X R9, RZ, RZ, UR5, P0 ;  /* 0x00000005ff097e24 */ /* 0x000fca00080e06ff */
        /* <DEDUP_REMOVED lines=13> */
[----:B0-----:R-:W-:-:S06]  /*db50*/  IMAD.X R13, R5, 0x1, R21, P0 ;  /* 0x00000001050d7824 */ /* 0x001fcc00000e0615 */
[----:B------:R-:W2:Y:S01]  /*db60*/  LD.E.U8 R13, desc[UR36][R12.64+0x9003] ;  /* 0x009003240c0d7980 */ /* 0x000ea2000c101100 */
[----:B------:R-:W-:-:S04]  /*db70*/  IADD3 R17, PT, PT, R3, 0x10, RZ ;  /* 0x0000001003117810 */ /* 0x000fc80007ffe0ff */
[----:B------:R-:W-:Y:S01]  /*db80*/  IADD3 R19, P0, PT, R0, R17, RZ ;  /* 0x0000001100137210 */ /* 0x000fe20007f1e0ff */
[----:B--2---:R0:W-:Y:S04]  /*db90*/  STG.E.U8 desc[UR36][R8.64+0x3], R13 ;  /* 0x0000030d08007986 */ /* 0x0041e8000c101124 */
[----:B------:R-:W2:Y:S01]  /*dba0*/  LDG.E.64 R4, desc[UR36][R6.64] ;  /* 0x0000002406047981 */ /* 0x000ea2000c1e1b00 */
[----:B------:R-:W-:Y:S01]  /*dbb0*/  IMAD.X R21, RZ, RZ, RZ, P0 ;  /* 0x000000ffff157224 */ /* 0x000fe200000e06ff */
[----:B--2---:R-:W-:-:S05]  /*dbc0*/  IADD3 R10, P0, PT, R4, R19, RZ ;  /* 0x00000013040a7210 */ /* 0x004fca0007f1e0ff */
[----:B-1----:R-:W-:-:S06]  /*dbd0*/  IMAD.X R11, R5, 0x1, R21, P0 ;  /* 0x00000001050b7824 */ /* 0x002fcc00000e0615 */
        /* <DEDUP_REMOVED lines=15> */
[----:B--2---:R-:W-:-:S04]  /*dcd0*/  IADD3 R10, P0, PT, R8, R19, RZ ;  /* 0x00000013080a7210 */ /* 0x004fc80007f1e0ff */
[----:B-1----:R-:W-:-:S06]  /*dce0*/  IADD3.X R11, PT, PT, R9, R21, RZ, P0, !PT ;  /* 0x00000015090b7210 */ /* 0x002fcc00007fe4ff */
[----:B------:R-:W2:Y:S01]  /*dcf0*/  LD.E.U8 R11, desc[UR36][R10.64+0x9003] ;  /* 0x009003240a0b7980 */ /* 0x000ea2000c101100 */
[----:B------:R-:W-:-:S03]  /*dd00*/  VIADD R17, R3, 0x14 ;  /* 0x0000001403117836 */ /* 0x000fc60000000000 */
[----:B--2---:R1:W-:Y:S04]  /*dd10*/  STG.E.U8 desc[UR36][R4.64+0x3], R11 ;  /* 0x0000030b04007986 */ /* 0x0043e8000c101124 */
[----:B------:R-:W2:Y:S01]  /*dd20*/  LDG.E.64 R8, desc[UR36][R6.64] ;  /* 0x0000002406087981 */ /* 0x000ea2000c1e1b00 */
[----:B------:R-:W-:-:S05]  /*dd30*/  IADD3 R19, P0, PT, R0, R17, RZ ;  /* 0x0000001100137210 */ /* 0x000fca0007f1e0ff */
[----:B------:R-:W-:Y:S01]  /*dd40*/  IMAD.X R21, RZ, RZ, RZ, P0 ;  /* 0x000000ffff157224 */ /* 0x000fe200000e06ff */
        /* <DEDUP_REMOVED lines=12> */
[----:B--2---:R-:W-:-:S04]  /*de10*/  IADD3 R14, P0, PT, R4, R19, RZ ;  /* 0x00000013040e7210 */ /* 0x004fc80007f1e0ff */
[----:B------:R-:W-:-:S06]  /*de20*/  IADD3.X R15, PT, PT, R5, R21, RZ, P0, !PT ;  /* 0x00000015050f7210 */ /* 0x000fcc00007fe4ff */
[----:B------:R-:W2:Y:S04]  /*de30*/  LD.E.U8 R15, desc[UR36][R14.64+0x9002] ;  /* 0x009002240e0f7980 */ /* 0x000ea8000c101100 */
[----:B--2---:R-:W-:Y:S04]  /*de40*/  STG.E.U8 desc[UR36][R8.64+0x2], R15 ;  /* 0x0000020f08007986 */ /* 0x004fe8000c101124 */
[----:B------:R-:W2:Y:S02]  /*de50*/  LDG.E.64 R4, desc[UR36][R6.64] ;  /* 0x0000002406047981 */ /* 0x000ea4000c1e1b00 */
[----:B--2---:R-:W-:-:S05]  /*de60*/  IADD3 R12, P0, PT, R4, R19, RZ ;  /* 0x00000013040c7210 */ /* 0x004fca0007f1e0ff */
[----:B0-----:R-:W-:-:S06]  /*de70*/  IMAD.X R13, R5, 0x1, R21, P0 ;  /* 0x00000001050d7824 */ /* 0x001fcc00000e0615 */
[----:B------:R-:W2:Y:S01]  /*de80*/  LD.E.U8 R13, desc[UR36][R12.64+0x9003] ;  /* 0x009003240c0d7980 */ /* 0x000ea2000c101100 */
[----:B------:R-:W-:-:S03]  /*de90*/  VIADD R17, R3, 0x18 ;  /* 0x0000001803117836 */ /* 0x000fc60000000000 */
[----:B--2---:R0:W-:Y:S04]  /*dea0*/  STG.E.U8 desc[UR36][R8.64+0x3], R13 ;  /* 0x0000030d08007986 */ /* 0x0041e8000c101124 */
[----:B------:R-:W2:Y:S01]  /*deb0*/  LDG.E.64 R4, desc[UR36][R6.64] ;  /* 0x0000002406047981 */ /* 0x000ea2000c1e1b00 */
[----:B------:R-:W-:-:S05]  /*dec0*/  IADD3 R19, P0, PT, R0, R17, RZ ;  /* 0x0000001100137210 */ /* 0x000fca0007f1e0ff */
        /* <DEDUP_REMOVED lines=8> */
[----:B--2---:R-:W-:-:S04]  /*df50*/  IADD3 R12, P0, PT, R8, R19, RZ ;  /* 0x00000013080c7210 */ /* 0x004fc80007f1e0ff */
[----:B------:R-:W-:-:S06]  /*df60*/  IADD3.X R13, PT, PT, R9, R21, RZ, P0, !PT ;  /* 0x00000015090d7210 */ /* 0x000fcc00007fe4ff */
        /* <DEDUP_REMOVED lines=19> */
[----:B------:R-:W-:-:S04]  /*e0a0*/  IADD3 R8, P0, PT, R17, UR4, RZ ;  /* 0x0000000411087c10 */ /* 0x000fc8000ff1e0ff */
[----:B------:R-:W-:-:S05]  /*e0b0*/  IADD3.X R9, PT, PT, RZ, UR5, RZ, P0, !PT ;  /* 0x00000005ff097c10 */ /* 0x000fca00087fe4ff */
[----:B--2---:R0:W-:Y:S04]  /*e0c0*/  STG.E.U8 desc[UR36][R8.64], R13 ;  /* 0x0000000d08007986 */ /* 0x0041e8000c101124 */
[----:B-1----:R-:W2:Y:S02]  /*e0d0*/  LDG.E.64 R4, desc[UR36][R6.64] ;  /* 0x0000002406047981 */ /* 0x002ea4000c1e1b00 */
[----:B--2---:R-:W-:-:S05]  /*e0e0*/  IADD3 R10, P0, PT, R4, R19, RZ ;  /* 0x00000013040a7210 */ /* 0x004fca0007f1e0ff */
[----:B------:R-:W-:-:S06]  /*e0f0*/  IMAD.X R11, R5, 0x1, R21, P0 ;  /* 0x00000001050b7824 */ /* 0x000fcc00000e0615 */
[----:B------:R-:W2:Y:S04]  /*e100*/  LD.E.U8 R11, desc[UR36][R10.64+0x9001] ;  /* 0x009001240a0b7980 */ /* 0x000ea8000c101100 */
[----:B--2---:R-:W-:Y:S04]  /*e110*/  STG.E.U8 desc[UR36][R8.64+0x1], R11 ;  /* 0x0000010b08007986 */ /* 0x004fe8000c101124 */
[----:B------:R-:W2:Y:S02]  /*e120*/  LDG.E.64 R4, desc[UR36][R6.64] ;  /* 0x0000002406047981 */ /* 0x000ea4000c1e1b00 */
[----:B--2---:R-:W-:-:S05]  /*e130*/  IADD3 R14, P0, PT, R4, R19, RZ ;  /* 0x00000013040e7210 */ /* 0x004fca0007f1e0ff */
[----:B------:R-:W-:-:S06]  /*e140*/  IMAD.X R15, R5, 0x1, R21, P0 ;  /* 0x00000001050f7824 */ /* 0x000fcc00000e0615 */
[----:B------:R-:W2:Y:S04]  /*e150*/  LD.E.U8 R15, desc[UR36][R14.64+0x9002] ;  /* 0x009002240e0f7980 */ /* 0x000ea8000c101100 */
[----:B--2---:R1:W-:Y:S04]  /*e160*/  STG.E.U8 desc[UR36][R8.64+0x2], R15 ;  /* 0x0000020f08007986 */ /* 0x0043e8000c101124 */
        /* <DEDUP_REMOVED lines=9> */
[----:B--2---:R-:W-:-:S04]  /*e200*/  IADD3 R4, P0, PT, R4, R17, RZ ;  /* 0x0000001104047210 */ /* 0x004fc80007f1e0ff */
[----:B------:R-:W-:-:S05]  /*e210*/  IADD3.X R5, PT, PT, R5, R19, RZ, P0, !PT ;  /* 0x0000001305057210 */ /* 0x000fca00007fe4ff */
[----:B-1----:R1:W2:Y:S02]  /*e220*/  LD.E.U8 R15, desc[UR36][R4.64+0x9000] ;  /* 0x00900024040f7980 */ /* 0x0022a4000c101100 */
[----:B-1----:R-:W-:-:S05]  /*e230*/  IADD3 R4, P0, PT, R3, UR4, RZ ;  /* 0x0000000403047c10 */ /* 0x002fca000ff1e0ff */
        /* <DEDUP_REMOVED lines=10> */
[----:B------:R-:W2:Y:S01]  /*e2e0*/  LD.E.U8 R9, desc[UR36][R8.64+0x9002] ;  /* 0x0090022408097980 */ /* 0x000ea2000c101100 */
[----:B------:R-:W-:Y:S02]  /*e2f0*/  ISETP.NE.AND P0, PT, R3, 0x60, PT ;  /* 0x000000600300780c */ /* 0x000fe40003f05270 */
[----:B------:R-:W-:-:S05]  /*e300*/  IADD3 R17, P1, PT, R17, 0x9000, RZ ;  /* 0x0000900011117810 */ /* 0x000fca0007f3e0ff */
[----:B------:R-:W-:Y:S01]  /*e310*/  IMAD.X R19, RZ, RZ, R19, P1 ;  /* 0x000000ffff137224 */ /* 0x000fe200008e0613 */
[----:B--2---:R1:W-:Y:S05]  /*e320*/  STG.E.U8 desc[UR36][R4.64+0x2], R9 ;  /* 0x0000020904007986 */ /* 0x0043ea000c101124 */
[----:B------:R-:W-:Y:S05]  /*e330*/  @P0 BRA `(.L_x_90) ;  /* 0xfffffff000cc0947 */ /* 0x000fea000383ffff */
[----:B------:R-:W-:Y:S05]  /*e340*/  BSYNC.RECONVERGENT B0 ;  /* 0x0000000000007941 */ /* 0x000fea0003800200 */
.L_x_89:
[----:B------:R-:W1:Y:S04]  /*e350*/  LDG.E.64 R6, desc[UR36][R6.64] ;  /* 0x0000002406067981 */ /* 0x000e68000c1e1b00 */
[----:B-1----:R-:W2:Y:S04]  /*e360*/  LD.E.U8 R4, desc[UR36][R6.64+0x8ffc] ;  /* 0x008ffc2406047980 */ /* 0x002ea8000c101100 */
[----:B------:R-:W2:Y:S01]  /*e370*/  LD.E.U8 R3, desc[UR36][R6.64+0x8ffd] ;  /* 0x008ffd2406037980 */ /* 0x000ea2000c101100 */
[----:B------:R-:W-:Y:S02]  /*e380*/  MOV R20, 0xe3c0 ;  /* 0x0000e3c000147802 */ /* 0x000fe40000000f00 */
[----:B------:R-:W-:Y:S01]  /*e390*/  MOV R21, 0x0 ;  /* 0x0000000000157802 */ /* 0x000fe20000000f00 */
[----:B--2---:R-:W-:-:S07]  /*e3a0*/  IMAD R4, R4, 0x100, R3 ;  /* 0x0000010004047824 */ /* 0x004fce00078e0203 */
[----:B------:R-:W-:Y:S05]  /*e3b0*/  CALL.REL.NOINC `($_Z8mykernelPhS_$_Z6my_pwdi) ;  /* 0x000000e4008c7944 */ /* 0x000fea0003c00000 */
[----:B------:R-:W-:Y:S01]  /*e3c0*/  MOV R17, 0x0 ;  /* 0x0000000000117802 */ /* 0x000fe20000000f00 */
[----:B------:R-:W0:Y:S01]  /*e3d0*/  LDCU.64 UR4, c[0x4][0x40] ;  /* 0x01000800ff0477ac */ /* 0x000e220008000a00 */
[----:B------:R-:W-:Y:S02]  /*e3e0*/  CS2R R6, SRZ ;  /* 0x0000000000067805 */ /* 0x000fe4000001ff00 */
[----:B------:R1:W2:Y:S01]  /*e3f0*/  LDC.64 R8, c[0x4][R17] ;  /* 0x0100000011087b82 */ /* 0x0002a20000000a00 */
[----:B0-----:R-:W-:Y:S02]  /*e400*/  IMAD.U32 R4, RZ, RZ, UR4 ;  /* 0x00000004ff047e24 */ /* 0x001fe4000f8e00ff */
[----:B-1----:R-:W-:-:S07]  /*e410*/  IMAD.U32 R5, RZ, RZ, UR5 ;  /* 0x00000005ff057e24 */ /* 0x002fce000f8e00ff */
[----:B------:R-:W-:-:S07]  /*e420*/  LEPC R20, `(.L_x_91) ;  /* 0x000000001014794e */ /* 0x000fce0000000000 */
[----:B--2---:R-:W-:Y:S05]  /*e430*/  CALL.ABS.NOINC R8 ;  /* 0x0000000008007343 */ /* 0x004fea0003c00000 */
.L_x_91:
[----:B------:R0:W1:Y:S01]  /*e440*/  LDC.64 R8, c[0x4][R17] ;  /* 0x0100000011087b82 */ /* 0x0000620000000a00 */
[----:B------:R-:W2:Y:S01]  /*e450*/  LDCU.64 UR4, c[0x4][0x18] ;  /* 0x01000300ff0477ac */ /* 0x000ea20008000a00 */
[----:B------:R-:W-:Y:S01]  /*e460*/  CS2R R6, SRZ ;  /* 0x0000000000067805 */ /* 0x000fe2000001ff00 */
[----:B--2---:R-:W-:Y:S02]  /*e470*/  IMAD.U32 R4, RZ, RZ, UR4 ;  /* 0x00000004ff047e24 */ /* 0x004fe4000f8e00ff */
[----:B0-----:R-:W-:-:S07]  /*e480*/  IMAD.U32 R5, RZ, RZ, UR5 ;  /* 0x00000005ff057e24 */ /* 0x001fce000f8e00ff */
[----:B------:R-:W-:-:S07]  /*e490*/  LEPC R20, `(.L_x_92) ;  /* 0x000000001014794e */ /* 0x000fce0000000000 */
[----:B-1----:R-:W-:Y:S05]  /*e4a0*/  CALL.ABS.NOINC R8 ;  /* 0x0000000008007343 */ /* 0x002fea0003c00000 */
.L_x_92:
        /* <DEDUP_REMOVED lines=476> */
[----:B------:R-:W-:Y:S01]  /*10270*/  BSSY.RECONVERGENT B2, `(.L_x_95) ;  /* 0x00000da000027945 */ /* 0x000fe20003800200 */
[----:B------:R-:W-:Y:S01]  /*10280*/  IADD3 R0, PT, PT, R22, -0x2, RZ ;  /* 0xfffffffe16007810 */ /* 0x000fe20007ffe0ff */
[----:B------:R-:W-:-:S07]  /*10290*/  IMAD.MOV.U32 R3, RZ, RZ, RZ ;  /* 0x000000ffff037224 */ /* 0x000fce00078e00ff */
.L_x_129:
[----:B0-----:R-:W-:Y:S01]  /*102a0*/  VIADD R9, R3, 0x1 ;  /* 0x0000000103097836 */ /* 0x001fe20000000000 */
[----:B------:R-:W-:Y:S01]  /*102b0*/  BSSY.RECONVERGENT B1, `(.L_x_96) ;  /* 0x00000d4000017945 */ /* 0x000fe20003800200 */
[----:B--2---:R-:W-:Y:S02]  /*102c0*/  IMAD.MOV.U32 R5, RZ, RZ, R3 ;  /* 0x000000ffff057224 */ /* 0x004fe400078e0003 */
[----:B------:R-:W-:Y:S01]  /*102d0*/  IMAD.MOV.U32 R3, RZ, RZ, R9 ;  /* 0x000000ffff037224 */ /* 0x000fe200078e0009 */
[CC--:B------:R-:W-:Y:S02]  /*102e0*/  ISETP.GE.AND P1, PT, R9.reuse, R22.reuse, PT ;  /* 0x000000160900720c */ /* 0x0c0fe40003f26270 */
[----:B------:R-:W-:-:S11]  /*102f0*/  ISETP.NE.AND P0, PT, R9, R22, PT ;  /* 0x000000160900720c */ /* 0x000fd60003f05270 */
[----:B-1----:R-:W-:Y:S05]  /*10300*/  @P1 BRA `(.L_x_97) ;  /* 0x0000000c00381947 */ /* 0x002fea0003800000 */
[----:B------:R-:W-:Y:S01]  /*10310*/  LOP3.LUT R9, RZ, R5, RZ, 0x33, !PT ;  /* 0x00000005ff097212 */ /* 0x000fe200078e33ff */
[----:B------:R-:W-:Y:S01]  /*10320*/  BSSY.RECONVERGENT B0, `(.L_x_98) ;  /* 0x000005c000007945 */ /* 0x000fe20003800200 */
[----:B------:R-:W-:Y:S01]  /*10330*/  IMAD R4, R5, 0x4, R1 ;  /* 0x0000000405047824 */ /* 0x000fe200078e0201 */
[----:B------:R-:W-:Y:S02]  /*10340*/  MOV R14, R3 ;  /* 0x00000003000e7202 */ /* 0x000fe40000000f00 */
[----:B------:R-:W-:-:S05]  /*10350*/  IMAD.IADD R9, R9, 0x1, R22 ;  /* 0x0000000109097824 */ /* 0x000fca00078e0216 */
[----:B------:R-:W-:-:S13]  /*10360*/  LOP3.LUT P1, R12, R9, 0x3, RZ, 0xc0, !PT ;  /* 0x00000003090c7812 */ /* 0x000fda000782c0ff */
[----:B------:R-:W-:Y:S05]  /*10370*/  @!P1 BRA `(.L_x_99) ;  /* 0x0000000400589947 */ /* 0x000fea0003800000 */
[----:B------:R-:W2:Y:S02]  /*10380*/  LDL R19, [R4+0x4] ;  /* 0x0000040004137983 */ /* 0x000ea40000100800 */
[----:B--2---:R-:W-:-:S05]  /*10390*/  IMAD R9, R19, 0x1d, RZ ;  /* 0x0000001d13097824 */ /* 0x004fca00078e02ff */
[----:B------:R-:W-:-:S04]  /*103a0*/  IADD3 R8, P1, PT, R6, R9, RZ ;  /* 0x0000000906087210 */ /* 0x000fc80007f3e0ff */
[----:B------:R-:W-:-:S05]  /*103b0*/  LEA.HI.X.SX32 R9, R9, R7, 0x1, P1 ;  /* 0x0000000709097211 */ /* 0x000fca00008f0eff */
[----:B------:R-:W2:Y:S01]  /*103c0*/  LD.E.U8 R10, desc[UR36][R8.64+0x1e] ;  /* 0x00001e24080a7980 */ /* 0x000ea2000c101100 */
[----:B------:R-:W-:Y:S04]  /*103d0*/  BSSY.RECONVERGENT B4, `(.L_x_100) ;  /* 0x0000016000047945 */ /* 0x000fe80003800200 */
[----:B------:R-:W-:Y:S01]  /*103e0*/  BSSY.RELIABLE B3, `(.L_x_101) ;  /* 0x0000010000037945 */ /* 0x000fe20003800100 */
[----:B--2---:R-:W-:-:S13]  /*103f0*/  ISETP.NE.AND P1, PT, R10, RZ, PT ;  /* 0x000000ff0a00720c */ /* 0x004fda0003f25270 */
[----:B------:R-:W-:Y:S05]  /*10400*/  @P1 BRA `(.L_x_102) ;  /* 0x0000000000341947 */ /* 0x000fea0003800000 */
[----:B------:R-:W2:Y:S04]  /*10410*/  LDL R13, [R4] ;  /* 0x00000000040d7983 */ /* 0x000ea80000100800 */
[----:B------:R-:W3:Y:S04]  /*10420*/  LD.E.U8 R17, desc[UR36][R8.64+0x5] ;  /* 0x0000052408117980 */ /* 0x000ee8000c101100 */
[----:B------:R-:W3:Y:S01]  /*10430*/  LD.E.U8 R18, desc[UR36][R8.64+0x6] ;  /* 0x0000062408127980 */ /* 0x000ee2000c101100 */
[----:B--2---:R-:W-:-:S05]  /*10440*/  IMAD R11, R13, 0x1d, RZ ;  /* 0x0000001d0d0b7824 */ /* 0x004fca00078e02ff */
[----:B------:R-:W-:-:S04]  /*10450*/  IADD3 R10, P1, PT, R6, R11, RZ ;  /* 0x0000000b060a7210 */ /* 0x000fc80007f3e0ff */
[----:B------:R-:W-:-:S05]  /*10460*/  LEA.HI.X.SX32 R11, R11, R7, 0x1, P1 ;  /* 0x000000070b0b7211 */ /* 0x000fca00008f0eff */
[----:B------:R-:W2:Y:S04]  /*10470*/  LD.E.U8 R14, desc[UR36][R10.64+0x5] ;  /* 0x000005240a0e7980 */ /* 0x000ea8000c101100 */
[----:B------:R-:W2:Y:S01]  /*10480*/  LD.E.U8 R15, desc[UR36][R10.64+0x6] ;  /* 0x000006240a0f7980 */ /* 0x000ea2000c101100 */
[----:B---3--:R-:W-:Y:S02]  /*10490*/  IMAD R17, R17, 0x100, R18 ;  /* 0x0000010011117824 */ /* 0x008fe400078e0212 */
[----:B--2---:R-:W-:-:S05]  /*104a0*/  IMAD R14, R14, 0x100, R15 ;  /* 0x000001000e0e7824 */ /* 0x004fca00078e020f */
[----:B------:R-:W-:-:S13]  /*104b0*/  ISETP.GT.U32.AND P1, PT, R14, R17, PT ;  /* 0x000000110e00720c */ /* 0x000fda0003f24070 */
[----:B------:R-:W-:Y:S05]  /*104c0*/  @!P1 BREAK.RELIABLE B3 ;  /* 0x0000000000039942 */ /* 0x000fea0003800100 */
[----:B------:R-:W-:Y:S05]  /*104d0*/  @!P1 BRA `(.L_x_103) ;  /* 0x0000000000149947 */ /* 0x000fea0003800000 */
.L_x_102:
[----:B------:R-:W-:Y:S05]  /*104e0*/  BSYNC.RELIABLE B3 ;  /* 0x0000000000037941 */ /* 0x000fea0003800100 */
.L_x_101:
[----:B------:R-:W2:Y:S01]  /*104f0*/  LDL R9, [R4] ;  /* 0x0000000004097983 */ /* 0x000ea20000100800 */
[----:B------:R-:W-:-:S03]  /*10500*/  IMAD.MOV.U32 R13, RZ, RZ, R19 ;  /* 0x000000ffff0d7224 */ /* 0x000fc600078e0013 */
[----:B------:R0:W-:Y:S04]  /*10510*/  STL [R4], R19 ;  /* 0x0000001304007387 */ /* 0x0001e80000100800 */
[----:B--2---:R0:W-:Y:S02]  /*10520*/  STL [R4+0x4], R9 ;  /* 0x0000040904007387 */ /* 0x0041e40000100800 */
.L_x_103:
[----:B------:R-:W-:Y:S05]  /*10530*/  BSYNC.RECONVERGENT B4 ;  /* 0x0000000000047941 */ /* 0x000fea0003800200 */
.L_x_100:
[----:B------:R-:W-:Y:S01]  /*10540*/  ISETP.NE.AND P1, PT, R12, 0x1, PT ;  /* 0x000000010c00780c */ /* 0x000fe20003f25270 */
[----:B------:R-:W-:-:S12]  /*10550*/  VIADD R14, R5, 0x2 ;  /* 0x00000002050e7836 */ /* 0x000fd80000000000 */
[----:B------:R-:W-:Y:S05]  /*10560*/  @!P1 BRA `(.L_x_99) ;  /* 0x0000000000dc9947 */ /* 0x000fea0003800000 */
[----:B0-----:R-:W2:Y:S02]  /*10570*/  LDL R19, [R4+0x8] ;  /* 0x0000080004137983 */ /* 0x001ea40000100800 */
        /* <DEDUP_REMOVED lines=8> */
[----:B------:R-:W-:Y:S01]  /*10600*/  IMAD R11, R13, 0x1d, RZ ;  /* 0x0000001d0d0b7824 */ /* 0x000fe200078e02ff */
[----:B------:R-:W2:Y:S04]  /*10610*/  LD.E.U8 R17, desc[UR36][R8.64+0x5] ;  /* 0x0000052408117980 */ /* 0x000ea8000c101100 */
[----:B------:R-:W-:Y:S01]  /*10620*/  IADD3 R10, P1, PT, R6, R11, RZ ;  /* 0x0000000b060a7210 */ /* 0x000fe20007f3e0ff */
[----:B------:R-:W2:Y:S03]  /*10630*/  LD.E.U8 R18, desc[UR36][R8.64+0x6] ;  /* 0x0000062408127980 */ /* 0x000ea6000c101100 */
[----:B------:R-:W-:-:S05]  /*10640*/  LEA.HI.X.SX32 R11, R11, R7, 0x1, P1 ;  /* 0x000000070b0b7211 */ /* 0x000fca00008f0eff */
[----:B------:R-:W3:Y:S04]  /*10650*/  LD.E.U8 R14, desc[UR36][R10.64+0x5] ;  /* 0x000005240a0e7980 */ /* 0x000ee8000c101100 */
[----:B------:R-:W3:Y:S01]  /*10660*/  LD.E.U8 R15, desc[UR36][R10.64+0x6] ;  /* 0x000006240a0f7980 */ /* 0x000ee2000c101100 */
[----:B--2---:R-:W-:Y:S01]  /*10670*/  IMAD R17, R17, 0x100, R18 ;  /* 0x0000010011117824 */ /* 0x004fe200078e0212 */
[----:B---3--:R-:W-:-:S04]  /*10680*/  LEA R14, R14, R15, 0x8 ;  /* 0x0000000f0e0e7211 */ /* 0x008fc800078e40ff */
[----:B------:R-:W-:-:S13]  /*10690*/  ISETP.GT.U32.AND P1, PT, R14, R17, PT ;  /* 0x000000110e00720c */ /* 0x000fda0003f24070 */
[----:B------:R-:W-:Y:S05]  /*106a0*/  @!P1 BREAK.RELIABLE B3 ;  /* 0x0000000000039942 */ /* 0x000fea0003800100 */
[----:B------:R-:W-:Y:S05]  /*106b0*/  @!P1 BRA `(.L_x_107) ;  /* 0x0000000000109947 */ /* 0x000fea0003800000 */
.L_x_106:
[----:B------:R-:W-:Y:S05]  /*106c0*/  BSYNC.RELIABLE B3 ;  /* 0x0000000000037941 */ /* 0x000fea0003800100 */
.L_x_105:
[----:B------:R-:W-:Y:S04]  /*106d0*/  STL [R4], R19 ;  /* 0x0000001304007387 */ /* 0x000fe80000100800 */
[----:B------:R0:W-:Y:S02]  /*106e0*/  STL [R4+0x8], R13 ;  /* 0x0000080d04007387 */ /* 0x0001e40000100800 */
[----:B0-----:R-:W-:-:S07]  /*106f0*/  IMAD.MOV.U32 R13, RZ, RZ, R19 ;  /* 0x000000ffff0d7224 */ /* 0x001fce00078e0013 */
.L_x_107:
[----:B------:R-:W-:Y:S05]  /*10700*/  BSYNC.RECONVERGENT B4 ;  /* 0x0000000000047941 */ /* 0x000fea0003800200 */
.L_x_104:
[----:B------:R-:W-:Y:S01]  /*10710*/  ISETP.NE.AND P1, PT, R12, 0x2, PT ;  /* 0x000000020c00780c */ /* 0x000fe20003f25270 */
[----:B------:R-:W-:-:S12]  /*10720*/  VIADD R14, R5, 0x3 ;  /* 0x00000003050e7836 */ /* 0x000fd80000000000 */
        /* <DEDUP_REMOVED lines=17> */
[----:B--2---:R-:W-:Y:S02]  /*10840*/  IMAD R17, R14, 0x100, R17 ;  /* 0x000001000e117824 */ /* 0x004fe400078e0211 */
[----:B---3--:R-:W-:-:S05]  /*10850*/  IMAD R12, R12, 0x100, R15 ;  /* 0x000001000c0c7824 */ /* 0x008fca00078e020f */
[----:B------:R-:W-:-:S13]  /*10860*/  ISETP.GT.U32.AND P1, PT, R12, R17, PT ;  /* 0x000000110c00720c */ /* 0x000fda0003f24070 */
[----:B------:R-:W-:Y:S05]  /*10870*/  @!P1 BREAK.RELIABLE B3 ;  /* 0x0000000000039942 */ /* 0x000fea0003800100 */
[----:B------:R-:W-:Y:S05]  /*10880*/  @!P1 BRA `(.L_x_111) ;  /* 0x00000000000c9947 */ /* 0x000fea0003800000 */
.L_x_110:
[----:B------:R-:W-:Y:S05]  /*10890*/  BSYNC.RELIABLE B3 ;  /* 0x0000000000037941 */ /* 0x000fea0003800100 */
.L_x_109:
[----:B------:R0:W-:Y:S04]  /*108a0*/  STL [R4], R19 ;  /* 0x0000001304007387 */ /* 0x0001e80000100800 */
[----:B------:R0:W-:Y:S02]  /*108b0*/  STL [R4+0xc], R13 ;  /* 0x00000c0d04007387 */ /* 0x0001e40000100800 */
.L_x_111:
[----:B------:R-:W-:Y:S05]  /*108c0*/  BSYNC.RECONVERGENT B4 ;  /* 0x0000000000047941 */ /* 0x000fea0003800200 */
.L_x_108:
[----:B------:R-:W-:-:S07]  /*108d0*/  VIADD R14, R5, 0x4 ;  /* 0x00000004050e7836 */ /* 0x000fce0000000000 */
.L_x_99:
[----:B------:R-:W-:Y:S05]  /*108e0*/  BSYNC.RECONVERGENT B0 ;  /* 0x0000000000007941 */ /* 0x000fea0003800200 */
.L_x_98:
[----:B------:R-:W-:-:S04]  /*108f0*/  IADD3 R5, PT, PT, R0, -R5, RZ ;  /* 0x8000000500057210 */ /* 0x000fc80007ffe0ff */
[----:B------:R-:W-:-:S13]  /*10900*/  ISETP.GE.U32.AND P1, PT, R5, 0x3, PT ;  /* 0x000000030500780c */ /* 0x000fda0003f26070 */
[----:B------:R-:W-:Y:S05]  /*10910*/  @!P1 BRA `(.L_x_97) ;  /* 0x0000000400b49947 */ /* 0x000fea0003800000 */
.L_x_128:
[----:B--2---:R-:W-:-:S05]  /*10920*/  IMAD R5, R14, 0x4, R1 ;  /* 0x000000040e057824 */ /* 0x004fca00078e0201 */
[----:B0-----:R-:W0:Y:S02]  /*10930*/  LDL R17, [R5] ;  /* 0x0000000005117983 */ /* 0x001e240000100800 */
[----:B0-----:R-:W-:-:S05]  /*10940*/  IMAD R9, R17, 0x1d, RZ ;  /* 0x0000001d11097824 */ /* 0x001fca00078e02ff */
[----:B------:R-:W-:-:S04]  /*10950*/  IADD3 R8, P1, PT, R6, R9, RZ ;  /* 0x0000000906087210 */ /* 0x000fc80007f3e0ff */
[----:B------:R-:W-:-:S05]  /*10960*/  LEA.HI.X.SX32 R9, R9, R7, 0x1, P1 ;  /* 0x0000000709097211 */ /* 0x000fca00008f0eff */
[----:B------:R-:W2:Y:S01]  /*10970*/  LD.E.U8 R10, desc[UR36][R8.64+0x1e] ;  /* 0x00001e24080a7980 */ /* 0x000ea2000c101100 */
[----:B------:R-:W-:Y:S01]  /*10980*/  VIADD R14, R14, 0x4 ;  /* 0x000000040e0e7836 */ /* 0x000fe20000000000 */
[----:B------:R-:W-:Y:S04]  /*10990*/  BSSY.RECONVERGENT B0, `(.L_x_112) ;  /* 0x0000017000007945 */ /* 0x000fe80003800200 */
[----:B------:R-:W-:Y:S01]  /*109a0*/  BSSY.RELIABLE B3, `(.L_x_113) ;  /* 0x0000011000037945 */ /* 0x000fe20003800100 */
[----:B------:R-:W-:Y:S02]  /*109b0*/  ISETP.NE.AND P1, PT, R14, R22, PT ;  /* 0x000000160e00720c */ /* 0x000fe40003f25270 */
[----:B--2---:R-:W-:-:S13]  /*109c0*/  ISETP.NE.AND P2, PT, R10, RZ, PT ;  /* 0x000000ff0a00720c */ /* 0x004fda0003f45270 */
[----:B-1----:R-:W-:Y:S05]  /*109d0*/  @P2 BRA `(.L_x_114) ;  /* 0x0000000000342947 */ /* 0x002fea0003800000 */
        /* <DEDUP_REMOVED lines=13> */
.L_x_114:
[----:B------:R-:W-:Y:S05]  /*10ab0*/  BSYNC.RELIABLE B3 ;  /* 0x0000000000037941 */ /* 0x000fea0003800100 */
.L_x_113:
[----:B------:R-:W2:Y:S04]  /*10ac0*/  LDL R8, [R4] ;  /* 0x0000000004087983 */ /* 0x000ea80000100800 */
[----:B------:R0:W-:Y:S04]  /*10ad0*/  STL [R4], R17 ;  /* 0x0000001104007387 */ /* 0x0001e80000100800 */
[----:B--2---:R0:W-:Y:S04]  /*10ae0*/  STL [R5], R8 ;  /* 0x0000000805007387 */ /* 0x0041e80000100800 */
[----:B------:R0:W5:Y:S02]  /*10af0*/  LDL R12, [R4] ;  /* 0x00000000040c7983 */ /* 0x0001640000100800 */
.L_x_115:
[----:B------:R-:W-:Y:S05]  /*10b00*/  BSYNC.RECONVERGENT B0 ;  /* 0x0000000000007941 */ /* 0x000fea0003800200 */
.L_x_112:
        /* <DEDUP_REMOVED lines=9> */
[----:B-----5:R-:W-:Y:S01]  /*10ba0*/  IMAD R11, R12, 0x1d, RZ ;  /* 0x0000001d0c0b7824 */ /* 0x020fe200078e02ff */
        /* <DEDUP_REMOVED lines=11> */
.L_x_118:
[----:B------:R-:W-:Y:S05]  /*10c60*/  BSYNC.RELIABLE B3 ;  /* 0x0000000000037941 */ /* 0x000fea0003800100 */
.L_x_117:
[----:B------:R-:W-:Y:S04]  /*10c70*/  STL [R4], R17 ;  /* 0x0000001104007387 */ /* 0x000fe80000100800 */
[----:B-----5:R0:W-:Y:S04]  /*10c80*/  STL [R5+0x4], R12 ;  /* 0x0000040c05007387 */ /* 0x0201e80000100800 */
[----:B0-----:R0:W5:Y:S02]  /*10c90*/  LDL R12, [R4] ;  /* 0x00000000040c7983 */ /* 0x0011640000100800 */
.L_x_119:
[----:B------:R-:W-:Y:S05]  /*10ca0*/  BSYNC.RECONVERGENT B0 ;  /* 0x0000000000007941 */ /* 0x000fea0003800200 */
.L_x_116:
        /* <DEDUP_REMOVED lines=16> */
[----:B--2---:R-:W-:Y:S01]  /*10db0*/  LEA R20, R15, R20, 0x8 ;  /* 0x000000140f147211 */ /* 0x004fe200078e40ff */
[----:B---3--:R-:W-:-:S05]  /*10dc0*/  IMAD R13, R13, 0x100, R18 ;  /* 0x000001000d0d7824 */ /* 0x008fca00078e0212 */
[----:B------:R-:W-:-:S13]  /*10dd0*/  ISETP.GT.U32.AND P2, PT, R13, R20, PT ;  /* 0x000000140d00720c */ /* 0x000fda0003f44070 */
[----:B------:R-:W-:Y:S05]  /*10de0*/  @!P2 BREAK.RELIABLE B3 ;  /* 0x000000000003a942 */ /* 0x000fea0003800100 */
[----:B------:R-:W-:Y:S05]  /*10df0*/  @!P2 BRA `(.L_x_123) ;  /* 0x000000000010a947 */ /* 0x000fea0003800000 */
.L_x_122:
[----:B------:R-:W-:Y:S05]  /*10e00*/  BSYNC.RELIABLE B3 ;  /* 0x0000000000037941 */ /* 0x000fea0003800100 */
.L_x_121:
[----:B------:R-:W-:Y:S04]  /*10e10*/  STL [R4], R17 ;  /* 0x0000001104007387 */ /* 0x000fe80000100800 */
[----:B-----5:R1:W-:Y:S04]  /*10e20*/  STL [R5+0x8], R12 ;  /* 0x0000080c05007387 */ /* 0x0203e80000100800 */
[----:B-1----:R1:W5:Y:S02]  /*10e30*/  LDL R12, [R4] ;  /* 0x00000000040c7983 */ /* 0x0023640000100800 */
.L_x_123:
[----:B------:R-:W-:Y:S05]  /*10e40*/  BSYNC.RECONVERGENT B0 ;  /* 0x0000000000007941 */ /* 0x000fea0003800200 */
.L_x_120:
        /* <DEDUP_REMOVED lines=21> */
.L_x_126:
[----:B------:R-:W-:Y:S05]  /*10fa0*/  BSYNC.RELIABLE B3 ;  /* 0x0000000000037941 */ /* 0x000fea0003800100 */
.L_x_125:
[----:B------:R2:W-:Y:S04]  /*10fb0*/  STL [R4], R17 ;  /* 0x0000001104007387 */ /* 0x0005e80000100800 */
[----:B-----5:R2:W-:Y:S02]  /*10fc0*/  STL [R5+0xc], R12 ;  /* 0x00000c0c05007387 */ /* 0x0205e40000100800 */
.L_x_127:
[----:B------:R-:W-:Y:S05]  /*10fd0*/  BSYNC.RECONVERGENT B0 ;  /* 0x0000000000007941 */ /* 0x000fea0003800200 */
.L_x_124:
[----:B------:R-:W-:Y:S05]  /*10fe0*/  @P1 BRA `(.L_x_128) ;  /* 0xfffffff8004c1947 */ /* 0x000fea000383ffff */
.L_x_97:
[----:B------:R-:W-:Y:S05]  /*10ff0*/  BSYNC.RECONVERGENT B1 ;  /* 0x0000000000017941 */ /* 0x000fea0003800200 */
.L_x_96:
[----:B------:R-:W-:Y:S05]  /*11000*/  @P0 BRA `(.L_x_129) ;  /* 0xfffffff000a40947 */ /* 0x000fea000383ffff */
[----:B------:R-:W-:Y:S05]  /*11010*/  BSYNC.RECONVERGENT B2 ;  /* 0x0000000000027941 */ /* 0x000fea0003800200 */
.L_x_95:
[----:B------:R-:W-:Y:S01]  /*11020*/  ISETP.GE.U32.AND P0, PT, R22, 0x4, PT ;  /* 0x000000041600780c */ /* 0x000fe20003f06070 */
[----:B------:R-:W-:Y:S01]  /*11030*/  BSSY.RECONVERGENT B6, `(.L_x_130) ;  /* 0x00000ad000067945 */ /* 0x000fe20003800200 */
[----:B------:R-:W-:-:S11]  /*11040*/  IMAD.MOV.U32 R34, RZ, RZ, RZ ;  /* 0x000000ffff227224 */ /* 0x000fd600078e00ff */
[----:B------:R-:W-:Y:S05]  /*11050*/  @!P0 BRA `(.L_x_131) ;  /* 0x0000000800a88947 */ /* 0x000fea0003800000 */
[----:B------:R-:W-:Y:S01]  /*11060*/  IADD3 R18, P0, PT, R16, 0xf0, RZ ;  /* 0x000000f010127810 */ /* 0x000fe20007f1e0ff */
[----:B------:R-:W-:Y:S01]  /*11070*/  IMAD.MOV.U32 R32, RZ, RZ, RZ ;  /* 0x000000ffff207224 */ /* 0x000fe200078e00ff */
[----:B------:R-:W-:Y:S02]  /*11080*/  LOP3.LUT R34, R22, 0x7ffffffc, RZ, 0xc0, !PT ;  /* 0x7ffffffc16227812 */ /* 0x000fe400078ec0ff */
[----:B--2---:R-:W-:-:S09]  /*11090*/  IADD3.X R17, PT, PT, RZ, R2, RZ, P0, !PT ;  /* 0x00000002ff117210 */ /* 0x004fd200007fe4ff */
.L_x_148:
[----:B01----:R-:W0:Y:S01]  /*110a0*/  LDC.64 R4, c[0x4][0x8] ;  /* 0x01000200ff047b82 */ /* 0x003e220000000a00 */
[----:B------:R-:W-:-:S05]  /*110b0*/  IMAD R19, R32, 0x4, R1 ;  /* 0x0000000420137824 */ /* 0x000fca00078e0201 */
[----:B------:R-:W2:Y:S04]  /*110c0*/  LDL R0, [R19] ;  /* 0x0000000013007983 */ /* 0x000ea80000100800 */
[----:B0-----:R-:W3:Y:S01]  /*110d0*/  LDG.E.64 R4, desc[UR36][R4.64] ;  /* 0x0000002404047981 */ /* 0x001ee2000c1e1b00 */
[----:B--2---:R-:W-:-:S05]  /*110e0*/  IMAD R3, R0, 0x1d, RZ ;  /* 0x0000001d00037824 */ /* 0x004fca00078e02ff */
[----:B---3--:R-:W-:-:S04]  /*110f0*/  IADD3 R6, P0, PT, R3, R4, RZ ;  /* 0x0000000403067210 */ /* 0x008fc80007f1e0ff */
[----:B------:R-:W-:-:S05]  /*11100*/  LEA.HI.X.SX32 R7, R3, R5, 0x1, P0 ;  /* 0x0000000503077211 */ /* 0x000fca00000f0eff */
[----:B------:R-:W2:Y:S01]  /*11110*/  LD.E.U8 R0, desc[UR36][R6.64+0x1e] ;  /* 0x00001e2406007980 */ /* 0x000ea2000c101100 */
[----:B------:R-:W-:Y:S01]  /*11120*/  VIADD R32, R32, 0x4 ;  /* 0x0000000420207836 */ /* 0x000fe20000000000 */
[----:B------:R-:W-:Y:S04]  /*11130*/  BSSY.RECONVERGENT B7, `(.L_x_132) ;  /* 0x0000022000077945 */ /* 0x000fe80003800200 */
[----:B------:R-:W-:-:S04]  /*11140*/  ISETP.NE.AND P1, PT, R32, R34, PT ;  /* 0x000000222000720c */ /* 0x000fc80003f25270 */
        /* <DEDUP_REMOVED lines=8> */
[----:B------:R-:W-:Y:S02]  /*111d0*/  MOV R7, R17 ;  /* 0x0000001100077202 */ /* 0x000fe40000000f00 */
[----:B------:R-:W1:Y:S02]  /*111e0*/  LDC.64 R8, c[0x4][R8] ;  /* 0x0100000008087b82 */ /* 0x000e640000000a00 */
[----:B------:R2:W-:Y:S01]  /*111f0*/  STL.64 [R1+0xf0], R10 ;  /* 0x0000f00a01007387 */ /* 0x0005e20000100a00 */
[----:B0-----:R-:W-:-:S02]  /*11200*/  IMAD.U32 R4, RZ, RZ, UR4 ;  /* 0x00000004ff047e24 */ /* 0x001fc4000f8e00ff */
[----:B------:R-:W-:-:S07]  /*11210*/  IMAD.U32 R5, RZ, RZ, UR5 ;  /* 0x00000005ff057e24 */ /* 0x000fce000f8e00ff */
[----:B------:R-:W-:-:S07]  /*11220*/  LEPC R20, `(.L_x_134) ;  /* 0x000000001014794e */ /* 0x000fce0000000000 */
[----:B-12---:R-:W-:Y:S05]  /*11230*/  CALL.ABS.NOINC R8 ;  /* 0x0000000008007343 */ /* 0x006fea0003c00000 */
.L_x_134:
[----:B------:R-:W-:Y:S05]  /*11240*/  BRA `(.L_x_135) ;  /* 0x0000000000407947 */ /* 0x000fea0003800000 */
.L_x_133:
[----:B------:R-:W2:Y:S04]  /*11250*/  LD.E.U8 R0, desc[UR36][R6.64+0x5] ;  /* 0x0000052406007980 */ /* 0x000ea8000c101100 */
[----:B------:R0:W2:Y:S01]  /*11260*/  LD.E.U8 R3, desc[UR36][R6.64+0x6] ;  /* 0x0000062406037980 */ /* 0x0000a2000c101100 */
[----:B------:R-:W-:Y:S01]  /*11270*/  IADD3 R10, P0, PT, R6, 0x9, RZ ;  /* 0x00000009060a7810 */ /* 0x000fe20007f1e0ff */
[----:B------:R-:W1:Y:S01]  /*11280*/  LDCU.64 UR4, c[0x4][0x28] ;  /* 0x01000500ff0477ac */ /* 0x000e620008000a00 */
[----:B------:R-:W-:-:S03]  /*11290*/  MOV R8, 0x0 ;  /* 0x0000000000087802 */ /* 0x000fc60000000f00 */
[----:B------:R-:W-:-:S03]  /*112a0*/  IMAD.X R11, RZ, RZ, R7, P0 ;  /* 0x000000ffff0b7224 */ /* 0x000fc600000e0607 */
[----:B------:R-:W3:Y:S01]  /*112b0*/  LDC.64 R8, c[0x4][R8] ;  /* 0x0100000008087b82 */ /* 0x000ee20000000a00 */
[----:B0-----:R-:W-:Y:S01]  /*112c0*/  IMAD.MOV.U32 R6, RZ, RZ, R18 ;  /* 0x000000ffff067224 */ /* 0x001fe200078e0012 */
[----:B------:R0:W-:Y:S01]  /*112d0*/  STL.64 [R1+0xf0], R10 ;  /* 0x0000f00a01007387 */ /* 0x0001e20000100a00 */
[----:B------:R-:W-:Y:S01]  /*112e0*/  MOV R7, R17 ;  /* 0x0000001100077202 */ /* 0x000fe20000000f00 */
[----:B-1----:R-:W-:Y:S02]  /*112f0*/  IMAD.U32 R4, RZ, RZ, UR4 ;  /* 0x00000004ff047e24 */ /* 0x002fe4000f8e00ff */
[----:B------:R-:W-:Y:S02]  /*11300*/  IMAD.U32 R5, RZ, RZ, UR5 ;  /* 0x00000005ff057e24 */ /* 0x000fe4000f8e00ff */
[----:B--2---:R-:W-:-:S05]  /*11310*/  IMAD R0, R0, 0x100, R3 ;  /* 0x0000010000007824 */ /* 0x004fca00078e0203 */
[----:B---3--:R0:W-:Y:S02]  /*11320*/  STL [R1+0xf8], R0 ;  /* 0x0000f80001007387 */ /* 0x0081e40000100800 */
[----:B------:R-:W-:-:S07]  /*11330*/  LEPC R20, `(.L_x_135) ;  /* 0x000000001014794e */ /* 0x000fce0000000000 */
[----:B0-----:R-:W-:Y:S05]  /*11340*/  CALL.ABS.NOINC R8 ;  /* 0x0000000008007343 */ /* 0x001fea0003c00000 */
.L_x_135:
[----:B------:R-:W-:Y:S05]  /*11350*/  BSYNC.RECONVERGENT B7 ;  /* 0x0000000000077941 */ /* 0x000fea0003800200 */
.L_x_132:
        /* <DEDUP_REMOVED lines=14> */
[----:B------:R-:W-:Y:S02]  /*11440*/  IMAD.X R11, RZ, RZ, R7, P0 ;  /* 0x000000ffff0b7224 */ /* 0x000fe400000e0607 */
[----:B------:R-:W-:Y:S01]  /*11450*/  IMAD.MOV.U32 R7, RZ, RZ, R17 ;  /* 0x000000ffff077224 */ /* 0x000fe200078e0011 */
[----:B------:R-:W1:Y:S02]  /*11460*/  LDC.64 R8, c[0x4][R8] ;  /* 0x0100000008087b82 */ /* 0x000e640000000a00 */
[----:B------:R2:W-:Y:S01]  /*11470*/  STL.64 [R1+0xf0], R10 ;  /* 0x0000f00a01007387 */ /* 0x0005e20000100a00 */
[----:B0-----:R-:W-:-:S02]  /*11480*/  IMAD.U32 R4, RZ, RZ, UR4 ;  /* 0x00000004ff047e24 */ /* 0x001fc4000f8e00ff */
[----:B------:R-:W-:-:S07]  /*11490*/  IMAD.U32 R5, RZ, RZ, UR5 ;  /* 0x00000005ff057e24 */ /* 0x000fce000f8e00ff */
[----:B------:R-:W-:-:S07]  /*114a0*/  LEPC R20, `(.L_x_138) ;  /* 0x000000001014794e */ /* 0x000fce0000000000 */
[----:B-12---:R-:W-:Y:S05]  /*114b0*/  CALL.ABS.NOINC R8 ;  /* 0x0000000008007343 */ /* 0x006fea0003c00000 */
.L_x_138:
[----:B------:R-:W-:Y:S05]  /*114c0*/  BRA `(.L_x_139) ;  /* 0x0000000000407947 */ /* 0x000fea0003800000 */
.L_x_137:
        /* <DEDUP_REMOVED lines=9> */
[----:B------:R-:W-:Y:S02]  /*11560*/  IMAD.MOV.U32 R7, RZ, RZ, R17 ;  /* 0x000000ffff077224 */ /* 0x000fe400078e0011 */
[----:B-1----:R-:W-:Y:S02]  /*11570*/  IMAD.U32 R4, RZ, RZ, UR4 ;  /* 0x00000004ff047e24 */ /* 0x002fe4000f8e00ff */
[----:B------:R-:W-:Y:S01]  /*11580*/  IMAD.U32 R5, RZ, RZ, UR5 ;  /* 0x00000005ff057e24 */ /* 0x000fe2000f8e00ff */
[----:B--2---:R-:W-:-:S05]  /*11590*/  LEA R0, R0, R3, 0x8 ;  /* 0x0000000300007211 */ /* 0x004fca00078e40ff */
[----:B---3--:R0:W-:Y:S02]  /*115a0*/  STL [R1+0xf8], R0 ;  /* 0x0000f80001007387 */ /* 0x0081e40000100800 */
[----:B------:R-:W-:-:S07]  /*115b0*/  LEPC R20, `(.L_x_139) ;  /* 0x000000001014794e */ /* 0x000fce0000000000 */
[----:B0-----:R-:W-:Y:S05]  /*115c0*/  CALL.ABS.NOINC R8 ;  /* 0x0000000008007343 */ /* 0x001fea0003c00000 */
.L_x_139:
[----:B------:R-:W-:Y:S05]  /*115d0*/  BSYNC.RECONVERGENT B7 ;  /* 0x0000000000077941 */ /* 0x000fea0003800200 */
.L_x_136:
        /* <DEDUP_REMOVED lines=14> */
[----:B------:R-:W-:Y:S01]  /*116c0*/  IADD3.X R11, PT, PT, RZ, R7, RZ, P0, !PT ;  /* 0x00000007ff0b7210 */ /* 0x000fe200007fe4ff */
[----:B------:R-:W-:-:S03]  /*116d0*/  IMAD.MOV.U32 R7, RZ, RZ, R17 ;  /* 0x000000ffff077224 */ /* 0x000fc600078e0011 */
[----:B------:R-:W1:Y:S01]  /*116e0*/  LDC.64 R8, c[0x4][R8] ;  /* 0x0100000008087b82 */ /* 0x000e620000000a00 */
[----:B------:R2:W-:Y:S01]  /*116f0*/  STL.64 [R1+0xf0], R10 ;  /* 0x0000f00a01007387 */ /* 0x0005e20000100a00 */
[----:B0-----:R-:W-:Y:S02]  /*11700*/  IMAD.U32 R4, RZ, RZ, UR4 ;  /* 0x00000004ff047e24 */ /* 0x001fe4000f8e00ff */
[----:B--2---:R-:W-:-:S07]  /*11710*/  IMAD.U32 R5, RZ, RZ, UR5 ;  /* 0x00000005ff057e24 */ /* 0x004fce000f8e00ff */
[----:B------:R-:W-:-:S07]  /*11720*/  LEPC R20, `(.L_x_142) ;  /* 0x000000001014794e */ /* 0x000fce0000000000 */
[----:B-1----:R-:W-:Y:S05]  /*11730*/  CALL.ABS.NOINC R8 ;  /* 0x0000000008007343 */ /* 0x002fea0003c00000 */
.L_x_142:
[----:B------:R-:W-:Y:S05]  /*11740*/  BRA `(.L_x_143) ;  /* 0x0000000000407947 */ /* 0x000fea0003800000 */
.L_x_141:
[----:B------:R-:W2:Y:S04]  /*11750*/  LD.E.U8 R0, desc[UR36][R6.64+0x5] ;  /* 0x0000052406007980 */ /* 0x000ea8000c101100 */
[----:B------:R0:W2:Y:S01]  /*11760*/  LD.E.U8 R3, desc[UR36][R6.64+0x6] ;  /* 0x0000062406037980 */ /* 0x0000a2000c101100 */
[----:B------:R-:W-:Y:S01]  /*11770*/  IADD3 R10, P0, PT, R6, 0x9, RZ ;  /* 0x00000009060a7810 */ /* 0x000fe20007f1e0ff */
[----:B------:R-:W1:Y:S01]  /*11780*/  LDCU.64 UR4, c[0x4][0x28] ;  /* 0x01000500ff0477ac */ /* 0x000e620008000a00 */
[----:B------:R-:W-:Y:S02]  /*11790*/  MOV R8, 0x0 ;  /* 0x0000000000087802 */ /* 0x000fe40000000f00 */
[----:B------:R-:W-:-:S04]  /*117a0*/  IADD3.X R11, PT, PT, RZ, R7, RZ, P0, !PT ;  /* 0x00000007ff0b7210 */ /* 0x000fc800007fe4ff */
[----:B------:R-:W3:Y:S01]  /*117b0*/  LDC.64 R8, c[0x4][R8] ;  /* 0x0100000008087b82 */ /* 0x000ee20000000a00 */
[----:B------:R4:W-:Y:S01]  /*117c0*/  STL.64 [R1+0xf0], R10 ;  /* 0x0000f00a01007387 */ /* 0x0009e20000100a00 */
[----:B0-----:R-:W-:Y:S02]  /*117d0*/  IMAD.MOV.U32 R6, RZ, RZ, R18 ;  /* 0x000000ffff067224 */ /* 0x001fe400078e0012 */
[----:B------:R-:W-:Y:S02]  /*117e0*/  IMAD.MOV.U32 R7, RZ, RZ, R17 ;  /* 0x000000ffff077224 */ /* 0x000fe400078e0011 */
[----:B-1----:R-:W-:Y:S02]  /*117f0*/  IMAD.U32 R4, RZ, RZ, UR4 ;  /* 0x00000004ff047e24 */ /* 0x002fe4000f8e00ff */
[----:B------:R-:W-:Y:S02]  /*11800*/  IMAD.U32 R5, RZ, RZ, UR5 ;  /* 0x00000005ff057e24 */ /* 0x000fe4000f8e00ff */
[----:B--2---:R-:W-:-:S05]  /*11810*/  IMAD R0, R0, 0x100, R3 ;  /* 0x0000010000007824 */ /* 0x004fca00078e0203 */
[----:B---3--:R4:W-:Y:S02]  /*11820*/  STL [R1+0xf8], R0 ;  /* 0x0000f80001007387 */ /* 0x0089e40000100800 */
[----:B------:R-:W-:-:S07]  /*11830*/  LEPC R20, `(.L_x_143) ;  /* 0x000000001014794e */ /* 0x000fce0000000000 */
[----:B----4-:R-:W-:Y:S05]  /*11840*/  CALL.ABS.NOINC R8 ;  /* 0x0000000008007343 */ /* 0x010fea0003c00000 */
.L_x_143:
[----:B------:R-:W-:Y:S05]  /*11850*/  BSYNC.RECONVERGENT B7 ;  /* 0x0000000000077941 */ /* 0x000fea0003800200 */
.L_x_140:
        /* <DEDUP_REMOVED lines=18> */
[----:B0-----:R-:W-:Y:S01]  /*11980*/  MOV R4, UR4 ;  /* 0x0000000400047c02 */ /* 0x001fe20008000f00 */
[----:B------:R-:W-:-:S07]  /*11990*/  IMAD.U32 R5, RZ, RZ, UR5 ;  /* 0x00000005ff057e24 */ /* 0x000fce000f8e00ff */
[----:B------:R-:W-:-:S07]  /*119a0*/  LEPC R20, `(.L_x_146) ;  /* 0x000000001014794e */ /* 0x000fce0000000000 */
[----:B-12---:R-:W-:Y:S05]  /*119b0*/  CALL.ABS.NOINC R8 ;  /* 0x0000000008007343 */ /* 0x006fea0003c00000 */
.L_x_146:
[----:B------:R-:W-:Y:S05]  /*119c0*/  BRA `(.L_x_147) ;  /* 0x0000000000407947 */ /* 0x000fea0003800000 */
.L_x_145:
        /* <DEDUP_REMOVED lines=9> */
[----:B------:R-:W-:Y:S01]  /*11a60*/  IMAD.MOV.U32 R7, RZ, RZ, R17 ;  /* 0x000000ffff077224 */ /* 0x000fe200078e0011 */
[----:B-1----:R-:W-:Y:S01]  /*11a70*/  MOV R4, UR4 ;  /* 0x0000000400047c02 */ /* 0x002fe20008000f00 */
[----:B------:R-:W-:Y:S02]  /*11a80*/  IMAD.U32 R5, RZ, RZ, UR5 ;  /* 0x00000005ff057e24 */ /* 0x000fe4000f8e00ff */
[----:B--2---:R-:W-:-:S05]  /*11a90*/  IMAD R0, R0, 0x100, R3 ;  /* 0x0000010000007824 */ /* 0x004fca00078e0203 */
[----:B---3--:R0:W-:Y:S02]  /*11aa0*/  STL [R1+0xf8], R0 ;  /* 0x0000f80001007387 */ /* 0x0081e40000100800 */
[----:B------:R-:W-:-:S07]  /*11ab0*/  LEPC R20, `(.L_x_147) ;  /* 0x000000001014794e */ /* 0x000fce0000000000 */
[----:B0-----:R-:W-:Y:S05]  /*11ac0*/  CALL.ABS.NOINC R8 ;  /* 0x0000000008007343 */ /* 0x001fea0003c00000 */
.L_x_147:
[----:B------:R-:W-:Y:S05]  /*11ad0*/  BSYNC.RECONVERGENT B7 ;  /* 0x0000000000077941 */ /* 0x000fea0003800200 */
.L_x_144:
[----:B------:R-:W-:-:S13]  /*11ae0*/  ISETP.NE.AND P6, PT, R33, RZ, PT ;  /* 0x000000ff2100720c */ /* 0x000fda0003fc5270 */
[----:B------:R-:W-:Y:S05]  /*11af0*/  @P6 BRA `(.L_x_148) ;  /* 0xfffffff400686947 */ /* 0x000fea000383ffff */
.L_x_131:
[----:B------:R-:W-:Y:S05]  /*11b00*/  BSYNC.RECONVERGENT B6 ;  /* 0x0000000000067941 */ /* 0x000fea0003800200 */
.L_x_130:
[----:B------:R-:W-:-:S04]  /*11b10*/  LOP3.LUT R0, R22, 0x3, RZ, 0xc0, !PT ;  /* 0x0000000316007812 */ /* 0x000fc800078ec0ff */
[----:B------:R-:W-:-:S13]  /*11b20*/  ISETP.NE.AND P0, PT, R0, RZ, PT ;  /* 0x000000ff0000720c */ /* 0x000fda0003f05270 */
[----:B------:R-:W-:Y:S05]  /*11b30*/  @!P0 BRA `(.L_x_94) ;  /* 0x0000000800008947 */ /* 0x000fea0003800000 */
[----:B------:R-:W-:Y:S01]  /*11b40*/  ISETP.NE.AND P0, PT, R0, 0x1, PT ;  /* 0x000000010000780c */ /* 0x000fe20003f05270 */
[----:B------:R-:W-:-:S12]  /*11b50*/  BSSY.RECONVERGENT B6, `(.L_x_149) ;  /* 0x0000054000067945 */ /* 0x000fd80003800200 */
[----:B------:R-:W-:Y:S05]  /*11b60*/  @!P0 BRA `(.L_x_150) ;  /* 0x0000000400488947 */ /* 0x000fea0003800000 */
[----:B012---:R-:W0:Y:S01]  /*11b70*/  LDC.64 R4, c[0x4][0x8] ;  /* 0x01000200ff047b82 */ /* 0x007e220000000a00 */
[----:B------:R-:W-:-:S05]  /*11b80*/  IMAD R17, R34, 0x4, R1 ;  /* 0x0000000422117824 */ /* 0x000fca00078e0201 */
        /* <DEDUP_REMOVED lines=13> */
[----:B------:R-:W-:Y:S02]  /*11c60*/  IADD3 R6, P0, PT, R16, 0xf0, RZ ;  /* 0x000000f010067810 */ /* 0x000fe40007f1e0ff */
[----:B------:R-:W1:Y:S02]  /*11c70*/  LDC.64 R8, c[0x4][R8] ;  /* 0x0100000008087b82 */ /* 0x000e640000000a00 */
[----:B------:R2:W-:Y:S01]  /*11c80*/  STL.64 [R1+0xf0], R10 ;  /* 0x0000f00a01007387 */ /* 0x0005e20000100a00 */
[----:B------:R-:W-:Y:S02]  /*11c90*/  IMAD.X R7, RZ, RZ, R2, P0 ;  /* 0x000000ffff077224 */ /* 0x000fe400000e0602 */
[----:B0-----:R-:W-:Y:S01]  /*11ca0*/  IMAD.U32 R4, RZ, RZ, UR4 ;  /* 0x00000004ff047e24 */ /* 0x001fe2000f8e00ff */
[----:B------:R-:W-:-:S07]  /*11cb0*/  MOV R5, UR5 ;  /* 0x0000000500057c02 */ /* 0x000fce0008000f00 */
[----:B------:R-:W-:-:S07]  /*11cc0*/  LEPC R20, `(.L_x_153) ;  /* 0x000000001014794e */ /* 0x000fce0000000000 */
[----:B-12---:R-:W-:Y:S05]  /*11cd0*/  CALL.ABS.NOINC R8 ;  /* 0x0000000008007343 */ /* 0x006fea0003c00000 */
.L_x_153:
[----:B------:R-:W-:Y:S05]  /*11ce0*/  BRA `(.L_x_154) ;  /* 0x0000000000407947 */ /* 0x000fea0003800000 */
.L_x_152:
[----:B------:R-:W2:Y:S04]  /*11cf0*/  LD.E.U8 R0, desc[UR36][R10.64+0x5] ;  /* 0x000005240a007980 */ /* 0x000ea8000c101100 */
[----:B------:R-:W2:Y:S01]  /*11d00*/  LD.E.U8 R3, desc[UR36][R10.64+0x6] ;  /* 0x000006240a037980 */ /* 0x000ea2000c101100 */
[----:B------:R-:W-:Y:S01]  /*11d10*/  IADD3 R12, P0, PT, R10, 0x9, RZ ;  /* 0x000000090a0c7810 */ /* 0x000fe20007f1e0ff */
[----:B------:R-:W0:Y:S01]  /*11d20*/  LDCU.64 UR4, c[0x4][0x28] ;  /* 0x01000500ff0477ac */ /* 0x000e220008000a00 */
[----:B------:R-:W-:-:S03]  /*11d30*/  MOV R8, 0x0 ;  /* 0x0000000000087802 */ /* 0x000fc60000000f00 */
[----:B------:R-:W-:Y:S01]  /*11d40*/  IMAD.X R13, RZ, RZ, R11, P0 ;  /* 0x000000ffff0d7224 */ /* 0x000fe200000e060b */
[----:B------:R-:W-:Y:S02]  /*11d50*/  IADD3 R6, P0, PT, R16, 0xf0, RZ ;  /* 0x000000f010067810 */ /* 0x000fe40007f1e0ff */
[----:B------:R-:W1:Y:S02]  /*11d60*/  LDC.64 R8, c[0x4][R8] ;  /* 0x0100000008087b82 */ /* 0x000e640000000a00 */
[----:B------:R3:W-:Y:S01]  /*11d70*/  STL.64 [R1+0xf0], R12 ;  /* 0x0000f00c01007387 */ /* 0x0007e20000100a00 */
[----:B------:R-:W-:Y:S01]  /*11d80*/  IADD3.X R7, PT, PT, RZ, R2, RZ, P0, !PT ;  /* 0x00000002ff077210 */ /* 0x000fe200007fe4ff */
[----:B0-----:R-:W-:Y:S02]  /*11d90*/  IMAD.U32 R4, RZ, RZ, UR4 ;  /* 0x00000004ff047e24 */ /* 0x001fe4000f8e00ff */
[----:B------:R-:W-:Y:S02]  /*11da0*/  IMAD.U32 R5, RZ, RZ, UR5 ;  /* 0x00000005ff057e24 */ /* 0x000fe4000f8e00ff */
[----:B--2---:R-:W-:-:S05]  /*11db0*/  IMAD R0, R0, 0x100, R3 ;  /* 0x0000010000007824 */ /* 0x004fca00078e0203 */
[----:B-1----:R3:W-:Y:S02]  /*11dc0*/  STL [R1+0xf8], R0 ;  /* 0x0000f80001007387 */ /* 0x0027e40000100800 */
[----:B------:R-:W-:-:S07]  /*11dd0*/  LEPC R20, `(.L_x_154) ;  /* 0x000000001014794e */ /* 0x000fce0000000000 */
[----:B---3--:R-:W-:Y:S05]  /*11de0*/  CALL.ABS.NOINC R8 ;  /* 0x0000000008007343 */ /* 0x008fea0003c00000 */
.L_x_154:
[----:B------:R-:W-:Y:S05]  /*11df0*/  BSYNC.RECONVERGENT B7 ;  /* 0x0000000000077941 */ /* 0x000fea0003800200 */
.L_x_151:
        /* <DEDUP_REMOVED lines=18> */
[----:B0-----:R-:W-:Y:S02]  /*11f20*/  IMAD.U32 R4, RZ, RZ, UR4 ;  /* 0x00000004ff047e24 */ /* 0x001fe4000f8e00ff */
[----:B------:R-:W-:-:S07]  /*11f30*/  IMAD.U32 R5, RZ, RZ, UR5 ;  /* 0x00000005ff057e24 */ /* 0x000fce000f8e00ff */
[----:B------:R-:W-:-:S07]  /*11f40*/  LEPC R20, `(.L_x_157) ;  /* 0x000000001014794e */ /* 0x000fce0000000000 */
[----:B-12---:R-:W-:Y:S05]  /*11f50*/  CALL.ABS.NOINC R8 ;  /* 0x0000000008007343 */ /* 0x006fea0003c00000 */
.L_x_157:
[----:B------:R-:W-:Y:S05]  /*11f60*/  BRA `(.L_x_158) ;  /* 0x0000000000407947 */ /* 0x000fea0003800000 */
.L_x_156:
[----:B------:R-:W2:Y:S04]  /*11f70*/  LD.E.U8 R0, desc[UR36][R10.64+0x5] ;  /* 0x000005240a007980 */ /* 0x000ea8000c101100 */
[----:B------:R-:W2:Y:S01]  /*11f80*/  LD.E.U8 R3, desc[UR36][R10.64+0x6] ;  /* 0x000006240a037980 */ /* 0x000ea2000c101100 */
[----:B------:R-:W-:Y:S01]  /*11f90*/  IADD3 R12, P0, PT, R10, 0x9, RZ ;  /* 0x000000090a0c7810 */ /* 0x000fe20007f1e0ff */
[----:B------:R-:W0:Y:S01]  /*11fa0*/  LDCU.64 UR4, c[0x4][0x28] ;  /* 0x01000500ff0477ac */ /* 0x000e220008000a00 */
[----:B------:R-:W-:Y:S02]  /*11fb0*/  MOV R8, 0x0 ;  /* 0x0000000000087802 */ /* 0x000fe40000000f00 */
[----:B------:R-:W-:Y:S02]  /*11fc0*/  IADD3.X R13, PT, PT, RZ, R11, RZ, P0, !PT ;  /* 0x0000000bff0d7210 */ /* 0x000fe400007fe4ff */
[----:B------:R-:W-:-:S02]  /*11fd0*/  IADD3 R6, P0, PT, R16, 0xf0, RZ ;  /* 0x000000f010067810 */ /* 0x000fc40007f1e0ff */
[----:B------:R-:W1:Y:S01]  /*11fe0*/  LDC.64 R8, c[0x4][R8] ;  /* 0x0100000008087b82 */ /* 0x000e620000000a00 */
[----:B------:R3:W-:Y:S02]  /*11ff0*/  STL.64 [R1+0xf0], R12 ;  /* 0x0000f00c01007387 */ /* 0x0007e40000100a00 */
[----:B------:R-:W-:Y:S02]  /*12000*/  IMAD.X R7, RZ, RZ, R2, P0 ;  /* 0x000000ffff077224 */ /* 0x000fe400000e0602 */
[----:B0-----:R-:W-:Y:S02]  /*12010*/  IMAD.U32 R4, RZ, RZ, UR4 ;  /* 0x00000004ff047e24 */ /* 0x001fe4000f8e00ff */
[----:B------:R-:W-:Y:S02]  /*12020*/  IMAD.U32 R5, RZ, RZ, UR5 ;  /* 0x00000005ff057e24 */ /* 0x000fe4000f8e00ff */
[----:B--2---:R-:W-:-:S05]  /*12030*/  IMAD R0, R0, 0x100, R3 ;  /* 0x0000010000007824 */ /* 0x004fca00078e0203 */
[----:B-1----:R3:W-:Y:S02]  /*12040*/  STL [R1+0xf8], R0 ;  /* 0x0000f80001007387 */ /* 0x0027e40000100800 */
[----:B------:R-:W-:-:S07]  /*12050*/  LEPC R20, `(.L_x_158) ;  /* 0x000000001014794e */ /* 0x000fce0000000000 */
[----:B---3--:R-:W-:Y:S05]  /*12060*/  CALL.ABS.NOINC R8 ;  /* 0x0000000008007343 */ /* 0x008fea0003c00000 */
.L_x_158:
[----:B------:R-:W-:Y:S05]  /*12070*/  BSYNC.RECONVERGENT B7 ;  /* 0x0000000000077941 */ /* 0x000fea0003800200 */
.L_x_155:
[----:B------:R-:W-:-:S07]  /*12080*/  VIADD R34, R34, 0x2 ;  /* 0x0000000222227836 */ /* 0x000fce0000000000 */
.L_x_150:
[----:B------:R-:W-:Y:S05]  /*12090*/  BSYNC.RECONVERGENT B6 ;  /* 0x0000000000067941 */ /* 0x000fea0003800200 */
.L_x_149:
[----:B------:R-:W-:-:S04]  /*120a0*/  LOP3.LUT R22, R22, 0x1, RZ, 0xc0, !PT ;  /* 0x0000000116167812 */ /* 0x000fc800078ec0ff */
[----:B------:R-:W-:-:S13]  /*120b0*/  ISETP.NE.U32.AND P0, PT, R22, 0x1, PT ;  /* 0x000000011600780c */ /* 0x000fda0003f05070 */
[----:B------:R-:W-:Y:S05]  /*120c0*/  @P0 BRA `(.L_x_94) ;  /* 0x00000000009c0947 */ /* 0x000fea0003800000 */
[----:B012---:R-:W0:Y:S01]  /*120d0*/  LDC.64 R4, c[0x4][0x8] ;  /* 0x01000200ff047b82 */ /* 0x007e220000000a00 */
[----:B------:R-:W-:-:S06]  /*120e0*/  IMAD R34, R34, 0x4, R1 ;  /* 0x0000000422227824 */ /* 0x000fcc00078e0201 */
[----:B------:R-:W2:Y:S04]  /*120f0*/  LDL R34, [R34] ;  /* 0x0000000022227983 */ /* 0x000ea80000100800 */
[----:B0-----:R-:W3:Y:S01]  /*12100*/  LDG.E.64 R4, desc[UR36][R4.64] ;  /* 0x0000002404047981 */ /* 0x001ee2000c1e1b00 */
        /* <DEDUP_REMOVED lines=13> */
[----:B------:R-:W-:Y:S01]  /*121e0*/  IMAD.X R7, RZ, RZ, R2, P0 ;  /* 0x000000ffff077224 */ /* 0x000fe200000e0602 */
[----:B0-----:R-:W-:Y:S01]  /*121f0*/  MOV R4, UR4 ;  /* 0x0000000400047c02 */ /* 0x001fe20008000f00 */
[----:B------:R-:W-:-:S07]  /*12200*/  IMAD.U32 R5, RZ, RZ, UR5 ;  /* 0x00000005ff057e24 */ /* 0x000fce000f8e00ff */
[----:B------:R-:W-:-:S07]  /*12210*/  LEPC R20, `(.L_x_160) ;  /* 0x000000001014794e */ /* 0x000fce0000000000 */
[----:B-12---:R-:W-:Y:S05]  /*12220*/  CALL.ABS.NOINC R8 ;  /* 0x0000000008007343 */ /* 0x006fea0003c00000 */
.L_x_160:
[----:B------:R-:W-:Y:S05]  /*12230*/  BRA `(.L_x_94) ;  /* 0x0000000000407947 */ /* 0x000fea0003800000 */
.L_x_159:
        /* <DEDUP_REMOVED lines=11> */
[----:B------:R-:W-:Y:S01]  /*122f0*/  MOV R5, UR5 ;  /* 0x0000000500057c02 */ /* 0x000fe20008000f00 */
[----:B--2---:R-:W-:-:S05]  /*12300*/  IMAD R0, R0, 0x100, R3 ;  /* 0x0000010000007824 */ /* 0x004fca00078e0203 */
[----:B-1----:R3:W-:Y:S02]  /*12310*/  STL [R1+0xf8], R0 ;  /* 0x0000f80001007387 */ /* 0x0027e40000100800 */
[----:B------:R-:W-:-:S07]  /*12320*/  LEPC R20, `(.L_x_94) ;  /* 0x000000001014794e */ /* 0x000fce0000000000 */
[----:B---3--:R-:W-:Y:S05]  /*12330*/  CALL.ABS.NOINC R8 ;  /* 0x0000000008007343 */ /* 0x008fea0003c00000 */
.L_x_94:
[----:B------:R-:W-:Y:S05]  /*12340*/  BSYNC.RECONVERGENT B8 ;  /* 0x0000000000087941 */ /* 0x000fea0003800200 */
.L_x_93:
[----:B012---:R-:W0:Y:S02]  /*12350*/  LDC.64 R4, c[0x4][0x8] ;  /* 0x01000200ff047b82 */ /* 0x007e240000000a00 */
[----:B0-----:R-:W2:Y:S04]  /*12360*/  LDG.E.64 R4, desc[UR36][R4.64] ;  /* 0x0000002404047981 */ /* 0x001ea8000c1e1b00 */
[----:B--2---:R-:W2:Y:S04]  /*12370*/  LD.E.U8 R6, desc[UR36][R4.64+0x8ffd] ;  /* 0x008ffd2404067980 */ /* 0x004ea8000c101100 */
[----:B------:R-:W3:Y:S01]  /*12380*/  LD.E.U8 R3, desc[UR36][R4.64+0x8ffc] ;  /* 0x008ffc2404037980 */ /* 0x000ee2000c101100 */
[----:B------:R-:W-:Y:S01]  /*12390*/  IADD3 R33, P0, PT, R16, 0x100, RZ ;  /* 0x0000010010217810 */ /* 0x000fe20007f1e0ff */
[----:B------:R-:W-:Y:S04]  /*123a0*/  BSSY.RECONVERGENT B7, `(.L_x_161) ;  /* 0x0000070000077945 */ /* 0x000fe80003800200 */
[----:B------:R-:W-:Y:S01]  /*123b0*/  BSSY.RELIABLE B10, `(.L_x_162) ;  /* 0x00000300000a7945 */ /* 0x000fe20003800100 */
[----:B------:R-:W-:-:S02]  /*123c0*/  IMAD.MOV.U32 R13, RZ, RZ, 0x2 ;  /* 0x00000002ff0d7424 */ /* 0x000fc400078e00ff */
[----:B------:R-:W-:Y:S02]  /*123d0*/  IMAD.X R32, RZ, RZ, R2, P0 ;  /* 0x000000ffff207224 */ /* 0x000fe400000e0602 */
[----:B--2---:R-:W-:-:S04]  /*123e0*/  IMAD.WIDE.U32 R6, R6, 0x400, RZ ;  /* 0x0000040006067825 */ /* 0x004fc800078e00ff */
[----:B---3--:R-:W-:-:S07]  /*123f0*/  IMAD.WIDE.U32 R6, R3, 0x40000, R6 ;  /* 0x0004000003067825 */ /* 0x008fce00078e0006 */
.L_x_169:
[----:B------:R-:W-:-:S05]  /*12400*/  LEA R3, P0, R13, R6, 0x1 ;  /* 0x000000060d037211 */ /* 0x000fca00078008ff */
[----:B------:R-:W-:Y:S01]  /*12410*/  IMAD.X R11, RZ, RZ, R7, P0 ;  /* 0x000000ffff0b7224 */ /* 0x000fe200000e0607 */
[----:B------:R-:W-:-:S05]  /*12420*/  IADD3 R8, P0, PT, R4, R3, RZ ;  /* 0x0000000304087210 */ /* 0x000fca0007f1e0ff */
[----:B0-----:R-:W-:-:S05]  /*12430*/  IMAD.X R9, R5, 0x1, R11, P0 ;  /* 0x0000000105097824 */ /* 0x001fca00000e060b */
[----:B------:R-:W2:Y:S04]  /*12440*/  LD.E.U8 R10, desc[UR36][R8.64+0x9000] ;  /* 0x00900024080a7980 */ /* 0x000ea8000c101100 */
[----:B------:R-:W3:Y:S01]  /*12450*/  LD.E.U8 R15, desc[UR36][R8.64+0x9001] ;  /* 0x00900124080f7980 */ /* 0x000ee2000c101100 */
[----:B------:R-:W0:Y:S02]  /*12460*/  LDCU UR4, c[0x0][0x2f8] ;  /* 0x00005f00ff0477ac */ /* 0x000e240008000800 */
[----:B0-----:R-:W-:Y:S02]  /*12470*/  IADD3 R0, PT, PT, R33, -UR4, RZ ;  /* 0x8000000421007c10 */ /* 0x001fe4000fffe0ff */
[C---:B--2---:R-:W-:Y:S01]  /*12480*/  ISETP.GT.U32.AND P0, PT, R10.reuse, 0x3, PT ;  /* 0x000000030a00780c */ /* 0x044fe20003f04070 */
[----:B---3--:R-:W-:-:S12]  /*12490*/  IMAD R15, R10, 0x100, R15 ;  /* 0x000001000a0f7824 */ /* 0x008fd800078e020f */
[----:B------:R-:W-:Y:S05]  /*124a0*/  @P0 BRA `(.L_x_163) ;  /* 0x0000000000740947 */ /* 0x000fea0003800000 */
[----:B------:R-:W-:Y:S02]  /*124b0*/  IMAD R15, R15, 0x1d, RZ ;  /* 0x0000001d0f0f7824 */ /* 0x000fe400078e02ff */
[----:B------:R-:W-:-:S07]  /*124c0*/  IMAD.MOV.U32 R10, RZ, RZ, RZ ;  /* 0x000000ffff0a7224 */ /* 0x000fce00078e00ff */
.L_x_168:
        /* <DEDUP_REMOVED lines=12> */
.L_x_165:
[----:B------:R-:W0:Y:S02]  /*12590*/  LDCU.64 UR4, c[0x4][0x98] ;  /* 0x01001300ff0477ac */ /* 0x000e240008000a00 */
[----:B0-----:R-:W-:-:S04]  /*125a0*/  IADD3 R8, P0, PT, R10, UR4, RZ ;  /* 0x000000040a087c10 */ /* 0x001fc8000ff1e0ff */
[----:B------:R-:W-:-:S05]  /*125b0*/  IADD3.X R9, PT, PT, RZ, UR5, RZ, P0, !PT ;  /* 0x00000005ff097c10 */ /* 0x000fca00087fe4ff */
[----:B------:R-:W2:Y:S02]  /*125c0*/  LDG.E.U8.CONSTANT R8, desc[UR36][R8.64] ;  /* 0x0000002408087981 */ /* 0x000ea4000c1e9100 */
[----:B--2---:R-:W-:-:S13]  /*125d0*/  ISETP.NE.AND P0, PT, R8, RZ, PT ;  /* 0x000000ff0800720c */ /* 0x004fda0003f05270 */
[----:B------:R-:W-:Y:S05]  /*125e0*/  @!P0 BREAK.RELIABLE B6 ;  /* 0x0000000000068942 */ /* 0x000fea0003800100 */
[----:B------:R-:W-:Y:S05]  /*125f0*/  @!P0 BREAK.RELIABLE B10 ;  /* 0x00000000000a8942 */ /* 0x000fea0003800100 */
[----:B------:R-:W-:Y:S05]  /*12600*/  @!P0 BRA `(.L_x_167) ;  /* 0x00000000005c8947 */ /* 0x000fea0003800000 */
.L_x_166:
[----:B------:R-:W-:Y:S05]  /*12610*/  BSYNC.RELIABLE B6 ;  /* 0x0000000000067941 */ /* 0x000fea0003800100 */
.L_x_164:
[----:B-----5:R-:W-:Y:S02]  /*12620*/  LOP3.LUT R8, R8, 0xffff, RZ, 0xc0, !PT ;  /* 0x0000ffff08087812 */ /* 0x020fe400078ec0ff */
[C---:B------:R-:W-:Y:S01]  /*12630*/  ISETP.GE.U32.AND P0, PT, R10.reuse, 0x14, PT ;  /* 0x000000140a00780c */ /* 0x040fe20003f06070 */
[----:B------:R-:W-:Y:S01]  /*12640*/  VIADD R10, R10, 0x1 ;  /* 0x000000010a0a7836 */ /* 0x000fe20000000000 */
[----:B------:R-:W-:-:S04]  /*12650*/  PRMT R8, R8, 0x8880, RZ ;  /* 0x0000888008087816 */ /* 0x000fc800000000ff */
[----:B------:R-:W-:-:S13]  /*12660*/  ISETP.EQ.AND P1, PT, R17, R8, PT ;  /* 0x000000081100720c */ /* 0x000fda0003f22270 */
[----:B------:R-:W-:Y:S05]  /*12670*/  @!P0 BRA P1, `(.L_x_168) ;  /* 0xfffffffc00948947 */ /* 0x000fea000083ffff */
.L_x_163:
[----:B------:R-:W-:-:S05]  /*12680*/  VIADD R13, R13, 0x1 ;  /* 0x000000010d0d7836 */ /* 0x000fca0000000000 */
[----:B------:R-:W-:-:S13]  /*12690*/  ISETP.NE.AND P0, PT, R13, 0x3c, PT ;  /* 0x0000003c0d00780c */ /* 0x000fda0003f05270 */
[----:B------:R-:W-:Y:S05]  /*126a0*/  @P0 BRA `(.L_x_169) ;  /* 0xfffffffc00540947 */ /* 0x000fea000383ffff */
[----:B------:R-:W-:Y:S05]  /*126b0*/  BSYNC.RELIABLE B10 ;  /* 0x00000000000a7941 */ /* 0x000fea0003800100 */
.L_x_162:
[----:B------:R-:W1:Y:S01]  /*126c0*/  LDC.64 R10, c[0x4][0x98] ;  /* 0x01002600ff0a7b82 */ /* 0x000e620000000a00 */
[----:B------:R-:W-:Y:S01]  /*126d0*/  MOV R8, 0x0 ;  /* 0x0000000000087802 */ /* 0x000fe20000000f00 */
[----:B------:R-:W2:Y:S01]  /*126e0*/  LDCU.64 UR4, c[0x4][0x70] ;  /* 0x01000e00ff0477ac */ /* 0x000ea20008000a00 */
[----:B------:R-:W-:Y:S01]  /*126f0*/  IMAD.MOV.U32 R6, RZ, RZ, R33 ;  /* 0x000000ffff067224 */ /* 0x000fe200078e0021 */
[----:B------:R-:W-:-:S04]  /*12700*/  MOV R7, R32 ;  /* 0x0000002000077202 */ /* 0x000fc80000000f00 */
[----:B0-----:R-:W0:Y:S01]  /*12710*/  LDC.64 R8, c[0x4][R8] ;  /* 0x0100000008087b82 */ /* 0x001e220000000a00 */
[----:B--2---:R-:W-:Y:S02]  /*12720*/  IMAD.U32 R4, RZ, RZ, UR4 ;  /* 0x00000004ff047e24 */ /* 0x004fe4000f8e00ff */
[----:B------:R-:W-:Y:S01]  /*12730*/  IMAD.U32 R5, RZ, RZ, UR5 ;  /* 0x00000005ff057e24 */ /* 0x000fe2000f8e00ff */
[----:B-1----:R1:W-:Y:S06]  /*12740*/  STL.64 [R0], R10 ;  /* 0x0000000a00007387 */ /* 0x0023ec0000100a00 */
[----:B------:R-:W-:-:S07]  /*12750*/  LEPC R20, `(.L_x_170) ;  /* 0x000000001014794e */ /* 0x000fce0000000000 */
[----:B01----:R-:W-:Y:S05]  /*12760*/  CALL.ABS.NOINC R8 ;  /* 0x0000000008007343 */ /* 0x003fea0003c00000 */
.L_x_170:
[----:B------:R-:W-:Y:S05]  /*12770*/  BRA `(.L_x_171) ;  /* 0x0000000000c87947 */ /* 0x000fea0003800000 */
.L_x_167:
[----:B------:R-:W-:-:S05]  /*12780*/  IADD3 R8, P0, PT, R4, R15, RZ ;  /* 0x0000000f04087210 */ /* 0x000fca0007f1e0ff */
[----:B------:R-:W-:-:S05]  /*12790*/  IMAD.X R9, RZ, RZ, R5, P0 ;  /* 0x000000ffff097224 */ /* 0x000fca00000e0605 */
[----:B------:R-:W2:Y:S02]  /*127a0*/  LD.E.U8 R8, desc[UR36][R8.64+0x1e] ;  /* 0x00001e2408087980 */ /* 0x000ea4000c101100 */
[----:B--2---:R-:W-:-:S13]  /*127b0*/  ISETP.NE.AND P0, PT, R8, RZ, PT ;  /* 0x000000ff0800720c */ /* 0x004fda0003f05270 */
[----:B------:R-:W-:Y:S05]  /*127c0*/  @!P0 BRA `(.L_x_172) ;  /* 0x0000000000388947 */ /* 0x000fea0003800000 */
[----:B------:R-:W0:Y:S01]  /*127d0*/  LDC.64 R10, c[0x4][0x98] ;  /* 0x01002600ff0a7b82 */ /* 0x000e220000000a00 */
[----:B------:R-:W-:Y:S01]  /*127e0*/  MOV R8, 0x0 ;  /* 0x0000000000087802 */ /* 0x000fe20000000f00 */
[----:B------:R-:W1:Y:S01]  /*127f0*/  LDCU.64 UR4, c[0x4][0x68] ;  /* 0x01000d00ff0477ac */ /* 0x000e620008000a00 */
[----:B------:R-:W-:-:S05]  /*12800*/  IADD3 R33, P0, PT, R16, 0x100, RZ ;  /* 0x0000010010217810 */ /* 0x000fca0007f1e0ff */
[----:B------:R-:W2:Y:S01]  /*12810*/  LDC.64 R8, c[0x4][R8] ;  /* 0x0100000008087b82 */ /* 0x000ea20000000a00 */
[----:B------:R-:W-:Y:S02]  /*12820*/  IMAD.X R32, RZ, RZ, R2, P0 ;  /* 0x000000ffff207224 */ /* 0x000fe400000e0602 */
[----:B------:R-:W-:-:S03]  /*12830*/  IMAD.MOV.U32 R6, RZ, RZ, R33 ;  /* 0x000000ffff067224 */ /* 0x000fc600078e0021 */
[----:B------:R-:W-:Y:S01]  /*12840*/  MOV R7, R32 ;  /* 0x0000002000077202 */ /* 0x000fe20000000f00 */
[----:B-1----:R-:W-:Y:S02]  /*12850*/  IMAD.U32 R4, RZ, RZ, UR4 ;  /* 0x00000004ff047e24 */ /* 0x002fe4000f8e00ff */
[----:B------:R-:W-:Y:S01]  /*12860*/  IMAD.U32 R5, RZ, RZ, UR5 ;  /* 0x00000005ff057e24 */ /* 0x000fe2000f8e00ff */
[----:B0-----:R0:W-:Y:S06]  /*12870*/  STL.64 [R0], R10 ;  /* 0x0000000a00007387 */ /* 0x0011ec0000100a00 */
[----:B------:R-:W-:-:S07]  /*12880*/  LEPC R20, `(.L_x_173) ;  /* 0x000000001014794e */ /* 0x000fce0000000000 */
[----:B0-2---:R-:W-:Y:S05]  /*12890*/  CALL.ABS.NOINC R8 ;  /* 0x0000000008007343 */ /* 0x005fea0003c00000 */
.L_x_173:
[----:B------:R-:W-:Y:S05]  /*128a0*/  BRA `(.L_x_171) ;  /* 0x00000000007c7947 */ /* 0x000fea0003800000 */
.L_x_172:
[----:B------:R-:W0:Y:S01]  /*128b0*/  LDC.64 R8, c[0x4][0x8] ;  /* 0x01000200ff087b82 */ /* 0x000e220000000a00 */
[----:B------:R-:W-:Y:S01]  /*128c0*/  IADD3 R4, P0, PT, R4, R6, RZ ;  /* 0x0000000604047210 */ /* 0x000fe20007f1e0ff */
[----:B------:R-:W-:-:S04]  /*128d0*/  IMAD.SHL.U32 R17, R13, 0x4, RZ ;  /* 0x000000040d117824 */ /* 0x000fc800078e00ff */
[----:B------:R-:W-:-:S05]  /*128e0*/  IMAD.X R5, R5, 0x1, R7, P0 ;  /* 0x0000000105057824 */ /* 0x000fca00000e0607 */
[----:B------:R-:W2:Y:S04]  /*128f0*/  LD.E.U8 R0, desc[UR36][R4.64+0x9000] ;  /* 0x0090002404007980 */ /* 0x000ea8000c101100 */
[----:B------:R1:W-:Y:S04]  /*12900*/  ST.E.U8 desc[UR36][R4.64+0x9000], R17 ;  /* 0x0090001104007985 */ /* 0x0003e8000c101124 */
[----:B0-----:R-:W3:Y:S01]  /*12910*/  LDG.E.64 R6, desc[UR36][R8.64] ;  /* 0x0000002408067981 */ /* 0x001ee2000c1e1b00 */
[----:B--2---:R-:W-:Y:S02]  /*12920*/  LOP3.LUT R15, R0, 0xfc, RZ, 0xc0, !PT ;  /* 0x000000fc000f7812 */ /* 0x004fe400078ec0ff */
[----:B---3--:R-:W-:-:S05]  /*12930*/  IADD3 R12, P0, PT, R6, R3, RZ ;  /* 0x00000003060c7210 */ /* 0x008fca0007f1e0ff */
[----:B------:R-:W-:-:S05]  /*12940*/  IMAD.X R13, R7, 0x1, R11, P0 ;  /* 0x00000001070d7824 */ /* 0x000fca00000e060b */
[----:B------:R0:W-:Y:S04]  /*12950*/  ST.E.U8 desc[UR36][R12.64+0x9000], R15 ;  /* 0x0090000f0c007985 */ /* 0x0001e8000c101124 */
[----:B------:R-:W2:Y:S02]  /*12960*/  LDG.E.64 R6, desc[UR36][R8.64] ;  /* 0x0000002408067981 */ /* 0x000ea4000c1e1b00 */
[----:B--2---:R-:W-:Y:S02]  /*12970*/  IADD3 R10, P0, PT, R6, R3, RZ ;  /* 0x00000003060a7210 */ /* 0x004fe40007f1e0ff */
[----:B-1----:R-:W2:Y:S03]  /*12980*/  LD.E.U8 R17, desc[UR36][R6.64] ;  /* 0x0000002406117980 */ /* 0x002ea6000c101100 */
[----:B------:R-:W-:Y:S01]  /*12990*/  IMAD.X R11, R7, 0x1, R11, P0 ;  /* 0x00000001070b7824 */ /* 0x000fe200000e060b */
[----:B------:R-:W3:Y:S04]  /*129a0*/  LD.E.U8 R19, desc[UR36][R6.64+0x1] ;  /* 0x0000012406137980 */ /* 0x000ee8000c101100 */
[----:B------:R-:W4:Y:S04]  /*129b0*/  LD.E.U8 R0, desc[UR36][R10.64+0x9001] ;  /* 0x009001240a007980 */ /* 0x000f28000c101100 */
[----:B------:R-:W5:Y:S04]  /*129c0*/  LD.E.U8 R3, desc[UR36][R10.64+0x9000] ;  /* 0x009000240a037980 */ /* 0x000f68000c101100 */
[----:B----4-:R1:W-:Y:S04]  /*129d0*/  ST.E.U8 desc[UR36][R6.64+0x4], R0 ;  /* 0x0000040006007985 */ /* 0x0103e8000c101124 */
[----:B------:R-:W4:Y:S01]  /*129e0*/  LDG.E.64 R4, desc[UR36][R8.64] ;  /* 0x0000002408047981 */ /* 0x000f22000c1e1b00 */
[----:B-----5:R-:W-:-:S03]  /*129f0*/  IMAD R14, R3, 0x100, R0 ;  /* 0x00000100030e7824 */ /* 0x020fc600078e0200 */
[----:B----4-:R1:W-:Y:S04]  /*12a00*/  ST.E.U8 desc[UR36][R4.64+0x3], R3 ;  /* 0x0000030304007985 */ /* 0x0103e8000c101124 */
[----:B0-----:R-:W4:Y:S01]  /*12a10*/  LDG.E.64 R12, desc[UR36][R8.64] ;  /* 0x00000024080c7981 */ /* 0x001f22000c1e1b00 */
[----:B------:R-:W-:-:S05]  /*12a20*/  IMAD R15, R14, 0x1d, RZ ;  /* 0x0000001d0e0f7824 */ /* 0x000fca00078e02ff */
[----:B----4-:R-:W-:-:S04]  /*12a30*/  IADD3 R12, P0, PT, R15, R12, RZ ;  /* 0x0000000c0f0c7210 */ /* 0x010fc80007f1e0ff */
[----:B------:R-:W-:-:S05]  /*12a40*/  IADD3.X R13, PT, PT, RZ, R13, RZ, P0, !PT ;  /* 0x0000000dff0d7210 */ /* 0x000fca00007fe4ff */
[----:B---3--:R1:W-:Y:S04]  /*12a50*/  ST.E.U8 desc[UR36][R12.64+0x4], R19 ;  /* 0x000004130c007985 */ /* 0x0083e8000c101124 */
[----:B------:R-:W3:Y:S02]  /*12a60*/  LDG.E.64 R10, desc[UR36][R8.64] ;  /* 0x00000024080a7981 */ /* 0x000ee4000c1e1b00 */
[----:B---3--:R-:W-:-:S05]  /*12a70*/  IADD3 R10, P0, PT, R15, R10, RZ ;  /* 0x0000000a0f0a7210 */ /* 0x008fca0007f1e0ff */
[----:B------:R-:W-:-:S05]  /*12a80*/  IMAD.X R11, RZ, RZ, R11, P0 ;  /* 0x000000ffff0b7224 */ /* 0x000fca00000e060b */
[----:B--2---:R1:W-:Y:S03]  /*12a90*/  ST.E.U8 desc[UR36][R10.64+0x3], R17 ;  /* 0x000003110a007985 */ /* 0x0043e6000c101124 */
.L_x_171:
[----:B------:R-:W-:Y:S05]  /*12aa0*/  BSYNC.RECONVERGENT B7 ;  /* 0x0000000000077941 */ /* 0x000fea0003800200 */
.L_x_161:
[----:B------:R-:W-:Y:S01]  /*12ab0*/  MOV R8, 0x0 ;  /* 0x0000000000087802 */ /* 0x000fe20000000f00 */
[----:B------:R-:W0:Y:S01]  /*12ac0*/  LDCU.64 UR4, c[0x4][0x18] ;  /* 0x01000300ff0477ac */ /* 0x000e220008000a00 */
[----:B-1----:R-:W-:-:S04]  /*12ad0*/  CS2R R6, SRZ ;  /* 0x0000000000067805 */ /* 0x002fc8000001ff00 */
[----:B------:R-:W1:Y:S01]  /*12ae0*/  LDC.64 R8, c[0x4][R8] ;  /* 0x0100000008087b82 */ /* 0x000e620000000a00 */
[----:B0-----:R-:W-:Y:S02]  /*12af0*/  IMAD.U32 R4, RZ, RZ, UR4 ;  /* 0x00000004ff047e24 */ /* 0x001fe4000f8e00ff */
[----:B------:R-:W-:-:S07]  /*12b00*/  IMAD.U32 R5, RZ, RZ, UR5 ;  /* 0x00000005ff057e24 */ /* 0x000fce000f8e00ff */
[----:B------:R-:W-:-:S07]  /*12b10*/  LEPC R20, `(.L_x_174) ;  /* 0x000000001014794e */ /* 0x000fce0000000000 */
[----:B-1----:R-:W-:Y:S05]  /*12b20*/  CALL.ABS.NOINC R8 ;  /* 0x0000000008007343 */ /* 0x002fea0003c00000 */
.L_x_174:
        /* <DEDUP_REMOVED lines=13> */
[----:B--2---:R-:W-:-:S05]  /*12c00*/  @!P0 IMAD R0, R0, 0x100, R3 ;  /* 0x0000010000008824 */ /* 0x004fca00078e0203 */
[----:B------:R0:W-:Y:S04]  /*12c10*/  @!P0 STL [R1], R0 ;  /* 0x0000000001008387 */ /* 0x0001e80000100800 */
[----:B------:R-:W2:Y:S02]  /*12c20*/  LD.E.U8 R3, desc[UR36][R6.64+0x9006] ;  /* 0x0090062406037980 */ /* 0x000ea4000c101100 */
[----:B--2---:R-:W-:-:S13]  /*12c30*/  ISETP.GT.U32.AND P1, PT, R3, 0x3, PT ;  /* 0x000000030300780c */ /* 0x004fda0003f24070 */
[----:B------:R-:W2:Y:S01]  /*12c40*/  @!P1 LD.E.U8 R8, desc[UR36][R6.64+0x9007] ;  /* 0x0090072406089980 */ /* 0x000ea2000c101100 */
[----:B------:R-:W-:Y:S02]  /*12c50*/  HFMA2 R18, -RZ, RZ, 0, 0 ;  /* 0x00000000ff127431 */ /* 0x000fe400000001ff */
        /* <DEDUP_REMOVED lines=9> */
[----:B------:R-:W-:Y:S02]  /*12cf0*/  @!P0 IMAD R11, R18, 0x4, R1 ;  /* 0x00000004120b8824 */ /* 0x000fe400078e0201 */
[----:B--2---:R-:W-:-:S05]  /*12d00*/  @!P0 IMAD R10, R3, 0x100, R10 ;  /* 0x00000100030a8824 */ /* 0x004fca00078e020a */
[----:B------:R0:W-:Y:S04]  /*12d10*/  @!P0 STL [R11], R10 ;  /* 0x0000000a0b008387 */ /* 0x0001e80000100800 */
[----:B------:R-:W2:Y:S02]  /*12d20*/  LD.E.U8 R0, desc[UR36][R6.64+0x900a] ;  /* 0x00900a2406007980 */ /* 0x000ea4000c101100 */
[----:B--2---:R-:W-:-:S13]  /*12d30*/  ISETP.GT.U32.AND P1, PT, R0, 0x3, PT ;  /* 0x000000030000780c */ /* 0x004fda0003f24070 */
[----:B------:R-:W2:Y:S01]  /*12d40*/  @!P1 LD.E.U8 R3, desc[UR36][R6.64+0x900b] ;  /* 0x00900b2406039980 */ /* 0x000ea2000c101100 */
[----:B-1----:R-:W-:-:S05]  /*12d50*/  @!P0 IADD3 R8, PT, PT, R18, 0x1, RZ ;  /* 0x0000000112088810 */ /* 0x002fca0007ffe0ff */
        /* <DEDUP_REMOVED lines=9> */
[----:B0-----:R-:W-:Y:S02]  /*12df0*/  @!P0 IMAD R10, R18, 0x4, R1 ;  /* 0x00000004120a8824 */ /* 0x001fe400078e0201 */
[----:B--2---:R-:W-:-:S05]  /*12e00*/  @!P0 IMAD R9, R0, 0x100, R9 ;  /* 0x0000010000098824 */ /* 0x004fca00078e0209 */
[----:B------:R0:W-:Y:S04]  /*12e10*/  @!P0 STL [R10], R9 ;  /* 0x000000090a008387 */ /* 0x0001e80000100800 */
[----:B------:R-:W2:Y:S02]  /*12e20*/  LD.E.U8 R0, desc[UR36][R6.64+0x900e] ;  /* 0x00900e2406007980 */ /* 0x000ea4000c101100 */
[----:B--2---:R-:W-:-:S13]  /*12e30*/  ISETP.GT.U32.AND P1, PT, R0, 0x3, PT ;  /* 0x000000030000780c */ /* 0x004fda0003f24070 */
[----:B-1----:R-:W2:Y:S01]  /*12e40*/  @!P1 LD.E.U8 R3, desc[UR36][R6.64+0x900f] ;  /* 0x00900f2406039980 */ /* 0x002ea2000c101100 */
[----:B------:R-:W-:-:S05]  /*12e50*/  @!P0 IADD3 R8, PT, PT, R18, 0x1, RZ ;  /* 0x0000000112088810 */ /* 0x000fca0007ffe0ff */
        /* <DEDUP_REMOVED lines=9> */
[----:B------:R-:W-:Y:S02]  /*12ef0*/  @!P0 IMAD R10, R18, 0x4, R1 ;  /* 0x00000004120a8824 */ /* 0x000fe400078e0201 */
        /* <DEDUP_REMOVED lines=61> */
[----:B------:R-:W-:-:S05]  /*132d0*/  @!P1 VIADD R8, R18, 0x1 ;  /* 0x0000000112089836 */ /* 0x000fca0000000000 */
[----:B------:R-:W-:-:S05]  /*132e0*/  @!P1 MOV R18, R8 ;  /* 0x0000000800129202 */ /* 0x000fca0000000f00 */
[----:B------:R-:W-:Y:S02]  /*132f0*/  @!P0 IMAD R10, R18, 0x4, R1 ;  /* 0x00000004120a8824 */ /* 0x000fe400078e0201 */
[----:B--2---:R-:W-:-:S05]  /*13300*/  @!P0 IMAD R9, R0, 0x100, R9 ;  /* 0x0000010000098824 */ /* 0x004fca00078e0209 */
        /* <DEDUP_REMOVED lines=12> */
[----:B------:R-:W-:-:S05]  /*133d0*/  @!P1 IADD3 R8, PT, PT, R18, 0x1, RZ ;  /* 0x0000000112089810 */ /* 0x000fca0007ffe0ff */
[----:B------:R-:W-:-:S04]  /*133e0*/  @!P1 IMAD.MOV.U32 R18, RZ, RZ, R8 ;  /* 0x000000ffff129224 */ /* 0x000fc800078e0008 */
        /* <DEDUP_REMOVED lines=8> */
[----:B------:R-:W-:Y:S01]  /*13470*/  @!P1 IMAD R12, R18, 0x4, R1 ;  /* 0x00000004120c9824 */ /* 0x000fe200078e0201 */
[----:B--2---:R-:W-:-:S05]  /*13480*/  @!P1 LEA R3, R0, R3, 0x8 ;  /* 0x0000000300039211 */ /* 0x004fca00078e40ff */
        /* <DEDUP_REMOVED lines=12> */
[----:B------:R-:W-:-:S05]  /*13550*/  @!P0 VIADD R8, R18, 0x1 ;  /* 0x0000000112088836 */ /* 0x000fca0000000000 */
[----:B------:R-:W-:-:S05]  /*13560*/  @!P0 MOV R18, R8 ;  /* 0x0000000800128202 */ /* 0x000fca0000000f00 */
        /* <DEDUP_REMOVED lines=302> */
[----:B------:R-:W-:Y:S01]  /*14850*/  @!P0 VIADD R8, R18, 0x1 ;  /* 0x0000000112088836 */ /* 0x000fe20000000000 */
[----:B------:R-:W-:Y:S03]  /*14860*/  BSSY.RECONVERGENT B8, `(.L_x_175) ;  /* 0x0000214000087945 */ /* 0x000fe60003800200 */
[----:B------:R-:W-:-:S04]  /*14870*/  @!P0 IMAD.MOV.U32 R18, RZ, RZ, R8 ;  /* 0x000000ffff128224 */ /* 0x000fc800078e0008 */
[----:B------:R-:W-:Y:S01]  /*14880*/  @!P1 IMAD R8, R18, 0x4, R1 ;  /* 0x0000000412089824 */ /* 0x000fe200078e0201 */
[----:B--2---:R-:W-:Y:S01]  /*14890*/  @!P1 LEA R3, R0, R3, 0x8 ;  /* 0x0000000300039211 */ /* 0x004fe200078e40ff */
[----:B------:R-:W-:-:S04]  /*148a0*/  @!P1 VIADD R0, R18, 0x1 ;  /* 0x0000000112009836 */ /* 0x000fc80000000000 */
[----:B------:R0:W-:Y:S01]  /*148b0*/  @!P1 STL [R8], R3 ;  /* 0x0000000308009387 */ /* 0x0001e20000100800 */
[----:B------:R-:W-:-:S05]  /*148c0*/  @!P1 IMAD.MOV.U32 R18, RZ, RZ, R0 ;  /* 0x000000ffff129224 */ /* 0x000fca00078e0000 */
[----:B------:R-:W-:-:S13]  /*148d0*/  ISETP.NE.AND P0, PT, R18, RZ, PT ;  /* 0x000000ff1200720c */ /* 0x000fda0003f05270 */
[----:B0-----:R-:W-:Y:S05]  /*148e0*/  @!P0 BRA `(.L_x_176) ;  /* 0x00000020002c8947 */ /* 0x001fea0003800000 */
[----:B------:R-:W-:Y:S01]  /*148f0*/  BSSY.RECONVERGENT B0, `(.L_x_177) ;  /* 0x00000da000007945 */ /* 0x000fe20003800200 */
[----:B------:R-:W-:Y:S02]  /*14900*/  VIADD R10, R18, 0xfffffffe ;  /* 0xfffffffe120a7836 */ /* 0x000fe40000000000 */
[----:B------:R-:W-:-:S07]  /*14910*/  IMAD.MOV.U32 R3, RZ, RZ, RZ ;  /* 0x000000ffff037224 */ /* 0x000fce00078e00ff */
.L_x_211:
[----:B0-----:R-:W-:Y:S01]  /*14920*/  IADD3 R7, PT, PT, R3, 0x1, RZ ;  /* 0x0000000103077810 */ /* 0x001fe20007ffe0ff */
[----:B------:R-:W-:Y:S01]  /*14930*/  BSSY.RECONVERGENT B3, `(.L_x_178) ;  /* 0x00000d4000037945 */ /* 0x000fe20003800200 */
[----:B--2---:R-:W-:Y:S02]  /*14940*/  IMAD.MOV.U32 R12, RZ, RZ, R3 ;  /* 0x000000ffff0c7224 */ /* 0x004fe400078e0003 */
[CC--:B------:R-:W-:Y:S01]  /*14950*/  ISETP.GE.AND P1, PT, R7.reuse, R18.reuse, PT ;  /* 0x000000120700720c */ /* 0x0c0fe20003f26270 */
[----:B------:R-:W-:Y:S01]  /*14960*/  IMAD.MOV.U32 R3, RZ, RZ, R7 ;  /* 0x000000ffff037224 */ /* 0x000fe200078e0007 */
[----:B------:R-:W-:-:S11]  /*14970*/  ISETP.NE.AND P0, PT, R7, R18, PT ;  /* 0x000000120700720c */ /* 0x000fd60003f05270 */
[----:B-1----:R-:W-:Y:S05]  /*14980*/  @P1 BRA `(.L_x_179) ;  /* 0x0000000c00381947 */ /* 0x002fea0003800000 */
[----:B------:R-:W-:Y:S01]  /*14990*/  LOP3.LUT R7, RZ, R12, RZ, 0x33, !PT ;  /* 0x0000000cff077212 */ /* 0x000fe200078e33ff */
[----:B------:R-:W-:Y:S01]  /*149a0*/  BSSY.RECONVERGENT B2, `(.L_x_180) ;  /* 0x000005c000027945 */ /* 0x000fe20003800200 */
[----:B------:R-:W-:Y:S02]  /*149b0*/  IMAD R0, R12, 0x4, R1 ;  /* 0x000000040c007824 */ /* 0x000fe400078e0201 */
[----:B------:R-:W-:Y:S02]  /*149c0*/  IMAD.MOV.U32 R11, RZ, RZ, R3 ;  /* 0x000000ffff0b7224 */ /* 0x000fe400078e0003 */
        /* <DEDUP_REMOVED lines=20> */
[----:B---3--:R-:W-:Y:S01]  /*14b10*/  LEA R34, R15, R34, 0x8 ;  /* 0x000000220f227211 */ /* 0x008fe200078e40ff */
[----:B--2---:R-:W-:-:S05]  /*14b20*/  IMAD R11, R11, 0x100, R20 ;  /* 0x000001000b0b7824 */ /* 0x004fca00078e0214 */
[----:B------:R-:W-:-:S13]  /*14b30*/  ISETP.GT.U32.AND P1, PT, R11, R34, PT ;  /* 0x000000220b00720c */ /* 0x000fda0003f24070 */
[----:B------:R-:W-:Y:S05]  /*14b40*/  @!P1 BREAK.RELIABLE B1 ;  /* 0x0000000000019942 */ /* 0x000fea0003800100 */
[----:B------:R-:W-:Y:S05]  /*14b50*/  @!P1 BRA `(.L_x_185) ;  /* 0x0000000000149947 */ /* 0x000fea0003800000 */
.L_x_184:
[----:B------:R-:W-:Y:S05]  /*14b60*/  BSYNC.RELIABLE B1 ;  /* 0x0000000000017941 */ /* 0x000fea0003800100 */
.L_x_183:
[----:B------:R-:W2:Y:S01]  /*14b70*/  LDL R7, [R0] ;  /* 0x0000000000077983 */ /* 0x000ea20000100800 */
[----:B------:R-:W-:-:S03]  /*14b80*/  IMAD.MOV.U32 R13, RZ, RZ, R17 ;  /* 0x000000ffff0d7224 */ /* 0x000fc600078e0011 */
[----:B------:R0:W-:Y:S04]  /*14b90*/  STL [R0], R17 ;  /* 0x0000001100007387 */ /* 0x0001e80000100800 */
[----:B--2---:R0:W-:Y:S02]  /*14ba0*/  STL [R0+0x4], R7 ;  /* 0x0000040700007387 */ /* 0x0041e40000100800 */
.L_x_185:
[----:B------:R-:W-:Y:S05]  /*14bb0*/  BSYNC.RECONVERGENT B4 ;  /* 0x0000000000047941 */ /* 0x000fea0003800200 */
.L_x_182:
        /* <DEDUP_REMOVED lines=24> */
.L_x_188:
[----:B------:R-:W-:Y:S05]  /*14d40*/  BSYNC.RELIABLE B1 ;  /* 0x0000000000017941 */ /* 0x000fea0003800100 */
.L_x_187:
[----:B------:R-:W-:Y:S04]  /*14d50*/  STL [R0], R17 ;  /* 0x0000001100007387 */ /* 0x000fe80000100800 */
[----:B------:R0:W-:Y:S02]  /*14d60*/  STL [R0+0x8], R13 ;  /* 0x0000080d00007387 */ /* 0x0001e40000100800 */
[----:B0-----:R-:W-:-:S07]  /*14d70*/  IMAD.MOV.U32 R13, RZ, RZ, R17 ;  /* 0x000000ffff0d7224 */ /* 0x001fce00078e0011 */
.L_x_189:
[----:B------:R-:W-:Y:S05]  /*14d80*/  BSYNC.RECONVERGENT B4 ;  /* 0x0000000000047941 */ /* 0x000fea0003800200 */
.L_x_186:
        /* <DEDUP_REMOVED lines=24> */
.L_x_192:
[----:B------:R-:W-:Y:S05]  /*14f10*/  BSYNC.RELIABLE B1 ;  /* 0x0000000000017941 */ /* 0x000fea0003800100 */
.L_x_191:
[----:B------:R0:W-:Y:S04]  /*14f20*/  STL [R0], R17 ;  /* 0x0000001100007387 */ /* 0x0001e80000100800 */
[----:B------:R0:W-:Y:S02]  /*14f30*/  STL [R0+0xc], R13 ;  /* 0x00000c0d00007387 */ /* 0x0001e40000100800 */
.L_x_193:
[----:B------:R-:W-:Y:S05]  /*14f40*/  BSYNC.RECONVERGENT B4 ;  /* 0x0000000000047941 */ /* 0x000fea0003800200 */
.L_x_190:
[----:B------:R-:W-:-:S07]  /*14f50*/  IADD3 R11, PT, PT, R12, 0x4, RZ ;  /* 0x000000040c0b7810 */ /* 0x000fce0007ffe0ff */
.L_x_181:
[----:B------:R-:W-:Y:S05]  /*14f60*/  BSYNC.RECONVERGENT B2 ;  /* 0x0000000000027941 */ /* 0x000fea0003800200 */
.L_x_180:
[----:B------:R-:W-:-:S05]  /*14f70*/  IMAD.IADD R6, R10, 0x1, -R12 ;  /* 0x000000010a067824 */ /* 0x000fca00078e0a0c */
[----:B------:R-:W-:-:S13]  /*14f80*/  ISETP.GE.U32.AND P1, PT, R6, 0x3, PT ;  /* 0x000000030600780c */ /* 0x000fda0003f26070 */
[----:B------:R-:W-:Y:S05]  /*14f90*/  @!P1 BRA `(.L_x_179) ;  /* 0x0000000400b49947 */ /* 0x000fea0003800000 */
.L_x_210:
        /* <DEDUP_REMOVED lines=25> */
.L_x_196:
[----:B------:R-:W-:Y:S05]  /*15130*/  BSYNC.RELIABLE B2 ;  /* 0x0000000000027941 */ /* 0x000fea0003800100 */
.L_x_195:
[----:B------:R-:W2:Y:S04]  /*15140*/  LDL R7, [R0] ;  /* 0x0000000000077983 */ /* 0x000ea80000100800 */
[----:B------:R0:W-:Y:S04]  /*15150*/  STL [R0], R19 ;  /* 0x0000001300007387 */ /* 0x0001e80000100800 */
[----:B--2---:R0:W-:Y:S04]  /*15160*/  STL [R12], R7 ;  /* 0x000000070c007387 */ /* 0x0041e80000100800 */
[----:B------:R0:W5:Y:S02]  /*15170*/  LDL R13, [R0] ;  /* 0x00000000000d7983 */ /* 0x0001640000100800 */
.L_x_197:
[----:B------:R-:W-:Y:S05]  /*15180*/  BSYNC.RECONVERGENT B1 ;  /* 0x0000000000017941 */ /* 0x000fea0003800200 */
.L_x_194:
        /* <DEDUP_REMOVED lines=21> */
.L_x_200:
[----:B------:R-:W-:Y:S05]  /*152e0*/  BSYNC.RELIABLE B2 ;  /* 0x0000000000027941 */ /* 0x000fea0003800100 */
.L_x_199:
[----:B------:R-:W-:Y:S04]  /*152f0*/  STL [R0], R19 ;  /* 0x0000001300007387 */ /* 0x000fe80000100800 */
[----:B-----5:R0:W-:Y:S04]  /*15300*/  STL [R12+0x4], R13 ;  /* 0x0000040d0c007387 */ /* 0x0201e80000100800 */
[----:B0-----:R0:W5:Y:S02]  /*15310*/  LDL R13, [R0] ;  /* 0x00000000000d7983 */ /* 0x0011640000100800 */
.L_x_201:
[----:B------:R-:W-:Y:S05]  /*15320*/  BSYNC.RECONVERGENT B1 ;  /* 0x0000000000017941 */ /* 0x000fea0003800200 */
.L_x_198:
        /* <DEDUP_REMOVED lines=21> */
.L_x_204:
[----:B------:R-:W-:Y:S05]  /*15480*/  BSYNC.RELIABLE B2 ;  /* 0x0000000000027941 */ /* 0x000fea0003800100 */
.L_x_203:
[----:B------:R-:W-:Y:S04]  /*15490*/  STL [R0], R19 ;  /* 0x0000001300007387 */ /* 0x000fe80000100800 */
[----:B-----5:R1:W-:Y:S04]  /*154a0*/  STL [R12+0x8], R13 ;  /* 0x0000080d0c007387 */ /* 0x0203e80000100800 */
[----:B-1----:R1:W5:Y:S02]  /*154b0*/  LDL R13, [R0] ;  /* 0x00000000000d7983 */ /* 0x0023640000100800 */
.L_x_205:
[----:B------:R-:W-:Y:S05]  /*154c0*/  BSYNC.RECONVERGENT B1 ;  /* 0x0000000000017941 */ /* 0x000fea0003800200 */
.L_x_202:
        /* <DEDUP_REMOVED lines=21> */
.L_x_208:
[----:B------:R-:W-:Y:S05]  /*15620*/  BSYNC.RELIABLE B2 ;  /* 0x0000000000027941 */ /* 0x000fea0003800100 */
.L_x_207:
[----:B------:R2:W-:Y:S04]  /*15630*/  STL [R0], R19 ;  /* 0x0000001300007387 */ /* 0x0005e80000100800 */
[----:B-----5:R2:W-:Y:S02]  /*15640*/  STL [R12+0xc], R13 ;  /* 0x00000c0d0c007387 */ /* 0x0205e40000100800 */
.L_x_209:
[----:B------:R-:W-:Y:S05]  /*15650*/  BSYNC.RECONVERGENT B1 ;  /* 0x0000000000017941 */ /* 0x000fea0003800200 */
.L_x_206:
[----:B------:R-:W-:Y:S05]  /*15660*/  @P1 BRA `(.L_x_210) ;  /* 0xfffffff8004c1947 */ /* 0x000fea000383ffff */
.L_x_179:
[----:B------:R-:W-:Y:S05]  /*15670*/  BSYNC.RECONVERGENT B3 ;  /* 0x0000000000037941 */ /* 0x000fea0003800200 */
.L_x_178:
[----:B------:R-:W-:Y:S05]  /*15680*/  @P0 BRA `(.L_x_211) ;  /* 0xfffffff000a40947 */ /* 0x000fea000383ffff */
[----:B------:R-:W-:Y:S05]  /*15690*/  BSYNC.RECONVERGENT B0 ;  /* 0x0000000000007941 */ /* 0x000fea0003800200 */
.L_x_177:
[----:B------:R-:W-:Y:S01]  /*156a0*/  ISETP.GE.U32.AND P0, PT, R18, 0x4, PT ;  /* 0x000000041200780c */ /* 0x000fe20003f06070 */
[----:B------:R-:W-:Y:S01]  /*156b0*/  BSSY.RECONVERGENT B6, `(.L_x_212) ;  /* 0x00000ab000067945 */ /* 0x000fe20003800200 */
[----:B------:R-:W-:-:S11]  /*156c0*/  IMAD.MOV.U32 R40, RZ, RZ, RZ ;  /* 0x000000ffff287224 */ /* 0x000fd600078e00ff */
[----:B------:R-:W-:Y:S05]  /*156d0*/  @!P0 BRA `(.L_x_213) ;  /* 0x0000000800a08947 */ /* 0x000fea0003800000 */
[----:B------:R-:W-:Y:S01]  /*156e0*/  LOP3.LUT R40, R18, 0x7ffffffc, RZ, 0xc0, !PT ;  /* 0x7ffffffc12287812 */ /* 0x000fe200078ec0ff */
[----:B------:R-:W-:-:S07]  /*156f0*/  IMAD.MOV.U32 R34, RZ, RZ, RZ ;  /* 0x000000ffff227224 */ /* 0x000fce00078e00ff */
.L_x_230:
[----:B------:R-:W3:Y:S01]  /*15700*/  LDC.64 R4, c[0x4][0x8] ;  /* 0x01000200ff047b82 */ /* 0x000ee20000000a00 */
[----:B0-----:R-:W-:-:S05]  /*15710*/  IMAD R17, R34, 0x4, R1 ;  /* 0x0000000422117824 */ /* 0x001fca00078e0201 */
[----:B-12---:R-:W2:Y:S04]  /*15720*/  LDL R0, [R17] ;  /* 0x0000000011007983 */ /* 0x006ea80000100800 */
[----:B---3--:R-:W3:Y:S01]  /*15730*/  LDG.E.64 R4, desc[UR36][R4.64] ;  /* 0x0000002404047981 */ /* 0x008ee2000c1e1b00 */
        /* <DEDUP_REMOVED lines=22> */
.L_x_216:
[----:B------:R-:W-:Y:S05]  /*158a0*/  BRA `(.L_x_217) ;  /* 0x0000000000407947 */ /* 0x000fea0003800000 */
.L_x_215:
        /* <DEDUP_REMOVED lines=11> */
[----:B------:R-:W-:Y:S02]  /*15960*/  IMAD.U32 R5, RZ, RZ, UR5 ;  /* 0x00000005ff057e24 */ /* 0x000fe4000f8e00ff */
[----:B--2---:R-:W-:-:S05]  /*15970*/  IMAD R0, R0, 0x100, R3 ;  /* 0x0000010000007824 */ /* 0x004fca00078e0203 */
[----:B-1----:R3:W-:Y:S02]  /*15980*/  STL [R1+0xf8], R0 ;  /* 0x0000f80001007387 */ /* 0x0027e40000100800 */
[----:B------:R-:W-:-:S07]  /*15990*/  LEPC R20, `(.L_x_217) ;  /* 0x000000001014794e */ /* 0x000fce0000000000 */
[----:B---3--:R-:W-:Y:S05]  /*159a0*/  CALL.ABS.NOINC R8 ;  /* 0x0000000008007343 */ /* 0x008fea0003c00000 */
.L_x_217:
[----:B------:R-:W-:Y:S05]  /*159b0*/  BSYNC.RECONVERGENT B7 ;  /* 0x0000000000077941 */ /* 0x000fea0003800200 */
.L_x_214:
        /* <DEDUP_REMOVED lines=22> */
.L_x_220:
[----:B------:R-:W-:Y:S05]  /*15b20*/  BRA `(.L_x_221) ;  /* 0x0000000000407947 */ /* 0x000fea0003800000 */
.L_x_219:
        /* <DEDUP_REMOVED lines=16> */
.L_x_221:
[----:B------:R-:W-:Y:S05]  /*15c30*/  BSYNC.RECONVERGENT B7 ;  /* 0x0000000000077941 */ /* 0x000fea0003800200 */
.L_x_218:
        /* <DEDUP_REMOVED lines=19> */
[----:B------:R-:W-:-:S07]  /*15d70*/  IMAD.U32 R5, RZ, RZ, UR5 ;  /* 0x00000005ff057e24 */ /* 0x000fce000f8e00ff */
[----:B------:R-:W-:-:S07]  /*15d80*/  LEPC R20, `(.L_x_224) ;  /* 0x000000001014794e */ /* 0x000fce0000000000 */
[----:B-12---:R-:W-:Y:S05]  /*15d90*/  CALL.ABS.NOINC R8 ;  /* 0x0000000008007343 */ /* 0x006fea0003c00000 */
.L_x_224:
[----:B------:R-:W-:Y:S05]  /*15da0*/  BRA `(.L_x_225) ;  /* 0x0000000000407947 */ /* 0x000fea0003800000 */
.L_x_223:
        /* <DEDUP_REMOVED lines=16> */
.L_x_225:
[----:B------:R-:W-:Y:S05]  /*15eb0*/  BSYNC.RECONVERGENT B7 ;  /* 0x0000000000077941 */ /* 0x000fea0003800200 */
.L_x_222:
        /* <DEDUP_REMOVED lines=22> */
.L_x_228:
[----:B------:R-:W-:Y:S05]  /*16020*/  BRA `(.L_x_229) ;  /* 0x0000000000407947 */ /* 0x000fea0003800000 */
.L_x_227:
        /* <DEDUP_REMOVED lines=11> */
[----:B------:R-:W-:Y:S01]  /*160e0*/  IMAD.U32 R5, RZ, RZ, UR5 ;  /* 0x00000005ff057e24 */ /* 0x000fe2000f8e00ff */
[----:B--2---:R-:W-:-:S05]  /*160f0*/  LEA R0, R0, R3, 0x8 ;  /* 0x0000000300007211 */ /* 0x004fca00078e40ff */
[----:B-1----:R3:W-:Y:S02]  /*16100*/  STL [R1+0xf8], R0 ;  /* 0x0000f80001007387 */ /* 0x0027e40000100800 */
[----:B------:R-:W-:-:S07]  /*16110*/  LEPC R20, `(.L_x_229) ;  /* 0x000000001014794e */ /* 0x000fce0000000000 */
[----:B---3--:R-:W-:Y:S05]  /*16120*/  CALL.ABS.NOINC R8 ;  /* 0x0000000008007343 */ /* 0x008fea0003c00000 */
.L_x_229:
[----:B------:R-:W-:Y:S05]  /*16130*/  BSYNC.RECONVERGENT B7 ;  /* 0x0000000000077941 */ /* 0x000fea0003800200 */
.L_x_226:
[----:B------:R-:W-:-:S13]  /*16140*/  ISETP.NE.AND P6, PT, R19, RZ, PT ;  /* 0x000000ff1300720c */ /* 0x000fda0003fc5270 */
[----:B------:R-:W-:Y:S05]  /*16150*/  @P6 BRA `(.L_x_230) ;  /* 0xfffffff400686947 */ /* 0x000fea000383ffff */
.L_x_213:
[----:B------:R-:W-:Y:S05]  /*16160*/  BSYNC.RECONVERGENT B6 ;  /* 0x0000000000067941 */ /* 0x000fea0003800200 */
.L_x_212:
[----:B012---:R-:W-:-:S04]  /*16170*/  LOP3.LUT R0, R18, 0x3, RZ, 0xc0, !PT ;  /* 0x0000000312007812 */ /* 0x007fc800078ec0ff */
[----:B------:R-:W-:-:S13]  /*16180*/  ISETP.NE.AND P0, PT, R0, RZ, PT ;  /* 0x000000ff0000720c */ /* 0x000fda0003f05270 */
[----:B------:R-:W-:Y:S05]  /*16190*/  @!P0 BRA `(.L_x_176) ;  /* 0x0000000800008947 */ /* 0x000fea0003800000 */
[----:B------:R-:W-:Y:S01]  /*161a0*/  ISETP.NE.AND P0, PT, R0, 0x1, PT ;  /* 0x000000010000780c */ /* 0x000fe20003f05270 */
[----:B------:R-:W-:-:S12]  /*161b0*/  BSSY.RECONVERGENT B6, `(.L_x_231) ;  /* 0x0000054000067945 */ /* 0x000fd80003800200 */
[----:B------:R-:W-:Y:S05]  /*161c0*/  @!P0 BRA `(.L_x_232) ;  /* 0x0000000400488947 */ /* 0x000fea0003800000 */
[----:B------:R-:W0:Y:S01]  /*161d0*/  LDC.64 R4, c[0x4][0x8] ;  /* 0x01000200ff047b82 */ /* 0x000e220000000a00 */
        /* <DEDUP_REMOVED lines=14> */
[----:B------:R-:W-:Y:S02]  /*162c0*/  IADD3 R6, P0, PT, R16, 0xf0, RZ ;  /* 0x000000f010067810 */ /* 0x000fe40007f1e0ff */
[----:B------:R-:W1:Y:S01]  /*162d0*/  LDC.64 R8, c[0x4][R8] ;  /* 0x0100000008087b82 */ /* 0x000e620000000a00 */
[----:B------:R2:W-:Y:S02]  /*162e0*/  STL.64 [R1+0xf0], R10 ;  /* 0x0000f00a01007387 */ /* 0x0005e40000100a00 */
[----:B------:R-:W-:-:S02]  /*162f0*/  IMAD.X R7, RZ, RZ, R2, P0 ;  /* 0x000000ffff077224 */ /* 0x000fc400000e0602 */
[----:B0-----:R-:W-:Y:S02]  /*16300*/  IMAD.U32 R4, RZ, RZ, UR4 ;  /* 0x00000004ff047e24 */ /* 0x001fe4000f8e00ff */
[----:B--2---:R-:W-:-:S07]  /*16310*/  IMAD.U32 R5, RZ, RZ, UR5 ;  /* 0x00000005ff057e24 */ /* 0x004fce000f8e00ff */
[----:B------:R-:W-:-:S07]  /*16320*/  LEPC R20, `(.L_x_235) ;  /* 0x000000001014794e */ /* 0x000fce0000000000 */
[----:B-1----:R-:W-:Y:S05]  /*16330*/  CALL.ABS.NOINC R8 ;  /* 0x0000000008007343 */ /* 0x002fea0003c00000 */
.L_x_235:
[----:B------:R-:W-:Y:S05]  /*16340*/  BRA `(.L_x_236) ;  /* 0x0000000000407947 */ /* 0x000fea0003800000 */
.L_x_234:
        /* <DEDUP_REMOVED lines=16> */
.L_x_236:
[----:B------:R-:W-:Y:S05]  /*16450*/  BSYNC.RECONVERGENT B7 ;  /* 0x0000000000077941 */ /* 0x000fea0003800200 */
.L_x_233:
        /* <DEDUP_REMOVED lines=22> */
.L_x_239:
[----:B------:R-:W-:Y:S05]  /*165c0*/  BRA `(.L_x_240) ;  /* 0x0000000000407947 */ /* 0x000fea0003800000 */
.L_x_238:
        /* <DEDUP_REMOVED lines=16> */
.L_x_240:
[----:B------:R-:W-:Y:S05]  /*166d0*/  BSYNC.RECONVERGENT B7 ;  /* 0x0000000000077941 */ /* 0x000fea0003800200 */
.L_x_237:
[----:B------:R-:W-:-:S07]  /*166e0*/  VIADD R40, R40, 0x2 ;  /* 0x0000000228287836 */ /* 0x000fce0000000000 */
.L_x_232:
[----:B------:R-:W-:Y:S05]  /*166f0*/  BSYNC.RECONVERGENT B6 ;  /* 0x0000000000067941 */ /* 0x000fea0003800200 */
.L_x_231:
[----:B------:R-:W-:-:S04]  /*16700*/  LOP3.LUT R18, R18, 0x1, RZ, 0xc0, !PT ;  /* 0x0000000112127812 */ /* 0x000fc800078ec0ff */
[----:B------:R-:W-:-:S13]  /*16710*/  ISETP.NE.U32.AND P0, PT, R18, 0x1, PT ;  /* 0x000000011200780c */ /* 0x000fda0003f05070 */
[----:B------:R-:W-:Y:S05]  /*16720*/  @P0 BRA `(.L_x_176) ;  /* 0x00000000009c0947 */ /* 0x000fea0003800000 */
[----:B------:R-:W0:Y:S01]  /*16730*/  LDC.64 R4, c[0x4][0x8] ;  /* 0x01000200ff047b82 */ /* 0x000e220000000a00 */
        /* <DEDUP_REMOVED lines=21> */
.L_x_242:
[----:B------:R-:W-:Y:S05]  /*16890*/  BRA `(.L_x_176) ;  /* 0x0000000000407947 */ /* 0x000fea0003800000 */
.L_x_241:
        /* <DEDUP_REMOVED lines=16> */
.L_x_176:
[----:B------:R-:W-:Y:S05]  /*169a0*/  BSYNC.RECONVERGENT B8 ;  /* 0x0000000000087941 */ /* 0x000fea0003800200 */
.L_x_175:
[----:B------:R-:W-:Y:S04]  /*169b0*/  BSSY.RECONVERGENT B0, `(.L_x_243) ;  /* 0x0000082000007945 */ /* 0x000fe80003800200 */
[----:B------:R-:W-:Y:S01]  /*169c0*/  BSSY.RELIABLE B9, `(.L_x_244) ;  /* 0x000000f000097945 */ /* 0x000fe20003800100 */
[----:B------:R-:W-:-:S03]  /*169d0*/  IMAD.MOV.U32 R0, RZ, RZ, RZ ;  /* 0x000000ffff007224 */ /* 0x000fc600078e00ff */
[----:B------:R-:W0:Y:S05]  /*169e0*/  BMOV.32.CLEAR R17, B0 ;  /* 0x0000000000117355 */ /* 0x000e2a0000100000 */
.L_x_246:
[----:B------:R-:W1:Y:S02]  /*169f0*/  LDCU.64 UR4, c[0x4][0x48] ;  /* 0x01000900ff0477ac */ /* 0x000e640008000a00 */
[----:B-1----:R-:W-:-:S05]  /*16a00*/  IADD3 R4, P0, PT, R0, UR4, RZ ;  /* 0x0000000400047c10 */ /* 0x002fca000ff1e0ff */
[----:B------:R-:W-:-:S05]  /*16a10*/  IMAD.X R5, RZ, RZ, UR5, P0 ;  /* 0x00000005ff057e24 */ /* 0x000fca00080e06ff */
[----:B------:R-:W2:Y:S02]  /*16a20*/  LDG.E.U8.CONSTANT R4, desc[UR36][R4.64] ;  /* 0x0000002404047981 */ /* 0x000ea4000c1e9100 */
[----:B--2---:R-:W-:-:S13]  /*16a30*/  ISETP.NE.AND P0, PT, R4, RZ, PT ;  /* 0x000000ff0400720c */ /* 0x004fda0003f05270 */
[----:B------:R-:W-:Y:S05]  /*16a40*/  @!P0 BREAK.RELIABLE B9 ;  /* 0x0000000000098942 */ /* 0x000fea0003800100 */
[----:B------:R-:W-:Y:S05]  /*16a50*/  @!P0 BRA `(.L_x_245) ;  /* 0x0000000400788947 */ /* 0x000fea0003800000 */
[----:B------:R-:W-:Y:S02]  /*16a60*/  PRMT R3, R4, 0x8880, RZ ;  /* 0x0000888004037816 */ /* 0x000fe400000000ff */
[----:B------:R-:W-:Y:S02]  /*16a70*/  ISETP.GE.U32.AND P0, PT, R0, 0x14, PT ;  /* 0x000000140000780c */ /* 0x000fe40003f06070 */
[----:B------:R-:W-:Y:S02]  /*16a80*/  ISETP.EQ.AND P1, PT, R4, R3, PT ;  /* 0x000000030400720c */ /* 0x000fe40003f22270 */
[----:B------:R-:W-:-:S11]  /*16a90*/  IADD3 R0, PT, PT, R0, 0x1, RZ ;  /* 0x0000000100007810 */ /* 0x000fd60007ffe0ff */
[----:B------:R-:W-:Y:S05]  /*16aa0*/  @!P0 BRA P1, `(.L_x_246) ;  /* 0xfffffffc00d08947 */ /* 0x000fea000083ffff */
[----:B------:R-:W-:Y:S05]  /*16ab0*/  BSYNC.RELIABLE B9 ;  /* 0x0000000000097941 */ /* 0x000fea0003800100 */
.L_x_244:
[----:B------:R-:W1:Y:S02]  /*16ac0*/  LDC.64 R4, c[0x4][0x8] ;  /* 0x01000200ff047b82 */ /* 0x000e640000000a00 */
[----:B-1----:R-:W2:Y:S04]  /*16ad0*/  LDG.E.64 R4, desc[UR36][R4.64] ;  /* 0x0000002404047981 */ /* 0x002ea8000c1e1b00 */
[----:B--2---:R-:W2:Y:S04]  /*16ae0*/  LD.E.U8 R6, desc[UR36][R4.64+0x8ffd] ;  /* 0x008ffd2404067980 */ /* 0x004ea8000c101100 */
[----:B------:R-:W3:Y:S01]  /*16af0*/  LD.E.U8 R9, desc[UR36][R4.64+0x8ffc] ;  /* 0x008ffc2404097980 */ /* 0x000ee2000c101100 */
[----:B------:R-:W-:Y:S01]  /*16b00*/  BSSY.RELIABLE B6, `(.L_x_247) ;  /* 0x0000031000067945 */ /* 0x000fe20003800100 */
[----:B------:R-:W-:-:S02]  /*16b10*/  IMAD.MOV.U32 R3, RZ, RZ, 0x2 ;  /* 0x00000002ff037424 */ /* 0x000fc400078e00ff */
[----:B--2---:R-:W-:-:S04]  /*16b20*/  IMAD.WIDE.U32 R6, R6, 0x400, RZ ;  /* 0x0000040006067825 */ /* 0x004fc800078e00ff */
[----:B---3--:R-:W-:-:S07]  /*16b30*/  IMAD.WIDE.U32 R6, R9, 0x40000, R6 ;  /* 0x0004000009067825 */ /* 0x008fce00078e0006 */
.L_x_255:
[----:B-1----:R-:W-:-:S05]  /*16b40*/  IMAD.SHL.U32 R9, R3, 0x2, RZ ;  /* 0x0000000203097824 */ /* 0x002fca00078e00ff */
[----:B------:R-:W-:-:S04]  /*16b50*/  IADD3 R8, P0, P1, R4, R6, R9 ;  /* 0x0000000604087210 */ /* 0x000fc8000791e009 */
[----:B------:R-:W-:-:S05]  /*16b60*/  IADD3.X R9, PT, PT, R5, R7, RZ, P0, P1 ;  /* 0x0000000705097210 */ /* 0x000fca00007e24ff */
[----:B------:R-:W2:Y:S04]  /*16b70*/  LD.E.U8 R10, desc[UR36][R8.64+0x9000] ;  /* 0x00900024080a7980 */ /* 0x000ea8000c101100 */
[----:B------:R-:W3:Y:S01]  /*16b80*/  LD.E.U8 R11, desc[UR36][R8.64+0x9001] ;  /* 0x00900124080b7980 */ /* 0x000ee2000c101100 */
[----:B------:R-:W1:Y:S01]  /*16b90*/  LDCU UR4, c[0x0][0x2f8] ;  /* 0x00005f00ff0477ac */ /* 0x000e620008000800 */
[----:B------:R-:W-:Y:S01]  /*16ba0*/  BSSY.RELIABLE B7, `(.L_x_248) ;  /* 0x0000023000077945 */ /* 0x000fe20003800100 */
[----:B-1----:R-:W-:Y:S01]  /*16bb0*/  VIADD R0, R33, -UR4 ;  /* 0x8000000421007c36 */ /* 0x002fe20008000000 */
[C---:B--2---:R-:W-:Y:S01]  /*16bc0*/  ISETP.GT.U32.AND P0, PT, R10.reuse, 0x3, PT ;  /* 0x000000030a00780c */ /* 0x044fe20003f04070 */
[----:B---3--:R-:W-:-:S12]  /*16bd0*/  IMAD R10, R10, 0x100, R11 ;  /* 0x000001000a0a7824 */ /* 0x008fd800078e020b */
[----:B------:R-:W-:Y:S05]  /*16be0*/  @P0 BRA `(.L_x_249) ;  /* 0x0000000000780947 */ /* 0x000fea0003800000 */
[----:B------:R-:W-:Y:S02]  /*16bf0*/  HFMA2 R12, -RZ, RZ, 0, 0 ;  /* 0x00000000ff0c7431 */ /* 0x000fe400000001ff */
[----:B------:R-:W-:-:S07]  /*16c00*/  IMAD R13, R10, 0x1d, RZ ;  /* 0x0000001d0a0d7824 */ /* 0x000fce00078e02ff */
.L_x_254:
[----:B-1----:R-:W-:-:S05]  /*16c10*/  IMAD.IADD R9, R13, 0x1, R12 ;  /* 0x000000010d097824 */ /* 0x002fca00078e020c */
[----:B------:R-:W-:-:S05]  /*16c20*/  IADD3 R8, P0, PT, R4, R9, RZ ;  /* 0x0000000904087210 */ /* 0x000fca0007f1e0ff */
[----:B------:R-:W-:-:S05]  /*16c30*/  IMAD.X R9, RZ, RZ, R5, P0 ;  /* 0x000000ffff097224 */ /* 0x000fca00000e0605 */
[----:B------:R-:W2:Y:S01]  /*16c40*/  LD.E.U8 R15, desc[UR36][R8.64+0x9] ;  /* 0x00000924080f7980 */ /* 0x000ea2000c101100 */
[----:B------:R-:W-:Y:S01]  /*16c50*/  BSSY.RELIABLE B8, `(.L_x_250) ;  /* 0x0000011000087945 */ /* 0x000fe20003800100 */
[----:B--2---:R-:W-:-:S13]  /*16c60*/  ISETP.NE.AND P0, PT, R15, RZ, PT ;  /* 0x000000ff0f00720c */ /* 0x004fda0003f05270 */
[----:B------:R-:W-:Y:S05]  /*16c70*/  @!P0 BRA `(.L_x_251) ;  /* 0x0000000000148947 */ /* 0x000fea0003800000 */
[----:B------:R-:W1:Y:S02]  /*16c80*/  LDCU.64 UR4, c[0x4][0x48] ;  /* 0x01000900ff0477ac */ /* 0x000e640008000a00 */
[----:B-1----:R-:W-:-:S05]  /*16c90*/  IADD3 R8, P0, PT, R12, UR4, RZ ;  /* 0x000000040c087c10 */ /* 0x002fca000ff1e0ff */
[----:B------:R-:W-:-:S05]  /*16ca0*/  IMAD.X R9, RZ, RZ, UR5, P0 ;  /* 0x00000005ff097e24 */ /* 0x000fca00080e06ff */
[----:B------:R1:W5:Y:S01]  /*16cb0*/  LDG.E.U8.CONSTANT R8, desc[UR36][R8.64] ;  /* 0x0000002408087981 */ /* 0x000362000c1e9100 */
[----:B------:R-:W-:Y:S05]  /*16cc0*/  BRA `(.L_x_252) ;  /* 0x0000000000247947 */ /* 0x000fea0003800000 */
.L_x_251:
[----:B------:R-:W1:Y:S02]  /*16cd0*/  LDCU.64 UR4, c[0x4][0x48] ;  /* 0x01000900ff0477ac */ /* 0x000e640008000a00 */
[----:B-1----:R-:W-:-:S05]  /*16ce0*/  IADD3 R8, P0, PT, R12, UR4, RZ ;  /* 0x000000040c087c10 */ /* 0x002fca000ff1e0ff */
[----:B------:R-:W-:-:S05]  /*16cf0*/  IMAD.X R9, RZ, RZ, UR5, P0 ;  /* 0x00000005ff097e24 */ /* 0x000fca00080e06ff */
[----:B------:R-:W2:Y:S02]  /*16d00*/  LDG.E.U8.CONSTANT R8, desc[UR36][R8.64] ;  /* 0x0000002408087981 */ /* 0x000ea4000c1e9100 */
[----:B--2---:R-:W-:-:S13]  /*16d10*/  ISETP.NE.AND P0, PT, R8, RZ, PT ;  /* 0x000000ff0800720c */ /* 0x004fda0003f05270 */
[----:B------:R-:W-:Y:S05]  /*16d20*/  @!P0 BREAK.RELIABLE B8 ;  /* 0x0000000000088942 */ /* 0x000fea0003800100 */
[----:B------:R-:W-:Y:S05]  /*16d30*/  @!P0 BREAK.RELIABLE B7 ;  /* 0x0000000000078942 */ /* 0x000fea0003800100 */
[----:B------:R-:W-:Y:S05]  /*16d40*/  @!P0 BREAK.RELIABLE B6 ;  /* 0x0000000000068942 */ /* 0x000fea0003800100 */
[----:B------:R-:W-:Y:S05]  /*16d50*/  @!P0 BRA `(.L_x_253) ;  /* 0x0000000000648947 */ /* 0x000fea0003800000 */
.L_x_252:
[----:B------:R-:W-:Y:S05]  /*16d60*/  BSYNC.RELIABLE B8 ;  /* 0x0000000000087941 */ /* 0x000fea0003800100 */
.L_x_250:
[----:B-----5:R-:W-:Y:S02]  /*16d70*/  LOP3.LUT R8, R8, 0xffff, RZ, 0xc0, !PT ;  /* 0x0000ffff08087812 */ /* 0x020fe400078ec0ff */
[----:B------:R-:W-:Y:S02]  /*16d80*/  ISETP.GE.U32.AND P0, PT, R12, 0x14, PT ;  /* 0x000000140c00780c */ /* 0x000fe40003f06070 */
[----:B------:R-:W-:Y:S02]  /*16d90*/  PRMT R8, R8, 0x8880, RZ ;  /* 0x0000888008087816 */ /* 0x000fe400000000ff */
[----:B------:R-:W-:Y:S02]  /*16da0*/  IADD3 R12, PT, PT, R12, 0x1, RZ ;  /* 0x000000010c0c7810 */ /* 0x000fe40007ffe0ff */
[----:B------:R-:W-:-:S13]  /*16db0*/  ISETP.EQ.AND P1, PT, R15, R8, PT ;  /* 0x000000080f00720c */ /* 0x000fda0003f22270 */
[----:B------:R-:W-:Y:S05]  /*16dc0*/  @!P0 BRA P1, `(.L_x_254) ;  /* 0xfffffffc00908947 */ /* 0x000fea000083ffff */
.L_x_249:
[----:B------:R-:W-:Y:S05]  /*16dd0*/  BSYNC.RELIABLE B7 ;  /* 0x0000000000077941 */ /* 0x000fea0003800100 */
.L_x_248:
[----:B------:R-:W-:-:S05]  /*16de0*/  VIADD R3, R3, 0x1 ;  /* 0x0000000103037836 */ /* 0x000fca0000000000 */
[----:B------:R-:W-:-:S13]  /*16df0*/  ISETP.NE.AND P0, PT, R3, 0x3c, PT ;  /* 0x0000003c0300780c */ /* 0x000fda0003f05270 */
[----:B------:R-:W-:Y:S05]  /*16e00*/  @P0 BRA `(.L_x_255) ;  /* 0xfffffffc004c0947 */ /* 0x000fea000383ffff */
[----:B------:R-:W-:Y:S05]  /*16e10*/  BSYNC.RELIABLE B6 ;  /* 0x0000000000067941 */ /* 0x000fea0003800100 */
.L_x_247:
[----:B------:R-:W2:Y:S01]  /*16e20*/  LDC.64 R10, c[0x4][0x48] ;  /* 0x01001200ff0a7b82 */ /* 0x000ea20000000a00 */
[----:B------:R-:W-:Y:S01]  /*16e30*/  MOV R8, 0x0 ;  /* 0x0000000000087802 */ /* 0x000fe20000000f00 */
[----:B------:R-:W3:Y:S01]  /*16e40*/  LDCU.64 UR4, c[0x4][0x58] ;  /* 0x01000b00ff0477ac */ /* 0x000ee20008000a00 */
[----:B------:R-:W-:Y:S01]  /*16e50*/  IMAD.MOV.U32 R6, RZ, RZ, R33 ;  /* 0x000000ffff067224 */ /* 0x000fe200078e0021 */
[----:B------:R-:W-:-:S04]  /*16e60*/  MOV R7, R32 ;  /* 0x0000002000077202 */ /* 0x000fc80000000f00 */
[----:B-1----:R-:W1:Y:S01]  /*16e70*/  LDC.64 R8, c[0x4][R8] ;  /* 0x0100000008087b82 */ /* 0x002e620000000a00 */
[----:B---3--:R-:W-:Y:S02]  /*16e80*/  IMAD.U32 R4, RZ, RZ, UR4 ;  /* 0x00000004ff047e24 */ /* 0x008fe4000f8e00ff */
[----:B------:R-:W-:Y:S01]  /*16e90*/  IMAD.U32 R5, RZ, RZ, UR5 ;  /* 0x00000005ff057e24 */ /* 0x000fe2000f8e00ff */
[----:B--2---:R2:W-:Y:S01]  /*16ea0*/  STL.64 [R0], R10 ;  /* 0x0000000a00007387 */ /* 0x0045e20000100a00 */
[----:B------:R-:W-:Y:S05]  /*16eb0*/  BMOV.32.CLEAR RZ, B5 ;  /* 0x0000000005ff7355 */ /* 0x000fea0000100000 */
[----:B------:R-:W-:-:S07]  /*16ec0*/  LEPC R20, `(.L_x_256) ;  /* 0x000000001014794e */ /* 0x000fce0000000000 */
[----:B012---:R-:W-:Y:S05]  /*16ed0*/  CALL.ABS.NOINC R8 ;  /* 0x0000000008007343 */ /* 0x007fea0003c00000 */
.L_x_256:
[----:B------:R-:W-:Y:S05]  /*16ee0*/  BRA `(.L_x_257) ;  /* 0x0000000000b47947 */ /* 0x000fea0003800000 */
.L_x_253:
        /* <DEDUP_REMOVED lines=8> */
[----:B-1----:R-:W1:Y:S01]  /*16f70*/  LDC.64 R10, c[0x4][0x48] ;  /* 0x01001200ff0a7b82 */ /* 0x002e620000000a00 */
[----:B------:R-:W-:Y:S01]  /*16f80*/  MOV R8, 0x0 ;  /* 0x0000000000087802 */ /* 0x000fe20000000f00 */
[----:B------:R-:W2:Y:S01]  /*16f90*/  LDCU.64 UR4, c[0x4][0x50] ;  /* 0x01000a00ff0477ac */ /* 0x000ea20008000a00 */
[----:B------:R-:W-:Y:S01]  /*16fa0*/  IMAD.MOV.U32 R6, RZ, RZ, R33 ;  /* 0x000000ffff067224 */ /* 0x000fe200078e0021 */
[----:B------:R-:W-:-:S04]  /*16fb0*/  MOV R7, R32 ;  /* 0x0000002000077202 */ /* 0x000fc80000000f00 */
[----:B------:R-:W3:Y:S01]  /*16fc0*/  LDC.64 R8, c[0x4][R8] ;  /* 0x0100000008087b82 */ /* 0x000ee20000000a00 */
[----:B--2---:R-:W-:Y:S02]  /*16fd0*/  IMAD.U32 R4, RZ, RZ, UR4 ;  /* 0x00000004ff047e24 */ /* 0x004fe4000f8e00ff */
[----:B------:R-:W-:Y:S01]  /*16fe0*/  IMAD.U32 R5, RZ, RZ, UR5 ;  /* 0x00000005ff057e24 */ /* 0x000fe2000f8e00ff */
[----:B-1----:R1:W-:Y:S01]  /*16ff0*/  STL.64 [R0], R10 ;  /* 0x0000000a00007387 */ /* 0x0023e20000100a00 */
[----:B------:R-:W-:Y:S05]  /*17000*/  BMOV.32.CLEAR RZ, B5 ;  /* 0x0000000005ff7355 */ /* 0x000fea0000100000 */
[----:B------:R-:W-:-:S07]  /*17010*/  LEPC R20, `(.L_x_258) ;  /* 0x000000001014794e */ /* 0x000fce0000000000 */
[----:B01-3--:R-:W-:Y:S05]  /*17020*/  CALL.ABS.NOINC R8 ;  /* 0x0000000008007343 */ /* 0x00bfea0003c00000 */
.L_x_258:
[----:B------:R-:W-:Y:S05]  /*17030*/  BRA `(.L_x_257) ;  /* 0x0000000000607947 */ /* 0x000fea0003800000 */
.L_x_245:
[----:B------:R-:W1:Y:S02]  /*17040*/  LDC.64 R4, c[0x4][0x8] ;  /* 0x01000200ff047b82 */ /* 0x000e640000000a00 */
[----:B-1----:R-:W2:Y:S04]  /*17050*/  LDG.E.64 R4, desc[UR36][R4.64] ;  /* 0x0000002404047981 */ /* 0x002ea8000c1e1b00 */
[----:B--2---:R-:W2:Y:S04]  /*17060*/  LD.E.U8 R0, desc[UR36][R4.64+0x8ffc] ;  /* 0x008ffc2404007980 */ /* 0x004ea8000c101100 */
[----:B------:R-:W3:Y:S01]  /*17070*/  LD.E.U8 R3, desc[UR36][R4.64+0x8ffd] ;  /* 0x008ffd2404037980 */ /* 0x000ee2000c101100 */
[----:B--2---:R-:W-:-:S05]  /*17080*/  IMAD.SHL.U32 R0, R0, 0x100, RZ ;  /* 0x0000010000007824 */ /* 0x004fca00078e00ff */
[C---:B---3--:R-:W-:Y:S01]  /*17090*/  LOP3.LUT P0, RZ, R0.reuse, R3, RZ, 0xfc, !PT ;  /* 0x0000000300ff7212 */ /* 0x048fe2000780fcff */
[----:B------:R-:W-:-:S12]  /*170a0*/  IMAD.IADD R3, R0, 0x1, R3 ;  /* 0x0000000100037824 */ /* 0x000fd800078e0203 */
[----:B------:R-:W-:Y:S05]  /*170b0*/  @P0 BRA `(.L_x_259) ;  /* 0x0000000000280947 */ /* 0x000fea0003800000 */
[----:B------:R-:W-:Y:S01]  /*170c0*/  MOV R8, 0x0 ;  /* 0x0000000000087802 */ /* 0x000fe20000000f00 */
[----:B------:R-:W1:Y:S01]  /*170d0*/  LDCU.64 UR4, c[0x4][0x60] ;  /* 0x01000c00ff0477ac */ /* 0x000e620008000a00 */
[----:B------:R-:W-:-:S04]  /*170e0*/  CS2R R6, SRZ ;  /* 0x0000000000067805 */ /* 0x000fc8000001ff00 */
[----:B------:R-:W2:Y:S01]  /*170f0*/  LDC.64 R8, c[0x4][R8] ;  /* 0x0100000008087b82 */ /* 0x000ea20000000a00 */
[----:B-1----:R-:W-:Y:S02]  /*17100*/  IMAD.U32 R4, RZ, RZ, UR4 ;  /* 0x00000004ff047e24 */ /* 0x002fe4000f8e00ff */
[----:B------:R-:W-:Y:S01]  /*17110*/  IMAD.U32 R5, RZ, RZ, UR5 ;  /* 0x00000005ff057e24 */ /* 0x000fe2000f8e00ff */
[----:B------:R-:W-:Y:S06]  /*17120*/  BMOV.32.CLEAR RZ, B5 ;  /* 0x0000000005ff7355 */ /* 0x000fec0000100000 */
[----:B------:R-:W-:-:S07]  /*17130*/  LEPC R20, `(.L_x_260) ;  /* 0x000000001014794e */ /* 0x000fce0000000000 */
[----:B0-2---:R-:W-:Y:S05]  /*17140*/  CALL.ABS.NOINC R8 ;  /* 0x0000000008007343 */ /* 0x005fea0003c00000 */
.L_x_260:
[----:B------:R-:W-:Y:S05]  /*17150*/  BRA `(.L_x_257) ;  /* 0x0000000000187947 */ /* 0x000fea0003800000 */
.L_x_259:
[----:B------:R-:W-:-:S04]  /*17160*/  LEA R6, P0, R3, R4, 0xa ;  /* 0x0000000403067211 */ /* 0x000fc800078050ff */
[----:B------:R-:W-:-:S05]  /*17170*/  IADD3.X R7, PT, PT, RZ, R5, RZ, P0, !PT ;  /* 0x00000005ff077210 */ /* 0x000fca00007fe4ff */
[----:B------:R-:W2:Y:S04]  /*17180*/  LD.E.U8 R9, desc[UR36][R6.64+0x9003] ;  /* 0x0090032406097980 */ /* 0x000ea8000c101100 */
[----:B------:R-:W3:Y:S04]  /*17190*/  LD.E.U8 R3, desc[UR36][R6.64+0x9002] ;  /* 0x0090022406037980 */ /* 0x000ee8000c101100 */
[----:B--2---:R2:W-:Y:S04]  /*171a0*/  ST.E.U8 desc[UR36][R4.64+0x8ffd], R9 ;  /* 0x008ffd0904007985 */ /* 0x0045e8000c101124 */
[----:B---3--:R2:W-:Y:S02]  /*171b0*/  ST.E.U8 desc[UR36][R4.64+0x8ffc], R3 ;  /* 0x008ffc0304007985 */ /* 0x0085e4000c101124 */
.L_x_257:
[----:B0-----:R0:W-:Y:S05]  /*171c0*/  BMOV.32 B5, R17 ;  /* 0x0000001105007356 */ /* 0x0011ea0000000000 */
[----:B------:R-:W-:Y:S05]  /*171d0*/  BSYNC.RECONVERGENT B5 ;  /* 0x0000000000057941 */ /* 0x000fea0003800200 */
.L_x_243:
[----:B-12---:R-:W1:Y:S02]  /*171e0*/  LDC.64 R4, c[0x4][0x8] ;  /* 0x01000200ff047b82 */ /* 0x006e640000000a00 */
[----:B-1----:R-:W2:Y:S04]  /*171f0*/  LDG.E.64 R4, desc[UR36][R4.64] ;  /* 0x0000002404047981 */ /* 0x002ea8000c1e1b00 */
[----:B--2---:R-:W2:Y:S04]  /*17200*/  LD.E.U8 R6, desc[UR36][R4.64+0x8ffd] ;  /* 0x008ffd2404067980 */ /* 0x004ea8000c101100 */
[----:B------:R-:W3:Y:S01]  /*17210*/  LD.E.U8 R3, desc[UR36][R4.64+0x8ffc] ;  /* 0x008ffc2404037980 */ /* 0x000ee2000c101100 */
[----:B------:R-:W-:Y:S04]  /*17220*/  BSSY.RECONVERGENT B7, `(.L_x_261) ;  /* 0x000006f000077945 */ /* 0x000fe80003800200 */
[----:B------:R-:W-:Y:S01]  /*17230*/  BSSY.RELIABLE B8, `(.L_x_262) ;  /* 0x000002f000087945 */ /* 0x000fe20003800100 */
[----:B------:R-:W-:-:S02]  /*17240*/  IMAD.MOV.U32 R13, RZ, RZ, 0x2 ;  /* 0x00000002ff0d7424 */ /* 0x000fc400078e00ff */
[----:B--2---:R-:W-:-:S04]  /*17250*/  IMAD.WIDE.U32 R6, R6, 0x400, RZ ;  /* 0x0000040006067825 */ /* 0x004fc800078e00ff */
[----:B---3--:R-:W-:-:S07]  /*17260*/  IMAD.WIDE.U32 R6, R3, 0x40000, R6 ;  /* 0x0004000003067825 */ /* 0x008fce00078e0006 */
.L_x_269:
[----:B------:R-:W-:-:S05]  /*17270*/  LEA R15, P0, R13, R6, 0x1 ;  /* 0x000000060d0f7211 */ /* 0x000fca00078008ff */
[----:B------:R-:W-:Y:S01]  /*17280*/  IMAD.X R3, RZ, RZ, R7, P0 ;  /* 0x000000ffff037224 */ /* 0x000fe200000e0607 */
[----:B------:R-:W-:-:S05]  /*17290*/  IADD3 R8, P0, PT, R4, R15, RZ ;  /* 0x0000000f04087210 */ /* 0x000fca0007f1e0ff */
[----:B0-----:R-:W-:-:S05]  /*172a0*/  IMAD.X R9, R5, 0x1, R3, P0 ;  /* 0x0000000105097824 */ /* 0x001fca00000e0603 */
[----:B------:R-:W2:Y:S04]  /*172b0*/  LD.E.U8 R10, desc[UR36][R8.64+0x9000] ;  /* 0x00900024080a7980 */ /* 0x000ea8000c101100 */
[----:B------:R-:W3:Y:S01]  /*172c0*/  LD.E.U8 R11, desc[UR36][R8.64+0x9001] ;  /* 0x00900124080b7980 */ /* 0x000ee2000c101100 */
[----:B------:R-:W1:Y:S02]  /*172d0*/  LDCU UR4, c[0x0][0x2f8] ;  /* 0x00005f00ff0477ac */ /* 0x000e640008000800 */
[----:B-1----:R-:W-:Y:S01]  /*172e0*/  VIADD R0, R33, -UR4 ;  /* 0x8000000421007c36 */ /* 0x002fe20008000000 */
[C---:B--2---:R-:W-:Y:S02]  /*172f0*/  ISETP.GT.U32.AND P0, PT, R10.reuse, 0x3, PT ;  /* 0x000000030a00780c */ /* 0x044fe40003f04070 */
[----:B---3--:R-:W-:-:S11]  /*17300*/  LEA R11, R10, R11, 0x8 ;  /* 0x0000000b0a0b7211 */ /* 0x008fd600078e40ff */
[----:B------:R-:W-:Y:S05]  /*17310*/  @P0 BRA `(.L_x_263) ;  /* 0x0000000000740947 */ /* 0x000fea0003800000 */
[----:B------:R-:W-:Y:S02]  /*17320*/  IMAD R11, R11, 0x1d, RZ ;  /* 0x0000001d0b0b7824 */ /* 0x000fe400078e02ff */
[----:B------:R-:W-:-:S07]  /*17330*/  IMAD.MOV.U32 R10, RZ, RZ, RZ ;  /* 0x000000ffff0a7224 */ /* 0x000fce00078e00ff */
.L_x_268:
[----:B0-----:R-:W-:-:S05]  /*17340*/  IMAD.IADD R9, R11, 0x1, R10 ;  /* 0x000000010b097824 */ /* 0x001fca00078e020a */
[----:B------:R-:W-:-:S05]  /*17350*/  IADD3 R8, P0, PT, R4, R9, RZ ;  /* 0x0000000904087210 */ /* 0x000fca0007f1e0ff */
[----:B------:R-:W-:-:S05]  /*17360*/  IMAD.X R9, RZ, RZ, R5, P0 ;  /* 0x000000ffff097224 */ /* 0x000fca00000e0605 */
[----:B0-----:R-:W2:Y:S01]  /*17370*/  LD.E.U8 R17, desc[UR36][R8.64+0x9] ;  /* 0x0000092408117980 */ /* 0x001ea2000c101100 */
        /* <DEDUP_REMOVED lines=8> */
.L_x_265:
        /* <DEDUP_REMOVED lines=8> */
.L_x_266:
[----:B------:R-:W-:Y:S05]  /*17480*/  BSYNC.RELIABLE B6 ;  /* 0x0000000000067941 */ /* 0x000fea0003800100 */
.L_x_264:
[----:B-----5:R-:W-:Y:S02]  /*17490*/  LOP3.LUT R8, R8, 0xffff, RZ, 0xc0, !PT ;  /* 0x0000ffff08087812 */ /* 0x020fe400078ec0ff */
[C---:B------:R-:W-:Y:S01]  /*174a0*/  ISETP.GE.U32.AND P0, PT, R10.reuse, 0x14, PT ;  /* 0x000000140a00780c */ /* 0x040fe20003f06070 */
[----:B------:R-:W-:Y:S01]  /*174b0*/  VIADD R10, R10, 0x1 ;  /* 0x000000010a0a7836 */ /* 0x000fe20000000000 */
[----:B------:R-:W-:-:S04]  /*174c0*/  PRMT R8, R8, 0x8880, RZ ;  /* 0x0000888008087816 */ /* 0x000fc800000000ff */
[----:B------:R-:W-:-:S13]  /*174d0*/  ISETP.EQ.AND P1, PT, R17, R8, PT ;  /* 0x000000081100720c */ /* 0x000fda0003f22270 */
[----:B------:R-:W-:Y:S05]  /*174e0*/  @!P0 BRA P1, `(.L_x_268) ;  /* 0xfffffffc00948947 */ /* 0x000fea000083ffff */
.L_x_263:
[----:B------:R-:W-:-:S05]  /*174f0*/  VIADD R13, R13, 0x1 ;  /* 0x000000010d0d7836 */ /* 0x000fca0000000000 */
[----:B------:R-:W-:-:S13]  /*17500*/  ISETP.NE.AND P0, PT, R13, 0x3c, PT ;  /* 0x0000003c0d00780c */ /* 0x000fda0003f05270 */
[----:B------:R-:W-:Y:S05]  /*17510*/  @P0 BRA `(.L_x_269) ;  /* 0xfffffffc00540947 */ /* 0x000fea000383ffff */
[----:B------:R-:W-:Y:S05]  /*17520*/  BSYNC.RELIABLE B8 ;  /* 0x0000000000087941 */ /* 0x000fea0003800100 */
.L_x_262:
[----:B------:R-:W1:Y:S01]  /*17530*/  LDC.64 R10, c[0x4][0x90] ;  /* 0x01002400ff0a7b82 */ /* 0x000e620000000a00 */
[----:B------:R-:W-:Y:S01]  /*17540*/  MOV R8, 0x0 ;  /* 0x0000000000087802 */ /* 0x000fe20000000f00 */
[----:B------:R-:W2:Y:S01]  /*17550*/  LDCU.64 UR4, c[0x4][0x70] ;  /* 0x01000e00ff0477ac */ /* 0x000ea20008000a00 */
[----:B------:R-:W-:Y:S01]  /*17560*/  MOV R6, R33 ;  /* 0x0000002100067202 */ /* 0x000fe20000000f00 */
[----:B------:R-:W-:-:S04]  /*17570*/  IMAD.MOV.U32 R7, RZ, RZ, R32 ;  /* 0x000000ffff077224 */ /* 0x000fc800078e0020 */
[----:B0-----:R-:W0:Y:S01]  /*17580*/  LDC.64 R8, c[0x4][R8] ;  /* 0x0100000008087b82 */ /* 0x001e220000000a00 */
[----:B--2---:R-:W-:Y:S02]  /*17590*/  IMAD.U32 R4, RZ, RZ, UR4 ;  /* 0x00000004ff047e24 */ /* 0x004fe4000f8e00ff */
[----:B------:R-:W-:Y:S01]  /*175a0*/  IMAD.U32 R5, RZ, RZ, UR5 ;  /* 0x00000005ff057e24 */ /* 0x000fe2000f8e00ff */
[----:B-1----:R1:W-:Y:S06]  /*175b0*/  STL.64 [R0], R10 ;  /* 0x0000000a00007387 */ /* 0x0023ec0000100a00 */
[----:B------:R-:W-:-:S07]  /*175c0*/  LEPC R20, `(.L_x_270) ;  /* 0x000000001014794e */ /* 0x000fce0000000000 */
[----:B01----:R-:W-:Y:S05]  /*175d0*/  CALL.ABS.NOINC R8 ;  /* 0x0000000008007343 */ /* 0x003fea0003c00000 */
.L_x_270:
[----:B------:R-:W-:Y:S05]  /*175e0*/  BRA `(.L_x_271) ;  /* 0x0000000000c87947 */ /* 0x000fea0003800000 */
.L_x_267:
        /* <DEDUP_REMOVED lines=11> */
[----:B------:R-:W-:Y:S02]  /*176a0*/  IMAD.MOV.U32 R6, RZ, RZ, R33 ;  /* 0x000000ffff067224 */ /* 0x000fe400078e0021 */
[----:B------:R-:W-:Y:S02]  /*176b0*/  IMAD.MOV.U32 R7, RZ, RZ, R32 ;  /* 0x000000ffff077224 */ /* 0x000fe400078e0020 */
[----:B-1----:R-:W-:Y:S01]  /*176c0*/  IMAD.U32 R4, RZ, RZ, UR4 ;  /* 0x00000004ff047e24 */ /* 0x002fe2000f8e00ff */
[----:B------:R-:W-:Y:S01]  /*176d0*/  MOV R5, UR5 ;  /* 0x0000000500057c02 */ /* 0x000fe20008000f00 */
[----:B0-----:R0:W-:Y:S06]  /*176e0*/  STL.64 [R0], R10 ;  /* 0x0000000a00007387 */ /* 0x0011ec0000100a00 */
[----:B------:R-:W-:-:S07]  /*176f0*/  LEPC R20, `(.L_x_273) ;  /* 0x000000001014794e */ /* 0x000fce0000000000 */
[----:B0-2---:R-:W-:Y:S05]  /*17700*/  CALL.ABS.NOINC R8 ;  /* 0x0000000008007343 */ /* 0x005fea0003c00000 */
.L_x_273:
[----:B------:R-:W-:Y:S05]  /*17710*/  BRA `(.L_x_271) ;  /* 0x00000000007c7947 */ /* 0x000fea0003800000 */
.L_x_272:
        /* <DEDUP_REMOVED lines=8> */
[----:B---3--:R-:W-:-:S04]  /*177a0*/  IADD3 R12, P0, PT, R4, R15, RZ ;  /* 0x0000000f040c7210 */ /* 0x008fc80007f1e0ff */
[----:B------:R-:W-:-:S05]  /*177b0*/  IADD3.X R13, PT, PT, R5, R3, RZ, P0, !PT ;  /* 0x00000003050d7210 */ /* 0x000fca00007fe4ff */
        /* <DEDUP_REMOVED lines=14> */
[----:B----4-:R-:W-:-:S05]  /*178a0*/  IADD3 R12, P0, PT, R17, R12, RZ ;  /* 0x0000000c110c7210 */ /* 0x010fca0007f1e0ff */
[----:B------:R-:W-:-:S05]  /*178b0*/  IMAD.X R13, RZ, RZ, R13, P0 ;  /* 0x000000ffff0d7224 */ /* 0x000fca00000e060d */
[----:B--2---:R1:W-:Y:S04]  /*178c0*/  ST.E.U8 desc[UR36][R12.64+0x4], R21 ;  /* 0x000004150c007985 */ /* 0x0043e8000c101124 */
[----:B------:R-:W2:Y:S02]  /*178d0*/  LDG.E.64 R6, desc[UR36][R8.64] ;  /* 0x0000002408067981 */ /* 0x000ea4000c1e1b00 */
[----:B--2---:R-:W-:-:S05]  /*178e0*/  IADD3 R6, P0, PT, R17, R6, RZ ;  /* 0x0000000611067210 */ /* 0x004fca0007f1e0ff */
[----:B------:R-:W-:-:S05]  /*178f0*/  IMAD.X R7, RZ, RZ, R7, P0 ;  /* 0x000000ffff077224 */ /* 0x000fca00000e0607 */
[----:B---3--:R1:W-:Y:S03]  /*17900*/  ST.E.U8 desc[UR36][R6.64+0x3], R15 ;  /* 0x0000030f06007985 */ /* 0x0083e6000c101124 */
.L_x_271:
[----:B------:R-:W-:Y:S05]  /*17910*/  BSYNC.RECONVERGENT B7 ;  /* 0x0000000000077941 */ /* 0x000fea0003800200 */
.L_x_261:
[----:B-1----:R-:W0:Y:S02]  /*17920*/  LDC.64 R10, c[0x4][0x8] ;  /* 0x01000200ff0a7b82 */ /* 0x002e240000000a00 */
[----:B0-----:R-:W2:Y:S04]  /*17930*/  LDG.E.64 R10, desc[UR36][R10.64] ;  /* 0x000000240a0a7981 */ /* 0x001ea8000c1e1b00 */
[----:B--2---:R-:W2:Y:S04]  /*17940*/  LD.E.U8 R8, desc[UR36][R10.64+0x8ffd] ;  /* 0x008ffd240a087980 */ /* 0x004ea8000c101100 */
[----:B------:R-:W3:Y:S01]  /*17950*/  LD.E.U8 R3, desc[UR36][R10.64+0x8ffc] ;  /* 0x008ffc240a037980 */ /* 0x000ee2000c101100 */
[----:B------:R-:W-:Y:S01]  /*17960*/  BSSY.RECONVERGENT B6, `(.L_x_274) ;  /* 0x000005f000067945 */ /* 0x000fe20003800200 */
[----:B------:R-:W-:-:S03]  /*17970*/  HFMA2 R17, -RZ, RZ, 0, 1.1920928955078125e-07 ;  /* 0x00000002ff117431 */ /* 0x000fc600000001ff */
[----:B------:R-:W-:Y:S01]  /*17980*/  BSSY.RELIABLE B7, `(.L_x_275) ;  /* 0x000002f000077945 */ /* 0x000fe20003800100 */
[----:B--2---:R-:W-:-:S04]  /*17990*/  IMAD.WIDE.U32 R8, R8, 0x400, RZ ;  /* 0x0000040008087825 */ /* 0x004fc800078e00ff */
[----:B---3--:R-:W-:-:S07]  /*179a0*/  IMAD.WIDE.U32 R8, R3, 0x40000, R8 ;  /* 0x0004000003087825 */ /* 0x008fce00078e0008 */
.L_x_282:
[----:B------:R-:W-:-:S05]  /*179b0*/  LEA R13, P0, R17, R8, 0x1 ;  /* 0x00000008110d7211 */ /* 0x000fca00078008ff */
[----:B------:R-:W-:Y:S01]  /*179c0*/  IMAD.X R3, RZ, RZ, R9, P0 ;  /* 0x000000ffff037224 */ /* 0x000fe200000e0609 */
[----:B------:R-:W-:-:S05]  /*179d0*/  IADD3 R6, P0, PT, R10, R13, RZ ;  /* 0x0000000d0a067210 */ /* 0x000fca0007f1e0ff */
[----:B0-----:R-:W-:-:S05]  /*179e0*/  IMAD.X R7, R11, 0x1, R3, P0 ;  /* 0x000000010b077824 */ /* 0x001fca00000e0603 */
[----:B------:R-:W2:Y:S02]  /*179f0*/  LD.E.U8 R4, desc[UR36][R6.64+0x9000] ;  /* 0x0090002406047980 */ /* 0x000ea4000c101100 */
[----:B--2---:R-:W-:-:S13]  /*17a00*/  ISETP.GT.U32.AND P0, PT, R4, 0x3, PT ;  /* 0x000000030400780c */ /* 0x004fda0003f04070 */
[----:B------:R-:W-:Y:S05]  /*17a10*/  @P0 BRA `(.L_x_276) ;  /* 0x0000000000880947 */ /* 0x000fea0003800000 */
[----:B------:R-:W2:Y:S01]  /*17a20*/  LD.E.U8 R15, desc[UR36][R6.64+0x9001] ;  /* 0x00900124060f7980 */ /* 0x000ea2000c101100 */
[----:B------:R-:W-:-:S04]  /*17a30*/  IMAD.WIDE.U32 R4, R4, 0x100, RZ ;  /* 0x0000010004047825 */ /* 0x000fc800078e00ff */
[----:B------:R-:W-:Y:S01]  /*17a40*/  IMAD.MOV.U32 R0, RZ, RZ, RZ ;  /* 0x000000ffff007224 */ /* 0x000fe200078e00ff */
[----:B--2---:R-:W-:-:S07]  /*17a50*/  LOP3.LUT R15, R4, R15, RZ, 0xfc, !PT ;  /* 0x0000000f040f7212 */ /* 0x004fce00078efcff */
.L_x_281:
[----:B0-----:R-:W-:Y:S01]  /*17a60*/  MOV R7, RZ ;  /* 0x000000ff00077202 */ /* 0x001fe20000000f00 */
[----:B------:R-:W-:Y:S02]  /*17a70*/  IMAD.MOV.U32 R6, RZ, RZ, R0 ;  /* 0x000000ffff067224 */ /* 0x000fe400078e0000 */
[----:B------:R-:W-:Y:S02]  /*17a80*/  IMAD R21, R5, 0x1d, RZ ;  /* 0x0000001d05157824 */ /* 0x000fe400078e02ff */
[----:B------:R-:W-:-:S03]  /*17a90*/  IMAD.WIDE.U32 R6, R15, 0x1d, R6 ;  /* 0x0000001d0f067825 */ /* 0x000fc600078e0006 */
[----:B------:R-:W-:-:S04]  /*17aa0*/  IADD3 R6, P0, PT, R10, R6, RZ ;  /* 0x000000060a067210 */ /* 0x000fc80007f1e0ff */
[----:B------:R-:W-:-:S05]  /*17ab0*/  IADD3.X R7, PT, PT, R11, R7, R21, P0, !PT ;  /* 0x000000070b077210 */ /* 0x000fca00007fe415 */
        /* <DEDUP_REMOVED lines=9> */
.L_x_278:
[----:B------:R-:W0:Y:S02]  /*17b50*/  LDCU.64 UR4, c[0x4][0x90] ;  /* 0x01001200ff0477ac */ /* 0x000e240008000a00 */
[----:B0-----:R-:W-:-:S05]  /*17b60*/  IADD3 R6, P0, PT, R0, UR4, RZ ;  /* 0x0000000400067c10 */ /* 0x001fca000ff1e0ff */
[----:B------:R-:W-:-:S05]  /*17b70*/  IMAD.X R7, RZ, RZ, UR5, P0 ;  /* 0x00000005ff077e24 */ /* 0x000fca00080e06ff */
[----:B------:R-:W2:Y:S02]  /*17b80*/  LDG.E.U8.CONSTANT R6, desc[UR36][R6.64] ;  /* 0x0000002406067981 */ /* 0x000ea4000c1e9100 */
[----:B--2---:R-:W-:-:S13]  /*17b90*/  ISETP.NE.AND P0, PT, R6, RZ, PT ;  /* 0x000000ff0600720c */ /* 0x004fda0003f05270 */
[----:B------:R-:W-:Y:S05]  /*17ba0*/  @!P0 BREAK.RELIABLE B0 ;  /* 0x0000000000008942 */ /* 0x000fea0003800100 */
[----:B------:R-:W-:Y:S05]  /*17bb0*/  @!P0 BREAK.RELIABLE B7 ;  /* 0x0000000000078942 */ /* 0x000fea0003800100 */
[----:B------:R-:W-:Y:S05]  /*17bc0*/  @!P0 BRA `(.L_x_280) ;  /* 0x0000000000648947 */ /* 0x000fea0003800000 */
.L_x_279:
[----:B------:R-:W-:Y:S05]  /*17bd0*/  BSYNC.RELIABLE B0 ;  /* 0x0000000000007941 */ /* 0x000fea0003800100 */
.L_x_277:
[----:B-----5:R-:W-:Y:S02]  /*17be0*/  LOP3.LUT R6, R6, 0xffff, RZ, 0xc0, !PT ;  /* 0x0000ffff06067812 */ /* 0x020fe400078ec0ff */
[C---:B------:R-:W-:Y:S01]  /*17bf0*/  ISETP.GE.U32.AND P0, PT, R0.reuse, 0x14, PT ;  /* 0x000000140000780c */ /* 0x040fe20003f06070 */
[----:B------:R-:W-:Y:S01]  /*17c00*/  VIADD R0, R0, 0x1 ;  /* 0x0000000100007836 */ /* 0x000fe20000000000 */
[----:B------:R-:W-:-:S04]  /*17c10*/  PRMT R6, R6, 0x8880, RZ ;  /* 0x0000888006067816 */ /* 0x000fc800000000ff */
[----:B------:R-:W-:-:S13]  /*17c20*/  ISETP.EQ.AND P1, PT, R21, R6, PT ;  /* 0x000000061500720c */ /* 0x000fda0003f22270 */
[----:B------:R-:W-:Y:S05]  /*17c30*/  @!P0 BRA P1, `(.L_x_281) ;  /* 0xfffffffc00888947 */ /* 0x000fea000083ffff */
.L_x_276:
[----:B------:R-:W-:-:S05]  /*17c40*/  VIADD R17, R17, 0x1 ;  /* 0x0000000111117836 */ /* 0x000fca0000000000 */
[----:B------:R-:W-:-:S13]  /*17c50*/  ISETP.NE.AND P0, PT, R17, 0x3c, PT ;  /* 0x0000003c1100780c */ /* 0x000fda0003f05270 */
[----:B------:R-:W-:Y:S05]  /*17c60*/  @P0 BRA `(.L_x_282) ;  /* 0xfffffffc00500947 */ /* 0x000fea000383ffff */
[----:B------:R-:W-:Y:S05]  /*17c70*/  BSYNC.RELIABLE B7 ;  /* 0x0000000000077941 */ /* 0x000fea0003800100 */
.L_x_275:
[----:B------:R-:W1:Y:S01]  /*17c80*/  LDC.64 R10, c[0x4][0x90] ;  /* 0x01002400ff0a7b82 */ /* 0x000e620000000a00 */
[----:B------:R-:W2:Y:S01]  /*17c90*/  LDCU UR4, c[0x0][0x2f8] ;  /* 0x00005f00ff0477ac */ /* 0x000ea20008000800 */
[----:B------:R-:W-:Y:S01]  /*17ca0*/  MOV R8, 0x0 ;  /* 0x0000000000087802 */ /* 0x000fe20000000f00 */
[----:B------:R-:W-:Y:S02]  /*17cb0*/  IMAD.MOV.U32 R6, RZ, RZ, R33 ;  /* 0x000000ffff067224 */ /* 0x000fe400078e0021 */
[----:B0-----:R-:W-:-:S03]  /*17cc0*/  IMAD.MOV.U32 R7, RZ, RZ, R32 ;  /* 0x000000ffff077224 */ /* 0x001fc600078e0020 */
[----:B------:R-:W0:Y:S01]  /*17cd0*/  LDC.64 R8, c[0x4][R8] ;  /* 0x0100000008087b82 */ /* 0x000e220000000a00 */
[----:B--2---:R-:W-:Y:S01]  /*17ce0*/  IADD3 R3, PT, PT, R33, -UR4, RZ ;  /* 0x8000000421037c10 */ /* 0x004fe2000fffe0ff */
[----:B------:R-:W2:Y:S04]  /*17cf0*/  LDCU.64 UR4, c[0x4][0x70] ;  /* 0x01000e00ff0477ac */ /* 0x000ea80008000a00 */
[----:B-1----:R1:W-:Y:S01]  /*17d00*/  STL.64 [R3], R10 ;  /* 0x0000000a03007387 */ /* 0x0023e20000100a00 */
[----:B--2---:R-:W-:Y:S02]  /*17d10*/  IMAD.U32 R4, RZ, RZ, UR4 ;  /* 0x00000004ff047e24 */ /* 0x004fe4000f8e00ff */
[----:B------:R-:W-:-:S07]  /*17d20*/  IMAD.U32 R5, RZ, RZ, UR5 ;  /* 0x00000005ff057e24 */ /* 0x000fce000f8e00ff */
[----:B------:R-:W-:-:S07]  /*17d30*/  LEPC R20, `(.L_x_283) ;  /* 0x000000001014794e */ /* 0x000fce0000000000 */
[----:B01----:R-:W-:Y:S05]  /*17d40*/  CALL.ABS.NOINC R8 ;  /* 0x0000000008007343 */ /* 0x003fea0003c00000 */
.L_x_283:
[----:B------:R-:W-:Y:S05]  /*17d50*/  BRA `(.L_x_284) ;  /* 0x00000000007c7947 */ /* 0x000fea0003800000 */
.L_x_280:
[----:B------:R-:W0:Y:S01]  /*17d60*/  LDC.64 R4, c[0x4][0x8] ;  /* 0x01000200ff047b82 */ /* 0x000e220000000a00 */
[----:B------:R-:W-:Y:S01]  /*17d70*/  IADD3 R14, P0, PT, R10, R8, RZ ;  /* 0x000000080a0e7210 */ /* 0x000fe20007f1e0ff */
[----:B------:R-:W-:-:S03]  /*17d80*/  IMAD.SHL.U32 R21, R17, 0x4, RZ ;  /* 0x0000000411157824 */ /* 0x000fc600078e00ff */
[----:B------:R-:W-:-:S05]  /*17d90*/  IADD3.X R15, PT, PT, R11, R9, RZ, P0, !PT ;  /* 0x000000090b0f7210 */ /* 0x000fca00007fe4ff */
        /* <DEDUP_REMOVED lines=27> */
.L_x_284:
[----:B------:R-:W-:Y:S05]  /*17f50*/  BSYNC.RECONVERGENT B6 ;  /* 0x0000000000067941 */ /* 0x000fea0003800200 */
.L_x_274:
[----:B-1----:R-:W0:Y:S02]  /*17f60*/  LDC.64 R8, c[0x4][0x8] ;  /* 0x01000200ff087b82 */ /* 0x002e240000000a00 */
[----:B0-----:R-:W2:Y:S01]  /*17f70*/  LDG.E.64 R8, desc[UR36][R8.64] ;  /* 0x0000002408087981 */ /* 0x001ea2000c1e1b00 */
[----:B------:R-:W-:Y:S03]  /*17f80*/  BSSY.RECONVERGENT B0, `(.L_x_285) ;  /* 0x000006e000007945 */ /* 0x000fe60003800200 */
[----:B--2---:R-:W2:Y:S04]  /*17f90*/  LD.E.U8 R6, desc[UR36][R8.64+0x8ffd] ;  /* 0x008ffd2408067980 */ /* 0x004ea8000c101100 */
[----:B------:R-:W3:Y:S01]  /*17fa0*/  LD.E.U8 R3, desc[UR36][R8.64+0x8ffc] ;  /* 0x008ffc2408037980 */ /* 0x000ee2000c101100 */
[----:B------:R-:W0:Y:S05]  /*17fb0*/  BMOV.32.CLEAR R34, B0 ;  /* 0x0000000000227355 */ /* 0x000e2a0000100000 */
[----:B------:R-:W-:Y:S01]  /*17fc0*/  BSSY.RELIABLE B6, `(.L_x_286) ;  /* 0x000002c000067945 */ /* 0x000fe20003800100 */
[----:B------:R-:W-:-:S02]  /*17fd0*/  IMAD.MOV.U32 R11, RZ, RZ, 0x2 ;  /* 0x00000002ff0b7424 */ /* 0x000fc400078e00ff */
[----:B--2---:R-:W-:-:S04]  /*17fe0*/  IMAD.WIDE.U32 R6, R6, 0x400, RZ ;  /* 0x0000040006067825 */ /* 0x004fc800078e00ff */
[----:B0--3--:R-:W-:-:S07]  /*17ff0*/  IMAD.WIDE.U32 R6, R3, 0x40000, R6 ;  /* 0x0004000003067825 */ /* 0x009fce00078e0006 */
.L_x_292:
        /* <DEDUP_REMOVED lines=13> */
.L_x_291:
[----:B0-----:R-:W-:-:S05]  /*180d0*/  IMAD.IADD R5, R21, 0x1, R0 ;  /* 0x0000000115057824 */ /* 0x001fca00078e0200 */
[----:B------:R-:W-:-:S05]  /*180e0*/  IADD3 R4, P0, PT, R8, R5, RZ ;  /* 0x0000000508047210 */ /* 0x000fca0007f1e0ff */
[----:B------:R-:W-:-:S05]  /*180f0*/  IMAD.X R5, RZ, RZ, R9, P0 ;  /* 0x000000ffff057224 */ /* 0x000fca00000e0609 */
[----:B------:R-:W2:Y:S02]  /*18100*/  LD.E.U8 R39, desc[UR36][R4.64+0x9] ;  /* 0x0000092404277980 */ /* 0x000ea4000c101100 */
[----:B--2---:R-:W-:-:S13]  /*18110*/  ISETP.NE.AND P0, PT, R39, RZ, PT ;  /* 0x000000ff2700720c */ /* 0x004fda0003f05270 */
[----:B------:R-:W-:Y:S05]  /*18120*/  @!P0 BRA `(.L_x_288) ;  /* 0x0000000000148947 */ /* 0x000fea0003800000 */
[----:B------:R-:W0:Y:S02]  /*18130*/  LDCU.64 UR4, c[0x4][0x90] ;  /* 0x01001200ff0477ac */ /* 0x000e240008000a00 */
[----:B0-----:R-:W-:-:S04]  /*18140*/  IADD3 R4, P0, PT, R0, UR4, RZ ;  /* 0x0000000400047c10 */ /* 0x001fc8000ff1e0ff */
[----:B------:R-:W-:-:S05]  /*18150*/  IADD3.X R5, PT, PT, RZ, UR5, RZ, P0, !PT ;  /* 0x00000005ff057c10 */ /* 0x000fca00087fe4ff */
[----:B------:R0:W5:Y:S01]  /*18160*/  LDG.E.U8.CONSTANT R4, desc[UR36][R4.64] ;  /* 0x0000002404047981 */ /* 0x000162000c1e9100 */
[----:B------:R-:W-:Y:S05]  /*18170*/  BRA `(.L_x_289) ;  /* 0x00000000001c7947 */ /* 0x000fea0003800000 */
.L_x_288:
[----:B------:R-:W0:Y:S02]  /*18180*/  LDCU.64 UR4, c[0x4][0x90] ;  /* 0x01001200ff0477ac */ /* 0x000e240008000a00 */
[----:B0-----:R-:W-:-:S05]  /*18190*/  IADD3 R4, P0, PT, R0, UR4, RZ ;  /* 0x0000000400047c10 */ /* 0x001fca000ff1e0ff */
[----:B------:R-:W-:-:S05]  /*181a0*/  IMAD.X R5, RZ, RZ, UR5, P0 ;  /* 0x00000005ff057e24 */ /* 0x000fca00080e06ff */
[----:B------:R-:W2:Y:S02]  /*181b0*/  LDG.E.U8.CONSTANT R4, desc[UR36][R4.64] ;  /* 0x0000002404047981 */ /* 0x000ea4000c1e9100 */
[----:B--2---:R-:W-:-:S13]  /*181c0*/  ISETP.NE.AND P0, PT, R4, RZ, PT ;  /* 0x000000ff0400720c */ /* 0x004fda0003f05270 */
[----:B------:R-:W-:Y:S05]  /*181d0*/  @!P0 BREAK.RELIABLE B6 ;  /* 0x0000000000068942 */ /* 0x000fea0003800100 */
[----:B------:R-:W-:Y:S05]  /*181e0*/  @!P0 BRA `(.L_x_290) ;  /* 0x0000000000588947 */ /* 0x000fea0003800000 */
.L_x_289:
[----:B-----5:R-:W-:Y:S02]  /*181f0*/  LOP3.LUT R4, R4, 0xffff, RZ, 0xc0, !PT ;  /* 0x0000ffff04047812 */ /* 0x020fe400078ec0ff */
[C---:B------:R-:W-:Y:S01]  /*18200*/  ISETP.GE.U32.AND P0, PT, R0.reuse, 0x14, PT ;  /* 0x000000140000780c */ /* 0x040fe20003f06070 */
[----:B------:R-:W-:Y:S01]  /*18210*/  VIADD R0, R0, 0x1 ;  /* 0x0000000100007836 */ /* 0x000fe20000000000 */
[----:B------:R-:W-:-:S04]  /*18220*/  PRMT R4, R4, 0x8880, RZ ;  /* 0x0000888004047816 */ /* 0x000fc800000000ff */
[----:B------:R-:W-:-:S13]  /*18230*/  ISETP.EQ.AND P1, PT, R39, R4, PT ;  /* 0x000000042700720c */ /* 0x000fda0003f22270 */
[----:B------:R-:W-:Y:S05]  /*18240*/  @!P0 BRA P1, `(.L_x_291) ;  /* 0xfffffffc00a08947 */ /* 0x000fea000083ffff */
.L_x_287:
[----:B------:R-:W-:-:S05]  /*18250*/  VIADD R11, R11, 0x1 ;  /* 0x000000010b0b7836 */ /* 0x000fca0000000000 */
[----:B------:R-:W-:-:S13]  /*18260*/  ISETP.NE.AND P0, PT, R11, 0x3c, PT ;  /* 0x0000003c0b00780c */ /* 0x000fda0003f05270 */
[----:B------:R-:W-:Y:S05]  /*18270*/  @P0 BRA `(.L_x_292) ;  /* 0xfffffffc00600947 */ /* 0x000fea000383ffff */
[----:B------:R-:W-:Y:S05]  /*18280*/  BSYNC.RELIABLE B6 ;  /* 0x0000000000067941 */ /* 0x000fea0003800100 */
.L_x_286:
[----:B------:R-:W1:Y:S01]  /*18290*/  LDC.64 R10, c[0x4][0x90] ;  /* 0x01002400ff0a7b82 */ /* 0x000e620000000a00 */
[----:B------:R-:W-:Y:S01]  /*182a0*/  MOV R8, 0x0 ;  /* 0x0000000000087802 */ /* 0x000fe20000000f00 */
[----:B------:R-:W2:Y:S01]  /*182b0*/  LDCU.64 UR4, c[0x4][0x70] ;  /* 0x01000e00ff0477ac */ /* 0x000ea20008000a00 */
[----:B------:R-:W-:Y:S02]  /*182c0*/  IMAD.MOV.U32 R6, RZ, RZ, R33 ;  /* 0x000000ffff067224 */ /* 0x000fe400078e0021 */
[----:B------:R-:W-:-:S03]  /*182d0*/  IMAD.MOV.U32 R7, RZ, RZ, R32 ;  /* 0x000000ffff077224 */ /* 0x000fc600078e0020 */
[----:B------:R-:W3:Y:S01]  /*182e0*/  LDC.64 R8, c[0x4][R8] ;  /* 0x0100000008087b82 */ /* 0x000ee20000000a00 */
[----:B--2---:R-:W-:Y:S01]  /*182f0*/  IMAD.U32 R4, RZ, RZ, UR4 ;  /* 0x00000004ff047e24 */ /* 0x004fe2000f8e00ff */
[----:B0-----:R-:W-:Y:S01]  /*18300*/  MOV R5, UR5 ;  /* 0x0000000500057c02 */ /* 0x001fe20008000f00 */
[----:B-1----:R0:W-:Y:S06]  /*18310*/  STL.64 [R15], R10 ;  /* 0x0000000a0f007387 */ /* 0x0021ec0000100a00 */
[----:B------:R-:W-:-:S07]  /*18320*/  LEPC R20, `(.L_x_293) ;  /* 0x000000001014794e */ /* 0x000fce0000000000 */
[----:B0--3--:R-:W-:Y:S05]  /*18330*/  CALL.ABS.NOINC R8 ;  /* 0x0000000008007343 */ /* 0x009fea0003c00000 */
.L_x_293:
[----:B------:R-:W-:Y:S05]  /*18340*/  BRA `(.L_x_294) ;  /* 0x0000000000c07947 */ /* 0x000fea0003800000 */
.L_x_290:
        /* <DEDUP_REMOVED lines=11> */
[----:B-1----:R-:W-:Y:S01]  /*18400*/  IMAD.U32 R4, RZ, RZ, UR4 ;  /* 0x00000004ff047e24 */ /* 0x002fe2000f8e00ff */
[----:B------:R-:W-:Y:S01]  /*18410*/  MOV R5, UR5 ;  /* 0x0000000500057c02 */ /* 0x000fe20008000f00 */
[----:B0-----:R0:W-:Y:S06]  /*18420*/  STL.64 [R15], R10 ;  /* 0x0000000a0f007387 */ /* 0x0011ec0000100a00 */
[----:B------:R-:W-:-:S07]  /*18430*/  LEPC R20, `(.L_x_296) ;  /* 0x000000001014794e */ /* 0x000fce0000000000 */
[----:B0-2---:R-:W-:Y:S05]  /*18440*/  CALL.ABS.NOINC R8 ;  /* 0x0000000008007343 */ /* 0x005fea0003c00000 */
.L_x_296:
[----:B------:R-:W-:Y:S05]  /*18450*/  BRA `(.L_x_294) ;  /* 0x00000000007c7947 */ /* 0x000fea0003800000 */
.L_x_295:
        /* <DEDUP_REMOVED lines=13> */
[----:B-1----:R-:W2:Y:S02]  /*18530*/  LD.E.U8 R15, desc[UR36][R8.64] ;  /* 0x00000024080f7980 */ /* 0x002ea4000c101100 */
[----:B------:R-:W-:-:S02]  /*18540*/  IADD3.X R7, PT, PT, R9, R3, RZ, P0, !PT ;  /* 0x0000000309077210 */ /* 0x000fc400007fe4ff */
        /* <DEDUP_REMOVED lines=11> */
[----:B---3--:R1:W-:Y:S04]  /*18600*/  ST.E.U8 desc[UR36][R10.64+0x4], R33 ;  /* 0x000004210a007985 */ /* 0x0083e8000c101124 */
[----:B------:R-:W3:Y:S02]  /*18610*/  LDG.E.64 R6, desc[UR36][R4.64] ;  /* 0x0000002404067981 */ /* 0x000ee4000c1e1b00 */
[----:B---3--:R-:W-:-:S05]  /*18620*/  IADD3 R6, P0, PT, R21, R6, RZ ;  /* 0x0000000615067210 */ /* 0x008fca0007f1e0ff */
[----:B------:R-:W-:-:S05]  /*18630*/  IMAD.X R7, RZ, RZ, R7, P0 ;  /* 0x000000ffff077224 */ /* 0x000fca00000e0607 */
[----:B--2---:R1:W-:Y:S03]  /*18640*/  ST.E.U8 desc[UR36][R6.64+0x3], R15 ;  /* 0x0000030f06007985 */ /* 0x0043e6000c101124 */
.L_x_294:
[----:B------:R0:W-:Y:S05]  /*18650*/  BMOV.32 B5, R34 ;  /* 0x0000002205007356 */ /* 0x0001ea0000000000 */
[----:B------:R-:W-:Y:S05]  /*18660*/  BSYNC.RECONVERGENT B5 ;  /* 0x0000000000057941 */ /* 0x000fea0003800200 */
.L_x_285:
[----:B-1----:R-:W-:Y:S01]  /*18670*/  MOV R8, 0x0 ;  /* 0x0000000000087802 */ /* 0x002fe20000000f00 */
[----:B------:R-:W1:Y:S01]  /*18680*/  LDCU.64 UR4, c[0x4][0x18] ;  /* 0x01000300ff0477ac */ /* 0x000e620008000a00 */
[----:B------:R-:W-:-:S04]  /*18690*/  CS2R R6, SRZ ;  /* 0x0000000000067805 */ /* 0x000fc8000001ff00 */
[----:B------:R-:W2:Y:S01]  /*186a0*/  LDC.64 R8, c[0x4][R8] ;  /* 0x0100000008087b82 */ /* 0x000ea20000000a00 */
[----:B-1----:R-:W-:Y:S01]  /*186b0*/  IMAD.U32 R4, RZ, RZ, UR4 ;  /* 0x00000004ff047e24 */ /* 0x002fe2000f8e00ff */
[----:B------:R-:W-:-:S07]  /*186c0*/  MOV R5, UR5 ;  /* 0x0000000500057c02 */ /* 0x000fce0008000f00 */
[----:B------:R-:W-:-:S07]  /*186d0*/  LEPC R20, `(.L_x_297) ;  /* 0x000000001014794e */ /* 0x000fce0000000000 */
[----:B0-2---:R-:W-:Y:S05]  /*186e0*/  CALL.ABS.NOINC R8 ;  /* 0x0000000008007343 */ /* 0x005fea0003c00000 */
.L_x_297:
        /* <DEDUP_REMOVED lines=18> */
[----:B------:R-:W-:Y:S02]  /*18810*/  IMAD.MOV.U32 R32, RZ, RZ, RZ ;  /* 0x000000ffff207224 */ /* 0x000fe400078e00ff */
[----:B------:R-:W-:-:S04]  /*18820*/  @!P0 IMAD.MOV.U32 R32, RZ, RZ, 0x1 ;  /* 0x00000001ff208424 */ /* 0x000fc800078e00ff */
[----:B------:R-:W-:Y:S01]  /*18830*/  @!P1 IMAD R7, R32, 0x4, R1 ;  /* 0x0000000420079824 */ /* 0x000fe200078e0201 */
[----:B--2---:R-:W-:-:S05]  /*18840*/  @!P1 LEA R6, R3, R6, 0x8 ;  /* 0x0000000603069211 */ /* 0x004fca00078e40ff */
        /* <DEDUP_REMOVED lines=12> */
[----:B-1----:R-:W-:-:S05]  /*18910*/  @!P0 VIADD R6, R32, 0x1 ;  /* 0x0000000120068836 */ /* 0x002fca0000000000 */
[----:B------:R-:W-:-:S05]  /*18920*/  @!P0 MOV R32, R6 ;  /* 0x0000000600208202 */ /* 0x000fca0000000f00 */
        /* <DEDUP_REMOVED lines=432> */
[----:B------:R-:W-:Y:S01]  /*1a430*/  @!P0 IMAD.MOV.U32 R32, RZ, RZ, R6 ;  /* 0x000000ffff208224 */ /* 0x000fe200078e0006 */
[----:B------:R-:W1:Y:S05]  /*1a440*/  BMOV.32.CLEAR R43, B0 ;  /* 0x00000000002b7355 */ /* 0x000e6a0000100000 */
[----:B------:R-:W-:-:S02]  /*1a450*/  @!P1 IMAD R6, R32, 0x4, R1 ;  /* 0x0000000420069824 */ /* 0x000fc400078e0201 */
[----:B--2---:R-:W-:Y:S02]  /*1a460*/  @!P1 IMAD R3, R0, 0x100, R3 ;  /* 0x0000010000039824 */ /* 0x004fe400078e0203 */
[----:B------:R-:W-:-:S03]  /*1a470*/  @!P1 VIADD R0, R32, 0x1 ;  /* 0x0000000120009836 */ /* 0x000fc60000000000 */
[----:B------:R0:W-:Y:S02]  /*1a480*/  @!P1 STL [R6], R3 ;  /* 0x0000000306009387 */ /* 0x0001e40000100800 */
[----:B------:R-:W-:-:S04]  /*1a490*/  @!P1 MOV R32, R0 ;  /* 0x0000000000209202 */ /* 0x000fc80000000f00 */
[----:B------:R-:W-:-:S13]  /*1a4a0*/  ISETP.NE.AND P0, PT, R32, RZ, PT ;  /* 0x000000ff2000720c */ /* 0x000fda0003f05270 */
[----:B01----:R-:W-:Y:S05]  /*1a4b0*/  @!P0 BRA `(.L_x_299) ;  /* 0x0000002400008947 */ /* 0x003fea0003800000 */
[----:B------:R-:W-:Y:S01]  /*1a4c0*/  BSSY.RECONVERGENT B1, `(.L_x_300) ;  /* 0x00000dd000017945 */ /* 0x000fe20003800200 */
[----:B------:R-:W-:Y:S02]  /*1a4d0*/  VIADD R0, R32, 0xfffffffe ;  /* 0xfffffffe20007836 */ /* 0x000fe40000000000 */
[----:B------:R-:W-:Y:S02]  /*1a4e0*/  VIADD R35, R1, 0x8 ;  /* 0x0000000801237836 */ /* 0x000fe40000000000 */
[----:B------:R-:W-:-:S07]  /*1a4f0*/  IMAD.MOV.U32 R3, RZ, RZ, RZ ;  /* 0x000000ffff037224 */ /* 0x000fce00078e00ff */
.L_x_334:
[----:B------:R-:W-:Y:S01]  /*1a500*/  VIADD R5, R3, 0x1 ;  /* 0x0000000103057836 */ /* 0x000fe20000000000 */
[----:B------:R-:W-:Y:S01]  /*1a510*/  BSSY.RECONVERGENT B3, `(.L_x_301) ;  /* 0x00000d6000037945 */ /* 0x000fe20003800200 */
[----:B------:R-:W-:Y:S02]  /*1a520*/  MOV R11, R3 ;  /* 0x00000003000b7202 */ /* 0x000fe40000000f00 */
[----:B------:R-:W-:Y:S01]  /*1a530*/  IMAD.MOV.U32 R3, RZ, RZ, R5 ;  /* 0x000000ffff037224 */ /* 0x000fe200078e0005 */
[CC--:B------:R-:W-:Y:S02]  /*1a540*/  ISETP.GE.AND P1, PT, R5.reuse, R32.reuse, PT ;  /* 0x000000200500720c */ /* 0x0c0fe40003f26270 */
[----:B------:R-:W-:-:S11]  /*1a550*/  ISETP.NE.AND P0, PT, R5, R32, PT ;  /* 0x000000200500720c */ /* 0x000fd60003f05270 */
[----:B01----:R-:W-:Y:S05]  /*1a560*/  @P1 BRA `(.L_x_302) ;  /* 0x0000000c00401947 */ /* 0x003fea0003800000 */
        /* <DEDUP_REMOVED lines=24> */
[----:B---3--:R-:W-:Y:S01]  /*1a6f0*/  IMAD R21, R20, 0x100, R21 ;  /* 0x0000010014157824 */ /* 0x008fe200078e0215 */
[----:B--2---:R-:W-:-:S04]  /*1a700*/  LEA R14, R14, R15, 0x8 ;  /* 0x0000000f0e0e7211 */ /* 0x004fc800078e40ff */
[----:B------:R-:W-:-:S13]  /*1a710*/  ISETP.GT.U32.AND P1, PT, R14, R21, PT ;  /* 0x000000150e00720c */ /* 0x000fda0003f24070 */
[----:B------:R-:W-:Y:S05]  /*1a720*/  @!P1 BREAK.RELIABLE B0 ;  /* 0x0000000000009942 */ /* 0x000fea0003800100 */
[----:B------:R-:W-:Y:S05]  /*1a730*/  @!P1 BRA `(.L_x_308) ;  /* 0x0000000000149947 */ /* 0x000fea0003800000 */
.L_x_307:
[----:B------:R-:W-:Y:S05]  /*1a740*/  BSYNC.RELIABLE B0 ;  /* 0x0000000000007941 */ /* 0x000fea0003800100 */
.L_x_306:
[----:B------:R-:W2:Y:S01]  /*1a750*/  LDL R5, [R10] ;  /* 0x000000000a057983 */ /* 0x000ea20000100800 */
[----:B------:R-:W-:-:S03]  /*1a760*/  IMAD.MOV.U32 R13, RZ, RZ, R33 ;  /* 0x000000ffff0d7224 */ /* 0x000fc600078e0021 */
[----:B------:R0:W-:Y:S04]  /*1a770*/  STL [R10], R33 ;  /* 0x000000210a007387 */ /* 0x0001e80000100800 */
[----:B--2---:R0:W-:Y:S02]  /*1a780*/  STL [R10+0x4], R5 ;  /* 0x000004050a007387 */ /* 0x0041e40000100800 */
.L_x_308:
[----:B------:R-:W-:Y:S05]  /*1a790*/  BSYNC.RECONVERGENT B4 ;  /* 0x0000000000047941 */ /* 0x000fea0003800200 */
.L_x_305:
        /* <DEDUP_REMOVED lines=24> */
.L_x_311:
[----:B------:R-:W-:Y:S05]  /*1a920*/  BSYNC.RELIABLE B0 ;  /* 0x0000000000007941 */ /* 0x000fea0003800100 */
.L_x_310:
[----:B------:R-:W-:Y:S04]  /*1a930*/  STL [R10], R33 ;  /* 0x000000210a007387 */ /* 0x000fe80000100800 */
[----:B------:R0:W-:Y:S02]  /*1a940*/  STL [R10+0x8], R13 ;  /* 0x0000080d0a007387 */ /* 0x0001e40000100800 */
[----:B0-----:R-:W-:-:S07]  /*1a950*/  MOV R13, R33 ;  /* 0x00000021000d7202 */ /* 0x001fce0000000f00 */
.L_x_312:
[----:B------:R-:W-:Y:S05]  /*1a960*/  BSYNC.RECONVERGENT B4 ;  /* 0x0000000000047941 */ /* 0x000fea0003800200 */
.L_x_309:
        /* <DEDUP_REMOVED lines=24> */
.L_x_315:
[----:B------:R-:W-:Y:S05]  /*1aaf0*/  BSYNC.RELIABLE B0 ;  /* 0x0000000000007941 */ /* 0x000fea0003800100 */
.L_x_314:
[----:B------:R0:W-:Y:S04]  /*1ab00*/  STL [R10], R33 ;  /* 0x000000210a007387 */ /* 0x0001e80000100800 */
[----:B------:R0:W-:Y:S02]  /*1ab10*/  STL [R10+0xc], R13 ;  /* 0x00000c0d0a007387 */ /* 0x0001e40000100800 */
.L_x_316:
[----:B------:R-:W-:Y:S05]  /*1ab20*/  BSYNC.RECONVERGENT B4 ;  /* 0x0000000000047941 */ /* 0x000fea0003800200 */
.L_x_313:
[----:B------:R-:W-:-:S07]  /*1ab30*/  VIADD R4, R11, 0x4 ;  /* 0x000000040b047836 */ /* 0x000fce0000000000 */
.L_x_304:
[----:B------:R-:W-:Y:S05]  /*1ab40*/  BSYNC.RECONVERGENT B2 ;  /* 0x0000000000027941 */ /* 0x000fea0003800200 */
.L_x_303:
[----:B0-----:R-:W-:-:S04]  /*1ab50*/  IADD3 R5, PT, PT, R0, -R11, RZ ;  /* 0x8000000b00057210 */ /* 0x001fc80007ffe0ff */
[----:B------:R-:W-:-:S13]  /*1ab60*/  ISETP.GE.U32.AND P1, PT, R5, 0x3, PT ;  /* 0x000000030500780c */ /* 0x000fda0003f26070 */
[----:B------:R-:W-:Y:S05]  /*1ab70*/  @!P1 BRA `(.L_x_302) ;  /* 0x0000000400bc9947 */ /* 0x000fea0003800000 */
[C---:B------:R-:W-:Y:S02]  /*1ab80*/  IMAD.IADD R11, R4.reuse, 0x1, -R32 ;  /* 0x00000001040b7824 */ /* 0x040fe400078e0a20 */
[----:B------:R-:W-:-:S07]  /*1ab90*/  IMAD R12, R4, 0x4, R35 ;  /* 0x00000004040c7824 */ /* 0x000fce00078e0223 */
.L_x_333:
[----:B------:R-:W2:Y:S02]  /*1aba0*/  LDL R33, [R12+-0x8] ;  /* 0xfffff8000c217983 */ /* 0x000ea40000100800 */
[----:B--2---:R-:W-:-:S05]  /*1abb0*/  IMAD R5, R33, 0x1d, RZ ;  /* 0x0000001d21057824 */ /* 0x004fca00078e02ff */
[----:B------:R-:W-:-:S04]  /*1abc0*/  IADD3 R4, P1, PT, R8, R5, RZ ;  /* 0x0000000508047210 */ /* 0x000fc80007f3e0ff */
[----:B------:R-:W-:-:S05]  /*1abd0*/  LEA.HI.X.SX32 R5, R5, R9, 0x1, P1 ;  /* 0x0000000905057211 */ /* 0x000fca00008f0eff */
[----:B------:R-:W2:Y:S01]  /*1abe0*/  LD.E.U8 R6, desc[UR36][R4.64+0x1e] ;  /* 0x00001e2404067980 */ /* 0x000ea2000c101100 */
[----:B------:R-:W-:Y:S01]  /*1abf0*/  VIADD R11, R11, 0x4 ;  /* 0x000000040b0b7836 */ /* 0x000fe20000000000 */
[----:B------:R-:W-:Y:S04]  /*1ac00*/  BSSY.RECONVERGENT B2, `(.L_x_317) ;  /* 0x0000017000027945 */ /* 0x000fe80003800200 */
[----:B------:R-:W-:Y:S01]  /*1ac10*/  BSSY.RELIABLE B0, `(.L_x_318) ;  /* 0x0000011000007945 */ /* 0x000fe20003800100 */
[----:B------:R-:W-:Y:S02]  /*1ac20*/  ISETP.NE.AND P1, PT, R11, RZ, PT ;  /* 0x000000ff0b00720c */ /* 0x000fe40003f25270 */
[----:B--2---:R-:W-:-:S13]  /*1ac30*/  ISETP.NE.AND P2, PT, R6, RZ, PT ;  /* 0x000000ff0600720c */ /* 0x004fda0003f45270 */
[----:B01----:R-:W-:Y:S05]  /*1ac40*/  @P2 BRA `(.L_x_319) ;  /* 0x0000000000342947 */ /* 0x003fea0003800000 */
        /* <DEDUP_REMOVED lines=13> */
.L_x_319:
[----:B------:R-:W-:Y:S05]  /*1ad20*/  BSYNC.RELIABLE B0 ;  /* 0x0000000000007941 */ /* 0x000fea0003800100 */
.L_x_318:
[----:B------:R-:W2:Y:S04]  /*1ad30*/  LDL R5, [R10] ;  /* 0x000000000a057983 */ /* 0x000ea80000100800 */
[----:B------:R0:W-:Y:S04]  /*1ad40*/  STL [R10], R33 ;  /* 0x000000210a007387 */ /* 0x0001e80000100800 */
[----:B--2---:R0:W-:Y:S04]  /*1ad50*/  STL [R12+-0x8], R5 ;  /* 0xfffff8050c007387 */ /* 0x0041e80000100800 */
[----:B------:R0:W5:Y:S02]  /*1ad60*/  LDL R13, [R10] ;  /* 0x000000000a0d7983 */ /* 0x0001640000100800 */
.L_x_320:
[----:B------:R-:W-:Y:S05]  /*1ad70*/  BSYNC.RECONVERGENT B2 ;  /* 0x0000000000027941 */ /* 0x000fea0003800200 */
.L_x_317:
[----:B0-----:R-:W2:Y:S02]  /*1ad80*/  LDL R33, [R12+-0x4] ;  /* 0xfffffc000c217983 */ /* 0x001ea40000100800 */
        /* <DEDUP_REMOVED lines=20> */
.L_x_323:
[----:B------:R-:W-:Y:S05]  /*1aed0*/  BSYNC.RELIABLE B0 ;  /* 0x0000000000007941 */ /* 0x000fea0003800100 */
.L_x_322:
[----:B------:R-:W-:Y:S04]  /*1aee0*/  STL [R10], R33 ;  /* 0x000000210a007387 */ /* 0x000fe80000100800 */
[----:B-----5:R0:W-:Y:S04]  /*1aef0*/  STL [R12+-0x4], R13 ;  /* 0xfffffc0d0c007387 */ /* 0x0201e80000100800 */
[----:B0-----:R0:W5:Y:S02]  /*1af00*/  LDL R13, [R10] ;  /* 0x000000000a0d7983 */ /* 0x0011640000100800 */
.L_x_324:
[----:B------:R-:W-:Y:S05]  /*1af10*/  BSYNC.RECONVERGENT B2 ;  /* 0x0000000000027941 */ /* 0x000fea0003800200 */
.L_x_321:
[----:B------:R-:W2:Y:S02]  /*1af20*/  LDL R33, [R12] ;  /* 0x000000000c217983 */ /* 0x000ea40000100800 */
        /* <DEDUP_REMOVED lines=20> */
.L_x_327:
[----:B------:R-:W-:Y:S05]  /*1b070*/  BSYNC.RELIABLE B0 ;  /* 0x0000000000007941 */ /* 0x000fea0003800100 */
.L_x_326:
[----:B------:R-:W-:Y:S04]  /*1b080*/  STL [R10], R33 ;  /* 0x000000210a007387 */ /* 0x000fe80000100800 */
[----:B-----5:R1:W-:Y:S04]  /*1b090*/  STL [R12], R13 ;  /* 0x0000000d0c007387 */ /* 0x0203e80000100800 */
[----:B-1----:R1:W5:Y:S02]  /*1b0a0*/  LDL R13, [R10] ;  /* 0x000000000a0d7983 */ /* 0x0023640000100800 */
.L_x_328:
[----:B------:R-:W-:Y:S05]  /*1b0b0*/  BSYNC.RECONVERGENT B2 ;  /* 0x0000000000027941 */ /* 0x000fea0003800200 */
.L_x_325:
        /* <DEDUP_REMOVED lines=21> */
.L_x_331:
[----:B------:R-:W-:Y:S05]  /*1b210*/  BSYNC.RELIABLE B0 ;  /* 0x0000000000007941 */ /* 0x000fea0003800100 */
.L_x_330:
[----:B------:R2:W-:Y:S04]  /*1b220*/  STL [R10], R33 ;  /* 0x000000210a007387 */ /* 0x0005e80000100800 */
[----:B-----5:R2:W-:Y:S02]  /*1b230*/  STL [R12+0x4], R13 ;  /* 0x0000040d0c007387 */ /* 0x0205e40000100800 */
.L_x_332:
[----:B------:R-:W-:Y:S05]  /*1b240*/  BSYNC.RECONVERGENT B2 ;  /* 0x0000000000027941 */ /* 0x000fea0003800200 */
.L_x_329:
[----:B--2---:R-:W-:Y:S01]  /*1b250*/  VIADD R12, R12, 0x10 ;  /* 0x000000100c0c7836 */ /* 0x004fe20000000000 */
[----:B------:R-:W-:Y:S06]  /*1b260*/  @P1 BRA `(.L_x_333) ;  /* 0xfffffff8004c1947 */ /* 0x000fec000383ffff */
.L_x_302:
[----:B------:R-:W-:Y:S05]  /*1b270*/  BSYNC.RECONVERGENT B3 ;  /* 0x0000000000037941 */ /* 0x000fea0003800200 */
.L_x_301:
[----:B------:R-:W-:Y:S05]  /*1b280*/  @P0 BRA `(.L_x_334) ;  /* 0xfffffff0009c0947 */ /* 0x000fea000383ffff */
[----:B------:R-:W-:Y:S05]  /*1b290*/  BSYNC.RECONVERGENT B1 ;  /* 0x0000000000017941 */ /* 0x000fea0003800200 */
.L_x_300:
[----:B------:R-:W-:Y:S01]  /*1b2a0*/  ISETP.GE.U32.AND P0, PT, R32, 0x4, PT ;  /* 0x000000042000780c */ /* 0x000fe20003f06070 */
[----:B------:R-:W-:Y:S01]  /*1b2b0*/  BSSY.RECONVERGENT B0, `(.L_x_335) ;  /* 0x00000cb000007945 */ /* 0x000fe20003800200 */
[----:B------:R-:W-:-:S03]  /*1b2c0*/  IMAD.MOV.U32 R40, RZ, RZ, RZ ;  /* 0x000000ffff287224 */ /* 0x000fc600078e00ff */
[----:B------:R-:W2:Y:S08]  /*1b2d0*/  BMOV.32.CLEAR R39, B0 ;  /* 0x0000000000277355 */ /* 0x000eb00000100000 */
[----:B--2---:R-:W-:Y:S05]  /*1b2e0*/  @!P0 BRA `(.L_x_336) ;  /* 0x0000000c00188947 */ /* 0x004fea0003800000 */
[----:B------:R-:W-:Y:S02]  /*1b2f0*/  IADD3 R33, P0, PT, R16, 0xf0, RZ ;  /* 0x000000f010217810 */ /* 0x000fe40007f1e0ff */
[----:B------:R-:W-:-:S03]  /*1b300*/  LOP3.LUT R40, R32, 0x7ffffffc, RZ, 0xc0, !PT ;  /* 0x7ffffffc20287812 */ /* 0x000fc600078ec0ff */
[----:B------:R-:W-:Y:S02]  /*1b310*/  IMAD.X R34, RZ, RZ, R2, P0 ;  /* 0x000000ffff227224 */ /* 0x000fe400000e0602 */
[----:B------:R-:W-:-:S07]  /*1b320*/  IMAD.MOV R41, RZ, RZ, -R40 ;  /* 0x000000ffff297224 */ /* 0x000fce00078e0a28 */
.L_x_353:
[----:B------:R-:W2:Y:S01]  /*1b330*/  LDC.64 R4, c[0x4][0x8] ;  /* 0x01000200ff047b82 */ /* 0x000ea20000000a00 */
[----:B------:R-:W3:Y:S04]  /*1b340*/  LDL R0, [R35+-0x8] ;  /* 0xfffff80023007983 */ /* 0x000ee80000100800 */
[----:B--2---:R-:W2:Y:S01]  /*1b350*/  LDG.E.64 R4, desc[UR36][R4.64] ;  /* 0x0000002404047981 */ /* 0x004ea2000c1e1b00 */
[----:B---3--:R-:W-:-:S05]  /*1b360*/  IMAD R3, R0, 0x1d, RZ ;  /* 0x0000001d00037824 */ /* 0x008fca00078e02ff */
[----:B--2---:R-:W-:-:S04]  /*1b370*/  IADD3 R6, P0, PT, R3, R4, RZ ;  /* 0x0000000403067210 */ /* 0x004fc80007f1e0ff */
[----:B------:R-:W-:-:S05]  /*1b380*/  LEA.HI.X.SX32 R7, R3, R5, 0x1, P0 ;  /* 0x0000000503077211 */ /* 0x000fca00000f0eff */
[----:B------:R-:W2:Y:S01]  /*1b390*/  LD.E.U8 R0, desc[UR36][R6.64+0x1e] ;  /* 0x00001e2406007980 */ /* 0x000ea2000c101100 */
[----:B------:R-:W-:Y:S05]  /*1b3a0*/  BMOV.32.CLEAR RZ, B0 ;  /* 0x0000000000ff7355 */ /* 0x000fea0000100000 */
[----:B------:R-:W-:Y:S01]  /*1b3b0*/  BSSY.RECONVERGENT B0, `(.L_x_337) ;  /* 0x0000029000007945 */ /* 0x000fe20003800200 */
[----:B------:R-:W-:-:S04]  /*1b3c0*/  IADD3 R41, PT, PT, R41, 0x4, RZ ;  /* 0x0000000429297810 */ /* 0x000fc80007ffe0ff */
[----:B------:R-:W-:Y:S01]  /*1b3d0*/  ISETP.NE.AND P1, PT, R41, RZ, PT ;  /* 0x000000ff2900720c */ /* 0x000fe20003f25270 */
[----:B0-----:R-:W3:Y:S05]  /*1b3e0*/  BMOV.32.CLEAR R42, B0 ;  /* 0x00000000002a7355 */ /* 0x001eea0000100000 */
[----:B------:R-:W-:Y:S02]  /*1b3f0*/  P2R R44, PR, RZ, 0x2 ;  /* 0x00000002ff2c7803 */ /* 0x000fe40000000000 */
[----:B--2---:R-:W-:-:S13]  /*1b400*/  ISETP.NE.AND P0, PT, R0, RZ, PT ;  /* 0x000000ff0000720c */ /* 0x004fda0003f05270 */
[----:B---3--:R-:W-:Y:S05]  /*1b410*/  @!P0 BRA `(.L_x_338) ;  /* 0x00000000003c8947 */ /* 0x008fea0003800000 */
[----:B01----:R-:W-:Y:S01]  /*1b420*/  IADD3 R10, P0, PT, R6, 0x9, RZ ;  /* 0x00000009060a7810 */ /* 0x003fe20007f1e0ff */
        /* <DEDUP_REMOVED lines=8> */
[----:B------:R-:W-:Y:S01]  /*1b4b0*/  IMAD.U32 R5, RZ, RZ, UR5 ;  /* 0x00000005ff057e24 */ /* 0x000fe2000f8e00ff */
[----:B------:R-:W-:Y:S05]  /*1b4c0*/  BMOV.32.CLEAR RZ, B0 ;  /* 0x0000000000ff7355 */ /* 0x000fea0000100000 */
[----:B--2---:R-:W-:Y:S05]  /*1b4d0*/  BMOV.32.CLEAR RZ, B5 ;  /* 0x0000000005ff7355 */ /* 0x004fea0000100000 */
[----:B------:R-:W-:-:S07]  /*1b4e0*/  LEPC R20, `(.L_x_339) ;  /* 0x000000001014794e */ /* 0x000fce0000000000 */
[----:B-1----:R-:W-:Y:S05]  /*1b4f0*/  CALL.ABS.NOINC R8 ;  /* 0x0000000008007343 */ /* 0x002fea0003c00000 */
.L_x_339:
[----:B------:R-:W-:Y:S05]  /*1b500*/  BRA `(.L_x_340) ;  /* 0x0000000000487947 */ /* 0x000fea0003800000 */
.L_x_338:
[----:B------:R-:W2:Y:S04]  /*1b510*/  LD.E.U8 R0, desc[UR36][R6.64+0x5] ;  /* 0x0000052406007980 */ /* 0x000ea8000c101100 */
[----:B------:R3:W2:Y:S01]  /*1b520*/  LD.E.U8 R3, desc[UR36][R6.64+0x6] ;  /* 0x0000062406037980 */ /* 0x0006a2000c101100 */
[----:B01----:R-:W-:Y:S01]  /*1b530*/  IADD3 R10, P0, PT, R6, 0x9, RZ ;  /* 0x00000009060a7810 */ /* 0x003fe20007f1e0ff */
[----:B------:R-:W0:Y:S01]  /*1b540*/  LDCU.64 UR4, c[0x4][0x28] ;  /* 0x01000500ff0477ac */ /* 0x000e220008000a00 */
[----:B------:R-:W-:-:S03]  /*1b550*/  MOV R8, 0x0 ;  /* 0x0000000000087802 */ /* 0x000fc60000000f00 */
[----:B------:R-:W-:-:S03]  /*1b560*/  IMAD.X R11, RZ, RZ, R7, P0 ;  /* 0x000000ffff0b7224 */ /* 0x000fc600000e0607 */
[----:B------:R-:W1:Y:S01]  /*1b570*/  LDC.64 R8, c[0x4][R8] ;  /* 0x0100000008087b82 */ /* 0x000e620000000a00 */
[----:B---3--:R-:W-:Y:S01]  /*1b580*/  MOV R6, R33 ;  /* 0x0000002100067202 */ /* 0x008fe20000000f00 */
[----:B------:R3:W-:Y:S01]  /*1b590*/  STL.64 [R1+0xf0], R10 ;  /* 0x0000f00a01007387 */ /* 0x0007e20000100a00 */
[----:B------:R-:W-:Y:S02]  /*1b5a0*/  IMAD.MOV.U32 R7, RZ, RZ, R34 ;  /* 0x000000ffff077224 */ /* 0x000fe400078e0022 */
[----:B0-----:R-:W-:Y:S02]  /*1b5b0*/  IMAD.U32 R4, RZ, RZ, UR4 ;  /* 0x00000004ff047e24 */ /* 0x001fe4000f8e00ff */
[----:B------:R-:W-:Y:S02]  /*1b5c0*/  IMAD.U32 R5, RZ, RZ, UR5 ;  /* 0x00000005ff057e24 */ /* 0x000fe4000f8e00ff */
[----:B--2---:R-:W-:-:S05]  /*1b5d0*/  IMAD R0, R0, 0x100, R3 ;  /* 0x0000010000007824 */ /* 0x004fca00078e0203 */
[----:B------:R3:W-:Y:S01]  /*1b5e0*/  STL [R1+0xf8], R0 ;  /* 0x0000f80001007387 */ /* 0x0007e20000100800 */
[----:B------:R-:W-:Y:S05]  /*1b5f0*/  BMOV.32.CLEAR RZ, B0 ;  /* 0x0000000000ff7355 */ /* 0x000fea0000100000 */
[----:B-1----:R-:W-:Y:S05]  /*1b600*/  BMOV.32.CLEAR RZ, B5 ;  /* 0x0000000005ff7355 */ /* 0x002fea0000100000 */
[----:B------:R-:W-:-:S07]  /*1b610*/  LEPC R20, `(.L_x_340) ;  /* 0x000000001014794e */ /* 0x000fce0000000000 */
[----:B---3--:R-:W-:Y:S05]  /*1b620*/  CALL.ABS.NOINC R8 ;  /* 0x0000000008007343 */ /* 0x008fea0003c00000 */
.L_x_340:
[----:B------:R0:W-:Y:S05]  /*1b630*/  BMOV.32 B0, R42 ;  /* 0x0000002a00007356 */ /* 0x0001ea0000000000 */
[----:B------:R-:W-:Y:S05]  /*1b640*/  BSYNC.RECONVERGENT B0 ;  /* 0x0000000000007941 */ /* 0x000fea0003800200 */
.L_x_337:
[----:B------:R-:W1:Y:S01]  /*1b650*/  LDC.64 R4, c[0x4][0x8] ;  /* 0x01000200ff047b82 */ /* 0x000e620000000a00 */
[----:B------:R-:W2:Y:S04]  /*1b660*/  LDL R0, [R35+-0x4] ;  /* 0xfffffc0023007983 */ /* 0x000ea80000100800 */
[----:B-1----:R-:W3:Y:S01]  /*1b670*/  LDG.E.64 R4, desc[UR36][R4.64] ;  /* 0x0000002404047981 */ /* 0x002ee2000c1e1b00 */
[----:B--2---:R-:W-:-:S05]  /*1b680*/  IMAD R3, R0, 0x1d, RZ ;  /* 0x0000001d00037824 */ /* 0x004fca00078e02ff */
[----:B---3--:R-:W-:-:S04]  /*1b690*/  IADD3 R6, P0, PT, R3, R4, RZ ;  /* 0x0000000403067210 */ /* 0x008fc80007f1e0ff */
[----:B------:R-:W-:-:S05]  /*1b6a0*/  LEA.HI.X.SX32 R7, R3, R5, 0x1, P0 ;  /* 0x0000000503077211 */ /* 0x000fca00000f0eff */
[----:B------:R-:W2:Y:S01]  /*1b6b0*/  LD.E.U8 R0, desc[UR36][R6.64+0x1e] ;  /* 0x00001e2406007980 */ /* 0x000ea2000c101100 */
[----:B------:R-:W-:Y:S05]  /*1b6c0*/  BMOV.32.CLEAR RZ, B0 ;  /* 0x0000000000ff7355 */ /* 0x000fea0000100000 */
[----:B------:R-:W-:Y:S04]  /*1b6d0*/  BSSY.RECONVERGENT B0, `(.L_x_341) ;  /* 0x0000026000007945 */ /* 0x000fe80003800200 */
[----:B0-----:R-:W0:Y:S05]  /*1b6e0*/  BMOV.32.CLEAR R42, B0 ;  /* 0x00000000002a7355 */ /* 0x001e2a0000100000 */
[----:B--2---:R-:W-:-:S13]  /*1b6f0*/  ISETP.NE.AND P0, PT, R0, RZ, PT ;  /* 0x000000ff0000720c */ /* 0x004fda0003f05270 */
[----:B0-----:R-:W-:Y:S05]  /*1b700*/  @!P0 BRA `(.L_x_342) ;  /* 0x00000000003c8947 */ /* 0x001fea0003800000 */
[----:B------:R-:W-:Y:S01]  /*1b710*/  IADD3 R10, P0, PT, R6, 0x9, RZ ;  /* 0x00000009060a7810 */ /* 0x000fe20007f1e0ff */
[----:B------:R-:W0:Y:S01]  /*1b720*/  LDCU.64 UR4, c[0x4][0x20] ;  /* 0x01000400ff0477ac */ /* 0x000e220008000a00 */
[----:B------:R-:W-:Y:S02]  /*1b730*/  MOV R8, 0x0 ;  /* 0x0000000000087802 */ /* 0x000fe40000000f00 */
[----:B------:R-:W-:Y:S01]  /*1b740*/  MOV R6, R33 ;  /* 0x0000002100067202 */ /* 0x000fe20000000f00 */
[----:B------:R-:W-:Y:S02]  /*1b750*/  IMAD.X R11, RZ, RZ, R7, P0 ;  /* 0x000000ffff0b7224 */ /* 0x000fe400000e0607 */
[----:B------:R-:W-:Y:S01]  /*1b760*/  IMAD.MOV.U32 R7, RZ, RZ, R34 ;  /* 0x000000ffff077224 */ /* 0x000fe200078e0022 */
        /* <DEDUP_REMOVED lines=8> */
.L_x_343:
[----:B------:R-:W-:Y:S05]  /*1b7f0*/  BRA `(.L_x_344) ;  /* 0x0000000000487947 */ /* 0x000fea0003800000 */
.L_x_342:
        /* <DEDUP_REMOVED lines=10> */
[----:B-1----:R-:W-:Y:S01]  /*1b8a0*/  IMAD.U32 R4, RZ, RZ, UR4 ;  /* 0x00000004ff047e24 */ /* 0x002fe2000f8e00ff */
[----:B------:R-:W-:Y:S01]  /*1b8b0*/  MOV R5, UR5 ;  /* 0x0000000500057c02 */ /* 0x000fe20008000f00 */
[----:B--2---:R-:W-:-:S05]  /*1b8c0*/  IMAD R0, R0, 0x100, R3 ;  /* 0x0000010000007824 */ /* 0x004fca00078e0203 */
[----:B------:R0:W-:Y:S01]  /*1b8d0*/  STL [R1+0xf8], R0 ;  /* 0x0000f80001007387 */ /* 0x0001e20000100800 */
[----:B------:R-:W-:Y:S05]  /*1b8e0*/  BMOV.32.CLEAR RZ, B0 ;  /* 0x0000000000ff7355 */ /* 0x000fea0000100000 */
[----:B---3--:R-:W-:Y:S05]  /*1b8f0*/  BMOV.32.CLEAR RZ, B5 ;  /* 0x0000000005ff7355 */ /* 0x008fea0000100000 */
[----:B------:R-:W-:-:S07]  /*1b900*/  LEPC R20, `(.L_x_344) ;  /* 0x000000001014794e */ /* 0x000fce0000000000 */
[----:B0-----:R-:W-:Y:S05]  /*1b910*/  CALL.ABS.NOINC R8 ;  /* 0x0000000008007343 */ /* 0x001fea0003c00000 */
.L_x_344:
[----:B------:R0:W-:Y:S05]  /*1b920*/  BMOV.32 B0, R42 ;  /* 0x0000002a00007356 */ /* 0x0001ea0000000000 */
[----:B------:R-:W-:Y:S05]  /*1b930*/  BSYNC.RECONVERGENT B0 ;  /* 0x0000000000007941 */ /* 0x000fea0003800200 */
.L_x_341:
[----:B------:R-:W1:Y:S01]  /*1b940*/  LDC.64 R4, c[0x4][0x8] ;  /* 0x01000200ff047b82 */ /* 0x000e620000000a00 */
[----:B------:R-:W2:Y:S04]  /*1b950*/  LDL R0, [R35] ;  /* 0x0000000023007983 */ /* 0x000ea80000100800 */
        /* <DEDUP_REMOVED lines=18> */
[----:B0-----:R-:W-:Y:S01]  /*1ba80*/  IMAD.U32 R4, RZ, RZ, UR4 ;  /* 0x00000004ff047e24 */ /* 0x001fe2000f8e00ff */
[----:B------:R-:W-:Y:S01]  /*1ba90*/  MOV R5, UR5 ;  /* 0x0000000500057c02 */ /* 0x000fe20008000f00 */
[----:B------:R-:W-:Y:S05]  /*1baa0*/  BMOV.32.CLEAR RZ, B0 ;  /* 0x0000000000ff7355 */ /* 0x000fea0000100000 */
[----:B--2---:R-:W-:Y:S05]  /*1bab0*/  BMOV.32.CLEAR RZ, B5 ;  /* 0x0000000005ff7355 */ /* 0x004fea0000100000 */
[----:B------:R-:W-:-:S07]  /*1bac0*/  LEPC R20, `(.L_x_347) ;  /* 0x000000001014794e */ /* 0x000fce0000000000 */
[----:B-1----:R-:W-:Y:S05]  /*1bad0*/  CALL.ABS.NOINC R8 ;  /* 0x0000000008007343 */ /* 0x002fea0003c00000 */
.L_x_347:
[----:B------:R-:W-:Y:S05]  /*1bae0*/  BRA `(.L_x_348) ;  /* 0x0000000000487947 */ /* 0x000fea0003800000 */
.L_x_346:
        /* <DEDUP_REMOVED lines=13> */
[----:B------:R0:W-:Y:S01]  /*1bbc0*/  STL [R1+0xf8], R0 ;  /* 0x0000f80001007387 */ /* 0x0001e20000100800 */
[----:B------:R-:W-:Y:S05]  /*1bbd0*/  BMOV.32.CLEAR RZ, B0 ;  /* 0x0000000000ff7355 */ /* 0x000fea0000100000 */
[----:B---3--:R-:W-:Y:S05]  /*1bbe0*/  BMOV.32.CLEAR RZ, B5 ;  /* 0x0000000005ff7355 */ /* 0x008fea0000100000 */
[----:B------:R-:W-:-:S07]  /*1bbf0*/  LEPC R20, `(.L_x_348) ;  /* 0x000000001014794e */ /* 0x000fce0000000000 */
[----:B0-----:R-:W-:Y:S05]  /*1bc00*/  CALL.ABS.NOINC R8 ;  /* 0x0000000008007343 */ /* 0x001fea0003c00000 */
.L_x_348:
[----:B------:R0:W-:Y:S05]  /*1bc10*/  BMOV.32 B0, R42 ;  /* 0x0000002a00007356 */ /* 0x0001ea0000000000 */
[----:B------:R-:W-:Y:S05]  /*1bc20*/  BSYNC.RECONVERGENT B0 ;  /* 0x0000000000007941 */ /* 0x000fea0003800200 */
.L_x_345:
[----:B------:R-:W1:Y:S01]  /*1bc30*/  LDC.64 R4, c[0x4][0x8] ;  /* 0x01000200ff047b82 */ /* 0x000e620000000a00 */
[----:B------:R-:W2:Y:S04]  /*1bc40*/  LDL R0, [R35+0x4] ;  /* 0x0000040023007983 */ /* 0x000ea80000100800 */
        /* <DEDUP_REMOVED lines=19> */
[----:B------:R-:W-:Y:S01]  /*1bd80*/  IMAD.U32 R5, RZ, RZ, UR5 ;  /* 0x00000005ff057e24 */ /* 0x000fe2000f8e00ff */
[----:B------:R-:W-:Y:S05]  /*1bd90*/  BMOV.32.CLEAR RZ, B0 ;  /* 0x0000000000ff7355 */ /* 0x000fea0000100000 */
[----:B--2---:R-:W-:Y:S05]  /*1bda0*/  BMOV.32.CLEAR RZ, B5 ;  /* 0x0000000005ff7355 */ /* 0x004fea0000100000 */
[----:B------:R-:W-:-:S07]  /*1bdb0*/  LEPC R20, `(.L_x_351) ;  /* 0x000000001014794e */ /* 0x000fce0000000000 */
[----:B-1----:R-:W-:Y:S05]  /*1bdc0*/  CALL.ABS.NOINC R8 ;  /* 0x0000000008007343 */ /* 0x002fea0003c00000 */
.L_x_351:
[----:B------:R-:W-:Y:S05]  /*1bdd0*/  BRA `(.L_x_352) ;  /* 0x0000000000487947 */ /* 0x000fea0003800000 */
.L_x_350:
        /* <DEDUP_REMOVED lines=13> */
[----:B------:R4:W-:Y:S01]  /*1beb0*/  STL [R1+0xf8], R0 ;  /* 0x0000f80001007387 */ /* 0x0009e20000100800 */
[----:B------:R-:W-:Y:S05]  /*1bec0*/  BMOV.32.CLEAR RZ, B0 ;  /* 0x0000000000ff7355 */ /* 0x000fea0000100000 */
[----:B---3--:R-:W-:Y:S05]  /*1bed0*/  BMOV.32.CLEAR RZ, B5 ;  /* 0x0000000005ff7355 */ /* 0x008fea0000100000 */
[----:B------:R-:W-:-:S07]  /*1bee0*/  LEPC R20, `(.L_x_352) ;  /* 0x000000001014794e */ /* 0x000fce0000000000 */
[----:B----4-:R-:W-:Y:S05]  /*1bef0*/  CALL.ABS.NOINC R8 ;  /* 0x0000000008007343 */ /* 0x010fea0003c00000 */
.L_x_352:
[----:B------:R0:W-:Y:S05]  /*1bf00*/  BMOV.32 B0, R42 ;  /* 0x0000002a00007356 */ /* 0x0001ea0000000000 */
[----:B------:R-:W-:Y:S05]  /*1bf10*/  BSYNC.RECONVERGENT B0 ;  /* 0x0000000000007941 */ /* 0x000fea0003800200 */
.L_x_349:
[----:B------:R-:W-:Y:S02]  /*1bf20*/  ISETP.NE.AND P6, PT, R44, RZ, PT ;  /* 0x000000ff2c00720c */ /* 0x000fe40003fc5270 */
[----:B------:R-:W-:-:S11]  /*1bf30*/  IADD3 R35, PT, PT, R35, 0x10, RZ ;  /* 0x0000001023237810 */ /* 0x000fd60007ffe0ff */
[----:B------:R-:W-:Y:S05]  /*1bf40*/  @P6 BRA `(.L_x_353) ;  /* 0xfffffff000f86947 */ /* 0x000fea000383ffff */
.L_x_336:
[----:B------:R2:W-:Y:S05]  /*1bf50*/  BMOV.32 B0, R39 ;  /* 0x0000002700007356 */ /* 0x0005ea0000000000 */
[----:B------:R-:W-:Y:S05]  /*1bf60*/  BSYNC.RECONVERGENT B0 ;  /* 0x0000000000007941 */ /* 0x000fea0003800200 */
.L_x_335:
[----:B------:R-:W-:-:S04]  /*1bf70*/  LOP3.LUT R0, R32, 0x3, RZ, 0xc0, !PT ;  /* 0x0000000320007812 */ /* 0x000fc800078ec0ff */
[----:B------:R-:W-:-:S13]  /*1bf80*/  ISETP.NE.AND P0, PT, R0, RZ, PT ;  /* 0x000000ff0000720c */ /* 0x000fda0003f05270 */
[----:B------:R-:W-:Y:S05]  /*1bf90*/  @!P0 BRA `(.L_x_299) ;  /* 0x0000000800488947 */ /* 0x000fea0003800000 */
[----:B------:R-:W-:Y:S01]  /*1bfa0*/  ISETP.NE.AND P0, PT, R0, 0x1, PT ;  /* 0x000000010000780c */ /* 0x000fe20003f05270 */
[----:B------:R-:W-:Y:S04]  /*1bfb0*/  BSSY.RECONVERGENT B0, `(.L_x_354) ;  /* 0x0000064000007945 */ /* 0x000fe80003800200 */
[----:B------:R-:W3:Y:S08]  /*1bfc0*/  BMOV.32.CLEAR R35, B0 ;  /* 0x0000000000237355 */ /* 0x000ef00000100000 */
[----:B---3--:R-:W-:Y:S05]  /*1bfd0*/  @!P0 BRA `(.L_x_355) ;  /* 0x0000000400808947 */ /* 0x008fea0003800000 */
[----:B------:R-:W3:Y:S01]  /*1bfe0*/  LDC.64 R4, c[0x4][0x8] ;  /* 0x01000200ff047b82 */ /* 0x000ee20000000a00 */
[----:B------:R-:W-:-:S05]  /*1bff0*/  IMAD R34, R40, 0x4, R1 ;  /* 0x0000000428227824 */ /* 0x000fca00078e0201 */
[----:B------:R-:W4:Y:S04]  /*1c000*/  LDL R0, [R34] ;  /* 0x0000000022007983 */ /* 0x000f280000100800 */
[----:B---3--:R-:W3:Y:S01]  /*1c010*/  LDG.E.64 R4, desc[UR36][R4.64] ;  /* 0x0000002404047981 */ /* 0x008ee2000c1e1b00 */
[----:B----4-:R-:W-:-:S05]  /*1c020*/  IMAD R3, R0, 0x1d, RZ ;  /* 0x0000001d00037824 */ /* 0x010fca00078e02ff */
[----:B---3--:R-:W-:-:S04]  /*1c030*/  IADD3 R12, P0, PT, R3, R4, RZ ;  /* 0x00000004030c7210 */ /* 0x008fc80007f1e0ff */
[----:B------:R-:W-:-:S05]  /*1c040*/  LEA.HI.X.SX32 R13, R3, R5, 0x1, P0 ;  /* 0x00000005030d7211 */ /* 0x000fca00000f0eff */
[----:B------:R-:W3:Y:S01]  /*1c050*/  LD.E.U8 R0, desc[UR36][R12.64+0x1e] ;  /* 0x00001e240c007980 */ /* 0x000ee2000c101100 */
[----:B------:R-:W-:Y:S05]  /*1c060*/  BMOV.32.CLEAR RZ, B0 ;  /* 0x0000000000ff7355 */ /* 0x000fea0000100000 */
[----:B------:R-:W-:Y:S04]  /*1c070*/  BSSY.RECONVERGENT B0, `(.L_x_356) ;  /* 0x0000026000007945 */ /* 0x000fe80003800200 */
[----:B------:R-:W4:Y:S05]  /*1c080*/  BMOV.32.CLEAR R33, B0 ;  /* 0x0000000000217355 */ /* 0x000f2a0000100000 */
[----:B---3--:R-:W-:-:S13]  /*1c090*/  ISETP.NE.AND P0, PT, R0, RZ, PT ;  /* 0x000000ff0000720c */ /* 0x008fda0003f05270 */
[----:B----4-:R-:W-:Y:S05]  /*1c0a0*/  @!P0 BRA `(.L_x_357) ;  /* 0x00000000003c8947 */ /* 0x010fea0003800000 */
[----:B01----:R-:W-:Y:S01]  /*1c0b0*/  IADD3 R10, P0, PT, R12, 0x9, RZ ;  /* 0x000000090c0a7810 */ /* 0x003fe20007f1e0ff */
        /* <DEDUP_REMOVED lines=9> */
[----:B------:R-:W-:Y:S05]  /*1c150*/  BMOV.32.CLEAR RZ, B0 ;  /* 0x0000000000ff7355 */ /* 0x000fea0000100000 */
[----:B---3--:R-:W-:Y:S05]  /*1c160*/  BMOV.32.CLEAR RZ, B5 ;  /* 0x0000000005ff7355 */ /* 0x008fea0000100000 */
[----:B------:R-:W-:-:S07]  /*1c170*/  LEPC R20, `(.L_x_358) ;  /* 0x000000001014794e */ /* 0x000fce0000000000 */
[----:B-12---:R-:W-:Y:S05]  /*1c180*/  CALL.ABS.NOINC R8 ;  /* 0x0000000008007343 */ /* 0x006fea0003c00000 */
.L_x_358:
[----:B------:R-:W-:Y:S05]  /*1c190*/  BRA `(.L_x_359) ;  /* 0x0000000000487947 */ /* 0x000fea0003800000 */
.L_x_357:
[----:B------:R-:W3:Y:S04]  /*1c1a0*/  LD.E.U8 R0, desc[UR36][R12.64+0x5] ;  /* 0x000005240c007980 */ /* 0x000ee8000c101100 */
[----:B------:R-:W3:Y:S01]  /*1c1b0*/  LD.E.U8 R3, desc[UR36][R12.64+0x6] ;  /* 0x000006240c037980 */ /* 0x000ee2000c101100 */
        /* <DEDUP_REMOVED lines=10> */
[----:B---3--:R-:W-:-:S05]  /*1c260*/  LEA R0, R0, R3, 0x8 ;  /* 0x0000000300007211 */ /* 0x008fca00078e40ff */
[----:B------:R4:W-:Y:S01]  /*1c270*/  STL [R1+0xf8], R0 ;  /* 0x0000f80001007387 */ /* 0x0009e20000100800 */
[----:B------:R-:W-:Y:S05]  /*1c280*/  BMOV.32.CLEAR RZ, B0 ;  /* 0x0000000000ff7355 */ /* 0x000fea0000100000 */
[----:B-1----:R-:W-:Y:S05]  /*1c290*/  BMOV.32.CLEAR RZ, B5 ;  /* 0x0000000005ff7355 */ /* 0x002fea0000100000 */
[----:B------:R-:W-:-:S07]  /*1c2a0*/  LEPC R20, `(.L_x_359) ;  /* 0x000000001014794e */ /* 0x000fce0000000000 */
[----:B--2-4-:R-:W-:Y:S05]  /*1c2b0*/  CALL.ABS.NOINC R8 ;  /* 0x0000000008007343 */ /* 0x014fea0003c00000 */
.L_x_359:
[----:B------:R0:W-:Y:S05]  /*1c2c0*/  BMOV.32 B0, R33 ;  /* 0x0000002100007356 */ /* 0x0001ea0000000000 */
[----:B------:R-:W-:Y:S05]  /*1c2d0*/  BSYNC.RECONVERGENT B0 ;  /* 0x0000000000007941 */ /* 0x000fea0003800200 */
.L_x_356:
        /* <DEDUP_REMOVED lines=21> */
[----:B------:R-:W-:Y:S01]  /*1c430*/  IMAD.U32 R5, RZ, RZ, UR5 ;  /* 0x00000005ff057e24 */ /* 0x000fe2000f8e00ff */
[----:B------:R-:W-:Y:S05]  /*1c440*/  BMOV.32.CLEAR RZ, B0 ;  /* 0x0000000000ff7355 */ /* 0x000fea0000100000 */
[----:B--2---:R-:W-:Y:S05]  /*1c450*/  BMOV.32.CLEAR RZ, B5 ;  /* 0x0000000005ff7355 */ /* 0x004fea0000100000 */
[----:B------:R-:W-:-:S07]  /*1c460*/  LEPC R20, `(.L_x_362) ;  /* 0x000000001014794e */ /* 0x000fce0000000000 */
[----:B-1----:R-:W-:Y:S05]  /*1c470*/  CALL.ABS.NOINC R8 ;  /* 0x0000000008007343 */ /* 0x002fea0003c00000 */
.L_x_362:
[----:B------:R-:W-:Y:S05]  /*1c480*/  BRA `(.L_x_363) ;  /* 0x0000000000487947 */ /* 0x000fea0003800000 */
.L_x_361:
        /* <DEDUP_REMOVED lines=18> */
.L_x_363:
[----:B------:R0:W-:Y:S05]  /*1c5b0*/  BMOV.32 B0, R33 ;  /* 0x0000002100007356 */ /* 0x0001ea0000000000 */
[----:B------:R-:W-:Y:S05]  /*1c5c0*/  BSYNC.RECONVERGENT B0 ;  /* 0x0000000000007941 */ /* 0x000fea0003800200 */
.L_x_360:
[----:B------:R-:W-:-:S07]  /*1c5d0*/  VIADD R40, R40, 0x2 ;  /* 0x0000000228287836 */ /* 0x000fce0000000000 */
.L_x_355:
[----:B------:R3:W-:Y:S05]  /*1c5e0*/  BMOV.32 B0, R35 ;  /* 0x0000002300007356 */ /* 0x0007ea0000000000 */
[----:B------:R-:W-:Y:S05]  /*1c5f0*/  BSYNC.RECONVERGENT B0 ;  /* 0x0000000000007941 */ /* 0x000fea0003800200 */
.L_x_354:
[----:B------:R-:W-:-:S04]  /*1c600*/  LOP3.LUT R32, R32, 0x1, RZ, 0xc0, !PT ;  /* 0x0000000120207812 */ /* 0x000fc800078ec0ff */
[----:B------:R-:W-:-:S13]  /*1c610*/  ISETP.NE.U32.AND P0, PT, R32, 0x1, PT ;  /* 0x000000012000780c */ /* 0x000fda0003f05070 */
[----:B------:R-:W-:Y:S05]  /*1c620*/  @P0 BRA `(.L_x_299) ;  /* 0x0000000000a40947 */ /* 0x000fea0003800000 */
[----:B------:R-:W4:Y:S01]  /*1c630*/  LDC.64 R4, c[0x4][0x8] ;  /* 0x01000200ff047b82 */ /* 0x000f220000000a00 */
[----:B------:R-:W-:-:S06]  /*1c640*/  IMAD R40, R40, 0x4, R1 ;  /* 0x0000000428287824 */ /* 0x000fcc00078e0201 */
[----:B------:R-:W5:Y:S04]  /*1c650*/  LDL R40, [R40] ;  /* 0x0000000028287983 */ /* 0x000f680000100800 */
[----:B----4-:R-:W0:Y:S01]  /*1c660*/  LDG.E.64 R4, desc[UR36][R4.64] ;  /* 0x0000002404047981 */ /* 0x010e22000c1e1b00 */
[----:B-----5:R-:W-:-:S05]  /*1c670*/  IMAD R3, R40, 0x1d, RZ ;  /* 0x0000001d28037824 */ /* 0x020fca00078e02ff */
[----:B01----:R-:W-:-:S04]  /*1c680*/  IADD3 R10, P0, PT, R3, R4, RZ ;  /* 0x00000004030a7210 */ /* 0x003fc80007f1e0ff */
[----:B------:R-:W-:-:S05]  /*1c690*/  LEA.HI.X.SX32 R11, R3, R5, 0x1, P0 ;  /* 0x00000005030b7211 */ /* 0x000fca00000f0eff */
[----:B------:R-:W4:Y:S02]  /*1c6a0*/  LD.E.U8 R0, desc[UR36][R10.64+0x1e] ;  /* 0x00001e240a007980 */ /* 0x000f24000c101100 */
[----:B----4-:R-:W-:-:S13]  /*1c6b0*/  ISETP.NE.AND P0, PT, R0, RZ, PT ;  /* 0x000000ff0000720c */ /* 0x010fda0003f05270 */
        /* <DEDUP_REMOVED lines=11> */
[----:B----4-:R-:W-:Y:S06]  /*1c770*/  BMOV.32.CLEAR RZ, B5 ;  /* 0x0000000005ff7355 */ /* 0x010fec0000100000 */
[----:B------:R-:W-:-:S07]  /*1c780*/  LEPC R20, `(.L_x_365) ;  /* 0x000000001014794e */ /* 0x000fce0000000000 */
[----:B-123--:R-:W-:Y:S05]  /*1c790*/  CALL.ABS.NOINC R8 ;  /* 0x0000000008007343 */ /* 0x00efea0003c00000 */
.L_x_365:
[----:B------:R-:W-:Y:S05]  /*1c7a0*/  BRA `(.L_x_299) ;  /* 0x0000000000447947 */ /* 0x000fea0003800000 */
.L_x_364:
[----:B------:R-:W4:Y:S04]  /*1c7b0*/  LD.E.U8 R0, desc[UR36][R10.64+0x5] ;  /* 0x000005240a007980 */ /* 0x000f28000c101100 */
[----:B------:R-:W4:Y:S01]  /*1c7c0*/  LD.E.U8 R3, desc[UR36][R10.64+0x6] ;  /* 0x000006240a037980 */ /* 0x000f22000c101100 */
        /* <DEDUP_REMOVED lines=10> */
[----:B----4-:R-:W-:-:S05]  /*1c870*/  IMAD R0, R0, 0x100, R3 ;  /* 0x0000010000007824 */ /* 0x010fca00078e0203 */
[----:B------:R0:W-:Y:S01]  /*1c880*/  STL [R1+0xf8], R0 ;  /* 0x0000f80001007387 */ /* 0x0001e20000100800 */
[----:B-1----:R-:W-:Y:S05]  /*1c890*/  BMOV.32.CLEAR RZ, B5 ;  /* 0x0000000005ff7355 */ /* 0x002fea0000100000 */
[----:B------:R-:W-:-:S07]  /*1c8a0*/  LEPC R20, `(.L_x_299) ;  /* 0x000000001014794e */ /* 0x000fce0000000000 */
[----:B0-23--:R-:W-:Y:S05]  /*1c8b0*/  CALL.ABS.NOINC R8 ;  /* 0x0000000008007343 */ /* 0x00dfea0003c00000 */
.L_x_299:
[----:B------:R4:W-:Y:S05]  /*1c8c0*/  BMOV.32 B5, R43 ;  /* 0x0000002b05007356 */ /* 0x0009ea0000000000 */
[----:B------:R-:W-:Y:S05]  /*1c8d0*/  BSYNC.RECONVERGENT B5 ;  /* 0x0000000000057941 */ /* 0x000fea0003800200 */
.L_x_298:
[----:B------:R-:W5:Y:S02]  /*1c8e0*/  LDC.64 R2, c[0x4][0x8] ;  /* 0x01000200ff027b82 */ /* 0x000f640000000a00 */
[----:B-----5:R-:W5:Y:S01]  /*1c8f0*/  LDG.E.64 R2, desc[UR36][R2.64] ;  /* 0x0000002402027981 */ /* 0x020f62000c1e1b00 */
[----:B------:R-:W-:-:S03]  /*1c900*/  HFMA2 R21, -RZ, RZ, 0, 0 ;  /* 0x00000000ff157431 */ /* 0x000fc600000001ff */
[----:B-----5:R-:W5:Y:S04]  /*1c910*/  LD.E.U8 R4, desc[UR36][R2.64+0x8ffc] ;  /* 0x008ffc2402047980 */ /* 0x020f68000c101100 */
[----:B------:R-:W5:Y:S01]  /*1c920*/  LD.E.U8 R5, desc[UR36][R2.64+0x8ffd] ;  /* 0x008ffd2402057980 */ /* 0x000f62000c101100 */
[----:B------:R-:W-:Y:S01]  /*1c930*/  MOV R20, 0x1c960 ;  /* 0x0001c96000147802 */ /* 0x000fe20000000f00 */
[----:B-----5:R-:W-:-:S07]  /*1c940*/  IMAD R4, R4, 0x100, R5 ;  /* 0x0000010004047824 */ /* 0x020fce00078e0205 */
[----:B01234-:R-:W-:Y:S05]  /*1c950*/  CALL.REL.NOINC `($_Z8mykernelPhS_$_Z6my_pwdi) ;  /* 0x0000000000247944 */ /* 0x01ffea0003c00000 */
[----:B------:R-:W-:Y:S01]  /*1c960*/  MOV R2, 0x0 ;  /* 0x0000000000027802 */ /* 0x000fe20000000f00 */
[----:B------:R-:W0:Y:S01]  /*1c970*/  LDCU.64 UR4, c[0x4][0x40] ;  /* 0x01000800ff0477ac */ /* 0x000e220008000a00 */
[----:B------:R-:W-:-:S04]  /*1c980*/  CS2R R6, SRZ ;  /* 0x0000000000067805 */ /* 0x000fc8000001ff00 */
[----:B------:R-:W1:Y:S01]  /*1c990*/  LDC.64 R2, c[0x4][R2] ;  /* 0x0100000002027b82 */ /* 0x000e620000000a00 */
[----:B0-----:R-:W-:Y:S02]  /*1c9a0*/  IMAD.U32 R4, RZ, RZ, UR4 ;  /* 0x00000004ff047e24 */ /* 0x001fe4000f8e00ff */
[----:B------:R-:W-:-:S07]  /*1c9b0*/  IMAD.U32 R5, RZ, RZ, UR5 ;  /* 0x00000005ff057e24 */ /* 0x000fce000f8e00ff */
[----:B------:R-:W-:-:S07]  /*1c9c0*/  LEPC R20, `(.L_x_366) ;  /* 0x000000001014794e */ /* 0x000fce0000000000 */
[----:B-1----:R-:W-:Y:S05]  /*1c9d0*/  CALL.ABS.NOINC R2 ;  /* 0x0000000002007343 */ /* 0x002fea0003c00000 */
.L_x_366:
[----:B------:R-:W-:Y:S05]  /*1c9e0*/  EXIT ;  /* 0x000000000000794d */ /* 0x000fea0003800000 */
        .type           $_Z8mykernelPhS_$_Z6my_pwdi,@function
        .size           $_Z8mykernelPhS_$_Z6my_pwdi,(.L_x_370 - $_Z8mykernelPhS_$_Z6my_pwdi)
$_Z8mykernelPhS_$_Z6my_pwdi:
[----:B------:R-:W-:-:S05]  /*1c9f0*/  VIADD R1, R1, 0xffffffd8 ;  /* 0xffffffd801017836 */ /* 0x000fca0000000000 */
[----:B------:R-:W-:Y:S04]  /*1ca00*/  STL [R1+0x24], R23 ;  /* 0x0000241701007387 */ /* 0x000fe80000100800 */
[----:B------:R-:W-:Y:S04]  /*1ca10*/  STL [R1+0x20], R22 ;  /* 0x0000201601007387 */ /* 0x000fe80000100800 */
[----:B------:R-:W-:Y:S04]  /*1ca20*/  STL [R1+0x1c], R21 ;  /* 0x00001c1501007387 */ /* 0x000fe80000100800 */
[----:B------:R-:W-:Y:S04]  /*1ca30*/  STL [R1+0x18], R20 ;  /* 0x0000181401007387 */ /* 0x000fe80000100800 */
[----:B------:R-:W-:Y:S04]  /*1ca40*/  STL [R1+0x14], R18 ;  /* 0x0000141201007387 */ /* 0x000fe80000100800 */
[----:B------:R-:W-:Y:S04]  /*1ca50*/  STL [R1+0x10], R17 ;  /* 0x0000101101007387 */ /* 0x000fe80000100800 */
[----:B------:R0:W-:Y:S04]  /*1ca60*/  STL [R1+0x8], R2 ;  /* 0x0000080201007387 */ /* 0x0001e80000100800 */
[----:B------:R1:W-:Y:S01]  /*1ca70*/  STL [R1+0xc], R16 ;  /* 0x00000c1001007387 */ /* 0x0003e20000100800 */
[----:B0-----:R-:W0:Y:S05]  /*1ca80*/  BMOV.32.CLEAR R2, B6 ;  /* 0x0000000006027355 */ /* 0x001e2a0000100000 */
[----:B------:R-:W-:Y:S01]  /*1ca90*/  BSSY.RECONVERGENT B6, `(.L_x_367) ;  /* 0x0000028000067945 */ /* 0x000fe20003800200 */
[----:B-1----:R-:W-:Y:S01]  /*1caa0*/  IMAD.MOV.U32 R16, RZ, RZ, R4 ;  /* 0x000000ffff107224 */ /* 0x002fe200078e0004 */
[----:B------:R-:W1:Y:S01]  /*1cab0*/  LDCU UR4, c[0x0][0x2f8] ;  /* 0x00005f00ff0477ac */ /* 0x000e620008000800 */
[----:B------:R-:W2:Y:S03]  /*1cac0*/  LDC.64 R22, c[0x0][0x358] ;  /* 0x0000d600ff167b82 */ /* 0x000ea60000000a00 */
[----:B------:R-:W-:Y:S01]  /*1cad0*/  ISETP.NE.AND P0, PT, R16, RZ, PT ;  /* 0x000000ff1000720c */ /* 0x000fe20003f05270 */
[----:B------:R-:W3:Y:S01]  /*1cae0*/  LDCU UR5, c[0x0][0x2fc] ;  /* 0x00005f80ff0577ac */ /* 0x000ee20008000800 */
[----:B-1----:R-:W-:-:S04]  /*1caf0*/  IADD3 R18, P1, PT, R1, UR4, RZ ;  /* 0x0000000401127c10 */ /* 0x002fc8000ff3e0ff */
[----:B---3--:R-:W-:-:S07]  /*1cb00*/  IADD3.X R17, PT, PT, RZ, UR5, RZ, P1, !PT ;  /* 0x00000005ff117c10 */ /* 0x008fce0008ffe4ff */
[----:B0-----:R-:W-:Y:S05]  /*1cb10*/  @!P0 BRA `(.L_x_368) ;  /* 0x00000000007c8947 */ /* 0x001fea0003800000 */
[----:B------:R-:W0:Y:S01]  /*1cb20*/  LDC.64 R6, c[0x4][0x8] ;  /* 0x01000200ff067b82 */ /* 0x000e220000000a00 */
[----:B--2---:R-:W-:Y:S02]  /*1cb30*/  R2UR UR4, R22 ;  /* 0x00000000160472ca */ /* 0x004fe400000e0000 */
[----:B------:R-:W-:-:S13]  /*1cb40*/  R2UR UR5, R23 ;  /* 0x00000000170572ca */ /* 0x000fda00000e0000 */
[----:B0-----:R-:W2:Y:S01]  /*1cb50*/  LDG.E.64 R6, desc[UR4][R6.64] ;  /* 0x0000000406067981 */ /* 0x001ea2000c1e1b00 */
[----:B------:R-:W-:Y:S02]  /*1cb60*/  R2UR UR6, R22 ;  /* 0x00000000160672ca */ /* 0x000fe400000e0000 */
[----:B------:R-:W-:Y:S02]  /*1cb70*/  R2UR UR7, R23 ;  /* 0x00000000170772ca */ /* 0x000fe400000e0000 */
[----:B--2---:R-:W-:-:S05]  /*1cb80*/  LEA R8, P0, R16, R6, 0xa ;  /* 0x0000000610087211 */ /* 0x004fca00078050ff */
[----:B------:R-:W-:-:S05]  /*1cb90*/  IMAD.X R9, RZ, RZ, R7, P0 ;  /* 0x000000ffff097224 */ /* 0x000fca00000e0607 */
[----:B------:R-:W2:Y:S04]  /*1cba0*/  LD.E.U8 R4, desc[UR4][R8.64+0x9002] ;  /* 0x0090020408047980 */ /* 0x000ea8000c101100 */
[----:B------:R-:W2:Y:S01]  /*1cbb0*/  LD.E.U8 R3, desc[UR6][R8.64+0x9003] ;  /* 0x0090030608037980 */ /* 0x000ea2000c101100 */
[----:B------:R-:W-:Y:S01]  /*1cbc0*/  MOV R20, 0x1cc00 ;  /* 0x0001cc0000147802 */ /* 0x000fe20000000f00 */
[----:B------:R-:W-:Y:S02]  /*1cbd0*/  IMAD.MOV.U32 R21, RZ, RZ, 0x0 ;  /* 0x00000000ff157424 */ /* 0x000fe400078e00ff */
[----:B--2---:R-:W-:-:S07]  /*1cbe0*/  IMAD R4, R4, 0x100, R3 ;  /* 0x0000010004047824 */ /* 0x004fce00078e0203 */
[----:B------:R-:W-:Y:S05]  /*1cbf0*/  CALL.REL.NOINC `($_Z8mykernelPhS_$_Z6my_pwdi) ;  /* 0xfffffffc007c7944 */ /* 0x000fea0003c3ffff */
[----:B------:R-:W0:Y:S01]  /*1cc00*/  LDC.64 R12, c[0x4][0x8] ;  /* 0x01000200ff0c7b82 */ /* 0x000e220000000a00 */
[----:B------:R-:W-:Y:S02]  /*1cc10*/  R2UR UR4, R22 ;  /* 0x00000000160472ca */ /* 0x000fe400000e0000 */
[----:B------:R-:W-:-:S13]  /*1cc20*/  R2UR UR5, R23 ;  /* 0x00000000170572ca */ /* 0x000fda00000e0000 */
[----:B0-----:R-:W2:Y:S01]  /*1cc30*/  LDG.E.64 R12, desc[UR4][R12.64] ;  /* 0x000000040c0c7981 */ /* 0x001ea2000c1e1b00 */
[----:B------:R-:W-:Y:S01]  /*1cc40*/  IMAD R11, R16, 0x1d, RZ ;  /* 0x0000001d100b7824 */ /* 0x000fe200078e02ff */
[----:B------:R-:W-:Y:S01]  /*1cc50*/  MOV R0, 0x0 ;  /* 0x0000000000007802 */ /* 0x000fe20000000f00 */
[----:B------:R-:W0:Y:S01]  /*1cc60*/  LDCU.64 UR4, c[0x4][0x10] ;  /* 0x01000200ff0477ac */ /* 0x000e220008000a00 */
[----:B------:R-:W-:Y:S02]  /*1cc70*/  IMAD.MOV.U32 R6, RZ, RZ, R18 ;  /* 0x000000ffff067224 */ /* 0x000fe400078e0012 */
[----:B------:R1:W3:Y:S01]  /*1cc80*/  LDC.64 R8, c[0x4][R0] ;  /* 0x0100000000087b82 */ /* 0x0002e20000000a00 */
[----:B------:R-:W-:Y:S02]  /*1cc90*/  IMAD.MOV.U32 R7, RZ, RZ, R17 ;  /* 0x000000ffff077224 */ /* 0x000fe400078e0011 */
[----:B0-----:R-:W-:Y:S01]  /*1cca0*/  IMAD.U32 R4, RZ, RZ, UR4 ;  /* 0x00000004ff047e24 */ /* 0x001fe2000f8e00ff */
[----:B------:R-:W-:-:S02]  /*1ccb0*/  MOV R5, UR5 ;  /* 0x0000000500057c02 */ /* 0x000fc40008000f00 */
[----:B--2---:R-:W-:-:S04]  /*1ccc0*/  IADD3 R10, P0, P1, R12, 0x9, R11 ;  /* 0x000000090c0a7810 */ /* 0x004fc8000791e00b */
[----:B------:R-:W-:-:S05]  /*1ccd0*/  IADD3.X R11, PT, PT, R13, RZ, RZ, P0, P1 ;  /* 0x000000ff0d0b7210 */ /* 0x000fca00007e24ff */
[----:B---3--:R1:W-:Y:S04]  /*1cce0*/  STL.64 [R1], R10 ;  /* 0x0000000a01007387 */ /* 0x0083e80000100a00 */
[----:B------:R-:W-:-:S07]  /*1ccf0*/  LEPC R20, `(.L_x_368) ;  /* 0x000000001014794e */ /* 0x000fce0000000000 */
[----:B-1----:R-:W-:Y:S05]  /*1cd00*/  CALL.ABS.NOINC R8 ;  /* 0x0000000008007343 */ /* 0x002fea0003c00000 */
.L_x_368:
[----:B------:R-:W-:Y:S05]  /*1cd10*/  BSYNC.RECONVERGENT B6 ;  /* 0x0000000000067941 */ /* 0x000fea0003800200 */
.L_x_367:
[----:B------:R-:W3:Y:S01]  /*1cd20*/  LDL R20, [R1+0x18] ;  /* 0x0000180001147983 */ /* 0x000ee20000100800 */
[----:B------:R0:W-:Y:S05]  /*1cd30*/  BMOV.32 B6, R2 ;  /* 0x0000000206007356 */ /* 0x0001ea0000000000 */
[----:B------:R-:W3:Y:S04]  /*1cd40*/  LDL R21, [R1+0x1c] ;  /* 0x00001c0001157983 */ /* 0x000ee80000100800 */
[----:B0-----:R-:W3:Y:S04]  /*1cd50*/  LDL R2, [R1+0x8] ;  /* 0x0000080001027983 */ /* 0x001ee80000100800 */
[----:B------:R-:W3:Y:S04]  /*1cd60*/  LDL R16, [R1+0xc] ;  /* 0x00000c0001107983 */ /* 0x000ee80000100800 */
[----:B------:R-:W3:Y:S04]  /*1cd70*/  LDL R17, [R1+0x10] ;  /* 0x0000100001117983 */ /* 0x000ee80000100800 */
[----:B------:R-:W3:Y:S04]  /*1cd80*/  LDL R18, [R1+0x14] ;  /* 0x0000140001127983 */ /* 0x000ee80000100800 */
[----:B--2---:R-:W3:Y:S04]  /*1cd90*/  LDL R22, [R1+0x20] ;  /* 0x0000200001167983 */ /* 0x004ee80000100800 */
[----:B------:R0:W3:Y:S02]  /*1cda0*/  LDL R23, [R1+0x24] ;  /* 0x0000240001177983 */ /* 0x0000e40000100800 */
[----:B0-----:R-:W-:Y:S01]  /*1cdb0*/  VIADD R1, R1, 0x28 ;  /* 0x0000002801017836 */ /* 0x001fe20000000000 */
[----:B---3--:R-:W-:Y:S06]  /*1cdc0*/  RET.REL.NODEC R20 `(_Z8mykernelPhS_) ;  /* 0xfffffe30148c7950 */ /* 0x008fec0003c3ffff */
.L_x_369:
[----:B------:R-:W-:-:S00]  /*1cdd0*/  BRA `(.L_x_369) ;  /* 0xfffffffc00fc7947 */ /* 0x000fc0000383ffff */
[----:B------:R-:W-:-:S00]  /*1cde0*/  NOP ;  /* 0x0000000000007918 */ /* 0x000fc00000000000 */
        /* <DEDUP_REMOVED lines=9> */
.L_x_370:


//--------------------- .nv.global.init           --------------------------
	.section	.nv.global.init,"aw",@progbits
.nv.global.init:
	.type		$str$7,@object
	.size		$str$7,($str - $str$7)
$str$7:
        /*0000*/ 	.byte	0x0a, 0x00
	.type		$str,@object
	.size		$str,($str$17 - $str)
$str:
        /*0002*/ 	.byte	0x2f, 0x25, 0x73, 0x00
	.type		$str$17,@object
	.size		$str$17,($str$6 - $str$17)
$str$17:
        /*0006*/ 	.byte	0x75, 0x72, 0x00, 0x00
	.type		$str$6,@object
	.size		$str$6,($str$8 - $str$6)
$str$6:
        /*000a*/ 	.byte	0x25, 0x73, 0x0a, 0x00
	.type		$str$8,@object
	.size		$str$8,($str$3 - $str$8)
$str$8:
        /*000e*/ 	.byte	0x2e, 0x2e, 0x00, 0x00
	.type		$str$3,@object
	.size		$str$3,($str$15 - $str$3)
$str$3:
        /*0012*/ 	.byte	0x25, 0x73, 0x20, 0x64, 0x0a, 0x00
	.type		$str$15,@object
	.size		$str$15,($str$14 - $str$15)
$str$15:
        /*0018*/ 	.byte	0x66, 0x78, 0x78, 0x6b, 0x00, 0x00
	.type		$str$14,@object
	.size		$str$14,($str$4 - $str$14)
$str$14:
        /*001e*/ 	.byte	0x61, 0x2e, 0x74, 0x78, 0x74, 0x00, 0x00
	.type		$str$4,@object
	.size		$str$4,($str$18 - $str$4)
$str$4:
        /*0025*/ 	.byte	0x25, 0x73, 0x20, 0x25, 0x64, 0x0a, 0x00
	.type		$str$18,@object
	.size		$str$18,($str$16 - $str$18)
$str$18:
        /*002c*/ 	.byte	0x6d, 0x6f, 0x74, 0x68, 0x65, 0x72, 0x00, 0x00
	.type		$str$16,@object
	.size		$str$16,($str$9 - $str$16)
$str$16:
        /*0034*/ 	.byte	0x68, 0x65, 0x6c, 0x6c, 0x6f, 0x2e, 0x74, 0x78, 0x74, 0x00
	.type		$str$9,@object
	.size		$str$9,($str$11 - $str$9)
$str$9:
        /*003e*/ 	.byte	0x25, 0x73, 0x20, 0x69, 0x73, 0x20, 0x61, 0x20, 0x66, 0x69, 0x6c, 0x65, 0x0a, 0x00
	.type		$str$11,@object
	.size		$str$11,($str$10 - $str$11)
$str$11:
        /*004c*/ 	.byte	0x61, 0x6c, 0x72, 0x65, 0x61, 0x64, 0x20, 0x61, 0x74, 0x20, 0x72, 0x6f, 0x6f, 0x74, 0x0a, 0x00
	.type		$str$10,@object
	.size		$str$10,($str$2 - $str$10)
$str$10:
        /*005c*/ 	.byte	0x4e, 0x6f, 0x20, 0x73, 0x75, 0x63, 0x68, 0x20, 0x64, 0x69, 0x72, 0x65, 0x63, 0x74, 0x6f, 0x72
        /*006c*/ 	.byte	0x79, 0x20, 0x25, 0x73, 0x0a, 0x00
	.type		$str$2,@object
	.size		$str$2,($str$13 - $str$2)
$str$2:
        /*0072*/ 	.byte	0x3d, 0x3d, 0x3d, 0x73, 0x6f, 0x72, 0x74, 0x65, 0x64, 0x20, 0x62, 0x79, 0x20, 0x66, 0x69, 0x6c
        /*0082*/ 	.byte	0x65, 0x20, 0x73, 0x69, 0x7a, 0x65, 0x3d, 0x3d, 0x3d, 0x0a, 0x00
	.type		$str$13,@object
	.size		$str$13,($str$5 - $str$13)
$str$13:
        /*008d*/ 	.byte	0x4e, 0x6f, 0x20, 0x73, 0x75, 0x63, 0x68, 0x20, 0x66, 0x69, 0x6c, 0x65, 0x20, 0x6f, 0x72, 0x20
        /*009d*/ 	.byte	0x64, 0x69, 0x72, 0x65, 0x63, 0x74, 0x6f, 0x72, 0x79, 0x20, 0x25, 0x73, 0x0a, 0x00
	.type		$str$5,@object
	.size		$str$5,($str$12 - $str$5)
$str$5:
        /*00ab*/ 	.byte	0x3d, 0x3d, 0x3d, 0x73, 0x6f, 0x72, 0x74, 0x65, 0x64, 0x20, 0x62, 0x79, 0x20, 0x6d, 0x6f, 0x64
        /*00bb*/ 	.byte	0x69, 0x66, 0x69, 0x65, 0x64, 0x20, 0x74, 0x69, 0x6d, 0x65, 0x3d, 0x3d, 0x3d, 0x0a, 0x00
	.type		$str$12,@object
	.size		$str$12,(.L_12 - $str$12)
$str$12:
        /*00ca*/ 	.byte	0x43, 0x61, 0x6e, 0x27, 0x74, 0x20, 0x72, 0x6d, 0x20, 0x25, 0x73, 0x2c, 0x20, 0x69, 0x74, 0x27
        /*00da*/ 	.byte	0x73, 0x20, 0x61, 0x20, 0x64, 0x69, 0x72, 0x65, 0x63, 0x74, 0x6f, 0x72, 0x79, 0x0a, 0x00
.L_12:


//--------------------- .nv.shared.reserved.0     --------------------------
	.section	.nv.shared.reserved.0,"aw",@nobits
	.weak		__nv_reservedSMEM_offset_0_alias
	.size		__nv_reservedSMEM_offset_0_alias, 0, 64
	.other		__nv_reservedSMEM_offset_0_alias,@"STO_CUDA_RESERVED_SHARED STV_DEFAULT"
__nv_reservedSMEM_offset_0_alias:
	.zero		0
	.zero		64


//--------------------- .nv.global                --------------------------
	.section	.nv.global,"aw",@nobits
	.align	8
.nv.global:
	.type		volume,@object
	.size		volume,(.L_0 - volume)
	.other		volume,@"STV_DEFAULT STO_CUDA_MANAGED"
volume:
	.zero		8
.L_0:


//--------------------- .nv.constant0._Z8mykernelPhS_ --------------------------
	.section	.nv.constant0._Z8mykernelPhS_,"a",@progbits
	.sectionflags	@""
	.align	4
.nv.constant0._Z8mykernelPhS_:
	.zero		912


//--------------------- SYMBOLS --------------------------

	.type		.nv.reservedSmem.offset0,@object
	.size		.nv.reservedSmem.offset0,0x4
	.type		vprintf,@function
